	.target	sm_90a

	.elftype	@"ET_EXEC"


//--------------------- .note.nv.tkinfo           --------------------------
	.section	.note.nv.tkinfo,"",@"SHT_NOTE"
	.sectionflags	@"SHF_NOTE_NV_TKINFO"
	.tkinfo
        /*0018*/ 	.word	0x00000002
        /*0030*/ 	.string	""
        /*0030*/ 	.string	"ptxas"
        /*0030*/ 	.string	"Cuda compilation tools, release 13.0, V13.0.88"
        /*0030*/ 	.string	"Build cuda_13.0.r13.0/compiler.36424714_0"
        /*0030*/ 	.string	"-arch sm_90a -m 64 "



//--------------------- .note.nv.cuinfo           --------------------------
	.section	.note.nv.cuinfo,"",@"SHT_NOTE"
	.sectionflags	@"SHF_NOTE_NV_CUINFO"
        /*0018*/ 	.short	0x0002
        /*001a*/ 	.short	0x005a
        /*001c*/ 	.short	0x0082
	.zero		2


//--------------------- .nv.info                  --------------------------
	.section	.nv.info,"",@"SHT_CUDA_INFO"
	.align	4


	//----- nvinfo : EIATTR_REGCOUNT
	.align		4
        /*0000*/ 	.byte	0x04, 0x2f
        /*0002*/ 	.short	(.L_6 - .L_5)
	.align		4
.L_5:
        /*0004*/ 	.word	index@(_ZN18transformer_engine43_GLOBAL__N__603fe5ac_10_swizzle_cu_2a895db426swizzle_row_scaling_kernelI4int4Li128ELi4EEEvPKvPviiii)
        /*0008*/ 	.word	0x00000022


	//----- nvinfo : EIATTR_FRAME_SIZE
	.align		4
.L_6:
        /*000c*/ 	.byte	0x04, 0x11
        /*000e*/ 	.short	(.L_8 - .L_7)
	.align		4
.L_7:
        /*0010*/ 	.word	index@(_ZN18transformer_engine43_GLOBAL__N__603fe5ac_10_swizzle_cu_2a895db426swizzle_row_scaling_kernelI4int4Li128ELi4EEEvPKvPviiii)
        /*0014*/ 	.word	0x00000000


	//----- nvinfo : EIATTR_REGCOUNT
	.align		4
.L_8:
        /*0018*/ 	.byte	0x04, 0x2f
        /*001a*/ 	.short	(.L_10 - .L_9)
	.align		4
.L_9:
        /*001c*/ 	.word	index@(_ZN18transformer_engine43_GLOBAL__N__603fe5ac_10_swizzle_cu_2a895db426swizzle_row_scaling_kernelI4int2Li128ELi4EEEvPKvPviiii)
        /*0020*/ 	.word	0x00000017


	//----- nvinfo : EIATTR_FRAME_SIZE
	.align		4
.L_10:
        /*0024*/ 	.byte	0x04, 0x11
        /*0026*/ 	.short	(.L_12 - .L_11)
	.align		4
.L_11:
        /*0028*/ 	.word	index@(_ZN18transformer_engine43_GLOBAL__N__603fe5ac_10_swizzle_cu_2a895db426swizzle_row_scaling_kernelI4int2Li128ELi4EEEvPKvPviiii)
        /*002c*/ 	.word	0x00000000


	//----- nvinfo : EIATTR_REGCOUNT
	.align		4
.L_12:
        /*0030*/ 	.byte	0x04, 0x2f
        /*0032*/ 	.short	(.L_14 - .L_13)
	.align		4
.L_13:
        /*0034*/ 	.word	index@(_ZN18transformer_engine43_GLOBAL__N__603fe5ac_10_swizzle_cu_2a895db426swizzle_row_scaling_kernelIiLi128ELi4EEEvPKvPviiii)
        /*0038*/ 	.word	0x0000001c


	//----- nvinfo : EIATTR_FRAME_SIZE
	.align		4
.L_14:
        /*003c*/ 	.byte	0x04, 0x11
        /*003e*/ 	.short	(.L_16 - .L_15)
	.align		4
.L_15:
        /*0040*/ 	.word	index@(_ZN18transformer_engine43_GLOBAL__N__603fe5ac_10_swizzle_cu_2a895db426swizzle_row_scaling_kernelIiLi128ELi4EEEvPKvPviiii)
        /*0044*/ 	.word	0x00000000


	//----- nvinfo : EIATTR_REGCOUNT
	.align		4
.L_16:
        /*0048*/ 	.byte	0x04, 0x2f
        /*004a*/ 	.short	(.L_18 - .L_17)
	.align		4
.L_17:
        /*004c*/ 	.word	index@(_ZN18transformer_engine43_GLOBAL__N__603fe5ac_10_swizzle_cu_2a895db426swizzle_col_scaling_kernelI4int4Li128ELi4EEEvPKvPviiii)
        /*0050*/ 	.word	0x00000031


	//----- nvinfo : EIATTR_FRAME_SIZE
	.align		4
.L_18:
        /*0054*/ 	.byte	0x04, 0x11
        /*0056*/ 	.short	(.L_20 - .L_19)
	.align		4
.L_19:
        /*0058*/ 	.word	index@(_ZN18transformer_engine43_GLOBAL__N__603fe5ac_10_swizzle_cu_2a895db426swizzle_col_scaling_kernelI4int4Li128ELi4EEEvPKvPviiii)
        /*005c*/ 	.word	0x00000000


	//----- nvinfo : EIATTR_REGCOUNT
	.align		4
.L_20:
        /*0060*/ 	.byte	0x04, 0x2f
        /*0062*/ 	.short	(.L_22 - .L_21)
	.align		4
.L_21:
        /*0064*/ 	.word	index@(_ZN18transformer_engine43_GLOBAL__N__603fe5ac_10_swizzle_cu_2a895db426swizzle_col_scaling_kernelI4int2Li128ELi4EEEvPKvPviiii)
        /*0068*/ 	.word	0x0000001e


	//----- nvinfo : EIATTR_FRAME_SIZE
	.align		4
.L_22:
        /*006c*/ 	.byte	0x04, 0x11
        /*006e*/ 	.short	(.L_24 - .L_23)
	.align		4
.L_23:
        /*0070*/ 	.word	index@(_ZN18transformer_engine43_GLOBAL__N__603fe5ac_10_swizzle_cu_2a895db426swizzle_col_scaling_kernelI4int2Li128ELi4EEEvPKvPviiii)
        /*0074*/ 	.word	0x00000000


	//----- nvinfo : EIATTR_REGCOUNT
	.align		4
.L_24:
        /*0078*/ 	.byte	0x04, 0x2f
        /*007a*/ 	.short	(.L_26 - .L_25)
	.align		4
.L_25:
        /*007c*/ 	.word	index@(_ZN18transformer_engine43_GLOBAL__N__603fe5ac_10_swizzle_cu_2a895db426swizzle_col_scaling_kernelIiLi128ELi4EEEvPKvPviiii)
        /*0080*/ 	.word	0x0000001a


	//----- nvinfo : EIATTR_FRAME_SIZE
	.align		4
.L_26:
        /*0084*/ 	.byte	0x04, 0x11
        /*0086*/ 	.short	(.L_28 - .L_27)
	.align		4
.L_27:
        /*0088*/ 	.word	index@(_ZN18transformer_engine43_GLOBAL__N__603fe5ac_10_swizzle_cu_2a895db426swizzle_col_scaling_kernelIiLi128ELi4EEEvPKvPviiii)
        /*008c*/ 	.word	0x00000000


	//----- nvinfo : EIATTR_REGCOUNT
	.align		4
.L_28:
        /*0090*/ 	.byte	0x04, 0x2f
        /*0092*/ 	.short	(.L_30 - .L_29)
	.align		4
.L_29:
        /*0094*/ 	.word	index@(_ZN18transformer_engine43_GLOBAL__N__603fe5ac_10_swizzle_cu_2a895db439multi_tensor_swizzle_row_scaling_kernelI4int4Li128ELi4EEEvNS0_16MultiSwizzleArgsE)
        /*0098*/ 	.word	0x00000026


	//----- nvinfo : EIATTR_FRAME_SIZE
	.align		4
.L_30:
        /*009c*/ 	.byte	0x04, 0x11
        /*009e*/ 	.short	(.L_32 - .L_31)
	.align		4
.L_31:
        /*00a0*/ 	.word	index@(_ZN18transformer_engine43_GLOBAL__N__603fe5ac_10_swizzle_cu_2a895db439multi_tensor_swizzle_row_scaling_kernelI4int4Li128ELi4EEEvNS0_16MultiSwizzleArgsE)
        /*00a4*/ 	.word	0x00000000


	//----- nvinfo : EIATTR_REGCOUNT
	.align		4
.L_32:
        /*00a8*/ 	.byte	0x04, 0x2f
        /*00aa*/ 	.short	(.L_34 - .L_33)
	.align		4
.L_33:
        /*00ac*/ 	.word	index@(_ZN18transformer_engine43_GLOBAL__N__603fe5ac_10_swizzle_cu_2a895db439multi_tensor_swizzle_row_scaling_kernelI4int2Li128ELi4EEEvNS0_16MultiSwizzleArgsE)
        /*00b0*/ 	.word	0x00000019


	//----- nvinfo : EIATTR_FRAME_SIZE
	.align		4
.L_34:
        /*00b4*/ 	.byte	0x04, 0x11
        /*00b6*/ 	.short	(.L_36 - .L_35)
	.align		4
.L_35:
        /*00b8*/ 	.word	index@(_ZN18transformer_engine43_GLOBAL__N__603fe5ac_10_swizzle_cu_2a895db439multi_tensor_swizzle_row_scaling_kernelI4int2Li128ELi4EEEvNS0_16MultiSwizzleArgsE)
        /*00bc*/ 	.word	0x00000000


	//----- nvinfo : EIATTR_REGCOUNT
	.align		4
.L_36:
        /*00c0*/ 	.byte	0x04, 0x2f
        /*00c2*/ 	.short	(.L_38 - .L_37)
	.align		4
.L_37:
        /*00c4*/ 	.word	index@(_ZN18transformer_engine43_GLOBAL__N__603fe5ac_10_swizzle_cu_2a895db439multi_tensor_swizzle_row_scaling_kernelIiLi128ELi4EEEvNS0_16MultiSwizzleArgsE)
        /*00c8*/ 	.word	0x00000020


	//----- nvinfo : EIATTR_FRAME_SIZE
	.align		4
.L_38:
        /*00cc*/ 	.byte	0x04, 0x11
        /*00ce*/ 	.short	(.L_40 - .L_39)
	.align		4
.L_39:
        /*00d0*/ 	.word	index@(_ZN18transformer_engine43_GLOBAL__N__603fe5ac_10_swizzle_cu_2a895db439multi_tensor_swizzle_row_scaling_kernelIiLi128ELi4EEEvNS0_16MultiSwizzleArgsE)
        /*00d4*/ 	.word	0x00000000


	//----- nvinfo : EIATTR_REGCOUNT
	.align		4
.L_40:
        /*00d8*/ 	.byte	0x04, 0x2f
        /*00da*/ 	.short	(.L_42 - .L_41)
	.align		4
.L_41:
        /*00dc*/ 	.word	index@(_ZN18transformer_engine43_GLOBAL__N__603fe5ac_10_swizzle_cu_2a895db439multi_tensor_swizzle_col_scaling_kernelI4int4Li128ELi4EEEvNS0_16MultiSwizzleArgsE)
        /*00e0*/ 	.word	0x00000027


	//----- nvinfo : EIATTR_FRAME_SIZE
	.align		4
.L_42:
        /*00e4*/ 	.byte	0x04, 0x11
        /*00e6*/ 	.short	(.L_44 - .L_43)
	.align		4
.L_43:
        /*00e8*/ 	.word	index@(_ZN18transformer_engine43_GLOBAL__N__603fe5ac_10_swizzle_cu_2a895db439multi_tensor_swizzle_col_scaling_kernelI4int4Li128ELi4EEEvNS0_16MultiSwizzleArgsE)
        /*00ec*/ 	.word	0x00000000


	//----- nvinfo : EIATTR_REGCOUNT
	.align		4
.L_44:
        /*00f0*/ 	.byte	0x04, 0x2f
        /*00f2*/ 	.short	(.L_46 - .L_45)
	.align		4
.L_45:
        /*00f4*/ 	.word	index@(_ZN18transformer_engine43_GLOBAL__N__603fe5ac_10_swizzle_cu_2a895db439multi_tensor_swizzle_col_scaling_kernelI4int2Li128ELi4EEEvNS0_16MultiSwizzleArgsE)
        /*00f8*/ 	.word	0x0000001e


	//----- nvinfo : EIATTR_FRAME_SIZE
	.align		4
.L_46:
        /*00fc*/ 	.byte	0x04, 0x11
        /*00fe*/ 	.short	(.L_48 - .L_47)
	.align		4
.L_47:
        /*0100*/ 	.word	index@(_ZN18transformer_engine43_GLOBAL__N__603fe5ac_10_swizzle_cu_2a895db439multi_tensor_swizzle_col_scaling_kernelI4int2Li128ELi4EEEvNS0_16MultiSwizzleArgsE)
        /*0104*/ 	.word	0x00000000


	//----- nvinfo : EIATTR_REGCOUNT
	.align		4
.L_48:
        /*0108*/ 	.byte	0x04, 0x2f
        /*010a*/ 	.short	(.L_50 - .L_49)
	.align		4
.L_49:
        /*010c*/ 	.word	index@(_ZN18transformer_engine43_GLOBAL__N__603fe5ac_10_swizzle_cu_2a895db439multi_tensor_swizzle_col_scaling_kernelIiLi128ELi4EEEvNS0_16MultiSwizzleArgsE)
        /*0110*/ 	.word	0x0000001c


	//----- nvinfo : EIATTR_FRAME_SIZE
	.align		4
.L_50:
        /*0114*/ 	.byte	0x04, 0x11
        /*0116*/ 	.short	(.L_52 - .L_51)
	.align		4
.L_51:
        /*0118*/ 	.word	index@(_ZN18transformer_engine43_GLOBAL__N__603fe5ac_10_swizzle_cu_2a895db439multi_tensor_swizzle_col_scaling_kernelIiLi128ELi4EEEvNS0_16MultiSwizzleArgsE)
        /*011c*/ 	.word	0x00000000


	//----- nvinfo : EIATTR_MIN_STACK_SIZE
	.align		4
.L_52:
        /*0120*/ 	.byte	0x04, 0x12
        /*0122*/ 	.short	(.L_54 - .L_53)
	.align		4
.L_53:
        /*0124*/ 	.word	index@(_ZN18transformer_engine43_GLOBAL__N__603fe5ac_10_swizzle_cu_2a895db439multi_tensor_swizzle_col_scaling_kernelIiLi128ELi4EEEvNS0_16MultiSwizzleArgsE)
        /*0128*/ 	.word	0x00000000


	//----- nvinfo : EIATTR_MIN_STACK_SIZE
	.align		4
.L_54:
        /*012c*/ 	.byte	0x04, 0x12
        /*012e*/ 	.short	(.L_56 - .L_55)
	.align		4
.L_55:
        /*0130*/ 	.word	index@(_ZN18transformer_engine43_GLOBAL__N__603fe5ac_10_swizzle_cu_2a895db439multi_tensor_swizzle_col_scaling_kernelI4int2Li128ELi4EEEvNS0_16MultiSwizzleArgsE)
        /*0134*/ 	.word	0x00000000


	//----- nvinfo : EIATTR_MIN_STACK_SIZE
	.align		4
.L_56:
        /*0138*/ 	.byte	0x04, 0x12
        /*013a*/ 	.short	(.L_58 - .L_57)
	.align		4
.L_57:
        /*013c*/ 	.word	index@(_ZN18transformer_engine43_GLOBAL__N__603fe5ac_10_swizzle_cu_2a895db439multi_tensor_swizzle_col_scaling_kernelI4int4Li128ELi4EEEvNS0_16MultiSwizzleArgsE)
        /*0140*/ 	.word	0x00000000


	//----- nvinfo : EIATTR_MIN_STACK_SIZE
	.align		4
.L_58:
        /*0144*/ 	.byte	0x04, 0x12
        /*0146*/ 	.short	(.L_60 - .L_59)
	.align		4
.L_59:
        /*0148*/ 	.word	index@(_ZN18transformer_engine43_GLOBAL__N__603fe5ac_10_swizzle_cu_2a895db439multi_tensor_swizzle_row_scaling_kernelIiLi128ELi4EEEvNS0_16MultiSwizzleArgsE)
        /*014c*/ 	.word	0x00000000


	//----- nvinfo : EIATTR_MIN_STACK_SIZE
	.align		4
.L_60:
        /*0150*/ 	.byte	0x04, 0x12
        /*0152*/ 	.short	(.L_62 - .L_61)
	.align		4
.L_61:
        /*0154*/ 	.word	index@(_ZN18transformer_engine43_GLOBAL__N__603fe5ac_10_swizzle_cu_2a895db439multi_tensor_swizzle_row_scaling_kernelI4int2Li128ELi4EEEvNS0_16MultiSwizzleArgsE)
        /*0158*/ 	.word	0x00000000


	//----- nvinfo : EIATTR_MIN_STACK_SIZE
	.align		4
.L_62:
        /*015c*/ 	.byte	0x04, 0x12
        /*015e*/ 	.short	(.L_64 - .L_63)
	.align		4
.L_63:
        /*0160*/ 	.word	index@(_ZN18transformer_engine43_GLOBAL__N__603fe5ac_10_swizzle_cu_2a895db439multi_tensor_swizzle_row_scaling_kernelI4int4Li128ELi4EEEvNS0_16MultiSwizzleArgsE)
        /*0164*/ 	.word	0x00000000


	//----- nvinfo : EIATTR_MIN_STACK_SIZE
	.align		4
.L_64:
        /*0168*/ 	.byte	0x04, 0x12
        /*016a*/ 	.short	(.L_66 - .L_65)
	.align		4
.L_65:
        /*016c*/ 	.word	index@(_ZN18transformer_engine43_GLOBAL__N__603fe5ac_10_swizzle_cu_2a895db426swizzle_col_scaling_kernelIiLi128ELi4EEEvPKvPviiii)
        /*0170*/ 	.word	0x00000000


	//----- nvinfo : EIATTR_MIN_STACK_SIZE
	.align		4
.L_66:
        /*0174*/ 	.byte	0x04, 0x12
        /*0176*/ 	.short	(.L_68 - .L_67)
	.align		4
.L_67:
        /*0178*/ 	.word	index@(_ZN18transformer_engine43_GLOBAL__N__603fe5ac_10_swizzle_cu_2a895db426swizzle_col_scaling_kernelI4int2Li128ELi4EEEvPKvPviiii)
        /*017c*/ 	.word	0x00000000


	//----- nvinfo : EIATTR_MIN_STACK_SIZE
	.align		4
.L_68:
        /*0180*/ 	.byte	0x04, 0x12
        /*0182*/ 	.short	(.L_70 - .L_69)
	.align		4
.L_69:
        /*0184*/ 	.word	index@(_ZN18transformer_engine43_GLOBAL__N__603fe5ac_10_swizzle_cu_2a895db426swizzle_col_scaling_kernelI4int4Li128ELi4EEEvPKvPviiii)
        /*0188*/ 	.word	0x00000000


	//----- nvinfo : EIATTR_MIN_STACK_SIZE
	.align		4
.L_70:
        /*018c*/ 	.byte	0x04, 0x12
        /*018e*/ 	.short	(.L_72 - .L_71)
	.align		4
.L_71:
        /*0190*/ 	.word	index@(_ZN18transformer_engine43_GLOBAL__N__603fe5ac_10_swizzle_cu_2a895db426swizzle_row_scaling_kernelIiLi128ELi4EEEvPKvPviiii)
        /*0194*/ 	.word	0x00000000


	//----- nvinfo : EIATTR_MIN_STACK_SIZE
	.align		4
.L_72:
        /*0198*/ 	.byte	0x04, 0x12
        /*019a*/ 	.short	(.L_74 - .L_73)
	.align		4
.L_73:
        /*019c*/ 	.word	index@(_ZN18transformer_engine43_GLOBAL__N__603fe5ac_10_swizzle_cu_2a895db426swizzle_row_scaling_kernelI4int2Li128ELi4EEEvPKvPviiii)
        /*01a0*/ 	.word	0x00000000


	//----- nvinfo : EIATTR_MIN_STACK_SIZE
	.align		4
.L_74:
        /*01a4*/ 	.byte	0x04, 0x12
        /*01a6*/ 	.short	(.L_76 - .L_75)
	.align		4
.L_75:
        /*01a8*/ 	.word	index@(_ZN18transformer_engine43_GLOBAL__N__603fe5ac_10_swizzle_cu_2a895db426swizzle_row_scaling_kernelI4int4Li128ELi4EEEvPKvPviiii)
        /*01ac*/ 	.word	0x00000000
.L_76:


//--------------------- .nv.compat                --------------------------
	.section	.nv.compat,"",@"SHT_CUDA_COMPAT_INFO"
	.align	4
        /*0000*/ 	.byte	0x02, 0x09, 0x01, 0x00, 0x02, 0x02, 0x01, 0x00, 0x02, 0x05, 0x05, 0x00, 0x03, 0x07, 0x01, 0x01
        /*0010*/ 	.byte	0x02, 0x03, 0x00, 0x00, 0x02, 0x06, 0x01, 0x00, 0x04, 0x0b, 0x08, 0x00, 0x00, 0x00, 0x00, 0x00
        /*0020*/ 	.byte	0x00, 0x00, 0x00, 0x00


//--------------------- .nv.info._ZN18transformer_engine43_GLOBAL__N__603fe5ac_10_swizzle_cu_2a895db439multi_tensor_swizzle_col_scaling_kernelIiLi128ELi4EEEvNS0_16MultiSwizzleArgsE --------------------------
	.section	.nv.info._ZN18transformer_engine43_GLOBAL__N__603fe5ac_10_swizzle_cu_2a895db439multi_tensor_swizzle_col_scaling_kernelIiLi128ELi4EEEvNS0_16MultiSwizzleArgsE,"",@"SHT_CUDA_INFO"
	.sectionflags	@""
	.align	4


	//----- nvinfo : EIATTR_CUDA_API_VERSION
	.align		4
        /*0000*/ 	.byte	0x04, 0x37
        /*0002*/ 	.short	(.L_78 - .L_77)
.L_77:
        /*0004*/ 	.word	0x00000082


	//----- nvinfo : EIATTR_KPARAM_INFO
	.align		4
.L_78:
        /*0008*/ 	.byte	0x04, 0x17
        /*000a*/ 	.short	(.L_80 - .L_79)
.L_79:
        /*000c*/ 	.word	0x00000000
        /*0010*/ 	.short	0x0000
        /*0012*/ 	.short	0x0000
        /*0014*/ 	.byte	0x00, 0xf0, 0x21, 0x24


	//----- nvinfo : EIATTR_SPARSE_MMA_MASK
	.align		4
.L_80:
        /*0018*/ 	.byte	0x03, 0x50
        /*001a*/ 	.short	0x0000


	//----- nvinfo : EIATTR_MAXREG_COUNT
	.align		4
        /*001c*/ 	.byte	0x03, 0x1b
        /*001e*/ 	.short	0x00ff


	//----- nvinfo : EIATTR_NUM_BARRIERS
	.align		4
        /*0020*/ 	.byte	0x02, 0x4c
        /*0022*/ 	.byte	0x01
	.zero		1


	//----- nvinfo : EIATTR_MERCURY_ISA_VERSION
	.align		4
        /*0024*/ 	.byte	0x03, 0x5f
        /*0026*/ 	.short	0x0101


	//----- nvinfo : EIATTR_EXIT_INSTR_OFFSETS
	.align		4
        /*0028*/ 	.byte	0x04, 0x1c
        /*002a*/ 	.short	(.L_82 - .L_81)


	//   ....[0]....
.L_81:
        /*002c*/ 	.word	0x00002980


	//   ....[1]....
        /*0030*/ 	.word	0x00002a60


	//----- nvinfo : EIATTR_CRS_STACK_SIZE
	.align		4
.L_82:
        /*0034*/ 	.byte	0x04, 0x1e
        /*0036*/ 	.short	(.L_84 - .L_83)
.L_83:
        /*0038*/ 	.word	0x00000000


	//----- nvinfo : EIATTR_CBANK_PARAM_SIZE
	.align		4
.L_84:
        /*003c*/ 	.byte	0x03, 0x19
        /*003e*/ 	.short	0x0908


	//----- nvinfo : EIATTR_PARAM_CBANK
	.align		4
        /*0040*/ 	.byte	0x04, 0x0a
        /*0042*/ 	.short	(.L_86 - .L_85)
	.align		4
.L_85:
        /*0044*/ 	.word	index@(.nv.constant0._ZN18transformer_engine43_GLOBAL__N__603fe5ac_10_swizzle_cu_2a895db439multi_tensor_swizzle_col_scaling_kernelIiLi128ELi4EEEvNS0_16MultiSwizzleArgsE)
        /*0048*/ 	.short	0x0210
        /*004a*/ 	.short	0x0908


	//----- nvinfo : EIATTR_SW_WAR
	.align		4
.L_86:
        /*004c*/ 	.byte	0x04, 0x36
        /*004e*/ 	.short	(.L_88 - .L_87)
.L_87:
        /*0050*/ 	.word	0x00000008
.L_88:


//--------------------- .nv.info._ZN18transformer_engine43_GLOBAL__N__603fe5ac_10_swizzle_cu_2a895db439multi_tensor_swizzle_col_scaling_kernelI4int2Li128ELi4EEEvNS0_16MultiSwizzleArgsE --------------------------
	.section	.nv.info._ZN18transformer_engine43_GLOBAL__N__603fe5ac_10_swizzle_cu_2a895db439multi_tensor_swizzle_col_scaling_kernelI4int2Li128ELi4EEEvNS0_16MultiSwizzleArgsE,"",@"SHT_CUDA_INFO"
	.sectionflags	@""
	.align	4


	//----- nvinfo : EIATTR_CUDA_API_VERSION
	.align		4
        /*0000*/ 	.byte	0x04, 0x37
        /*0002*/ 	.short	(.L_90 - .L_89)
.L_89:
        /*0004*/ 	.word	0x00000082


	//----- nvinfo : EIATTR_KPARAM_INFO
	.align		4
.L_90:
        /*0008*/ 	.byte	0x04, 0x17
        /*000a*/ 	.short	(.L_92 - .L_91)
.L_91:
        /*000c*/ 	.word	0x00000000
        /*0010*/ 	.short	0x0000
        /*0012*/ 	.short	0x0000
        /*0014*/ 	.byte	0x00, 0xf0, 0x21, 0x24


	//----- nvinfo : EIATTR_SPARSE_MMA_MASK
	.align		4
.L_92:
        /*0018*/ 	.byte	0x03, 0x50
        /*001a*/ 	.short	0x0000


	//----- nvinfo : EIATTR_MAXREG_COUNT
	.align		4
        /*001c*/ 	.byte	0x03, 0x1b
        /*001e*/ 	.short	0x00ff


	//----- nvinfo : EIATTR_NUM_BARRIERS
	.align		4
        /*0020*/ 	.byte	0x02, 0x4c
        /*0022*/ 	.byte	0x01
	.zero		1


	//----- nvinfo : EIATTR_MERCURY_ISA_VERSION
	.align		4
        /*0024*/ 	.byte	0x03, 0x5f
        /*0026*/ 	.short	0x0101


	//----- nvinfo : EIATTR_EXIT_INSTR_OFFSETS
	.align		4
        /*0028*/ 	.byte	0x04, 0x1c
        /*002a*/ 	.short	(.L_94 - .L_93)


	//   ....[0]....
.L_93:
        /*002c*/ 	.word	0x00004950


	//   ....[1]....
        /*0030*/ 	.word	0x00004aa0


	//   ....[2]....
        /*0034*/ 	.word	0x00004ab0


	//   ....[3]....
        /*0038*/ 	.word	0x00004b90


	//----- nvinfo : EIATTR_CRS_STACK_SIZE
	.align		4
.L_94:
        /*003c*/ 	.byte	0x04, 0x1e
        /*003e*/ 	.short	(.L_96 - .L_95)
.L_95:
        /*0040*/ 	.word	0x00000000


	//----- nvinfo : EIATTR_CBANK_PARAM_SIZE
	.align		4
.L_96:
        /*0044*/ 	.byte	0x03, 0x19
        /*0046*/ 	.short	0x0908


	//----- nvinfo : EIATTR_PARAM_CBANK
	.align		4
        /*0048*/ 	.byte	0x04, 0x0a
        /*004a*/ 	.short	(.L_98 - .L_97)
	.align		4
.L_97:
        /*004c*/ 	.word	index@(.nv.constant0._ZN18transformer_engine43_GLOBAL__N__603fe5ac_10_swizzle_cu_2a895db439multi_tensor_swizzle_col_scaling_kernelI4int2Li128ELi4EEEvNS0_16MultiSwizzleArgsE)
        /*0050*/ 	.short	0x0210
        /*0052*/ 	.short	0x0908


	//----- nvinfo : EIATTR_SW_WAR
	.align		4
.L_98:
        /*0054*/ 	.byte	0x04, 0x36
        /*0056*/ 	.short	(.L_100 - .L_99)
.L_99:
        /*0058*/ 	.word	0x00000008
.L_100:


//--------------------- .nv.info._ZN18transformer_engine43_GLOBAL__N__603fe5ac_10_swizzle_cu_2a895db439multi_tensor_swizzle_col_scaling_kernelI4int4Li128ELi4EEEvNS0_16MultiSwizzleArgsE --------------------------
	.section	.nv.info._ZN18transformer_engine43_GLOBAL__N__603fe5ac_10_swizzle_cu_2a895db439multi_tensor_swizzle_col_scaling_kernelI4int4Li128ELi4EEEvNS0_16MultiSwizzleArgsE,"",@"SHT_CUDA_INFO"
	.sectionflags	@""
	.align	4


	//----- nvinfo : EIATTR_CUDA_API_VERSION
	.align		4
        /*0000*/ 	.byte	0x04, 0x37
        /*0002*/ 	.short	(.L_102 - .L_101)
.L_101:
        /*0004*/ 	.word	0x00000082


	//----- nvinfo : EIATTR_KPARAM_INFO
	.align		4
.L_102:
        /*0008*/ 	.byte	0x04, 0x17
        /*000a*/ 	.short	(.L_104 - .L_103)
.L_103:
        /*000c*/ 	.word	0x00000000
        /*0010*/ 	.short	0x0000
        /*0012*/ 	.short	0x0000
        /*0014*/ 	.byte	0x00, 0xf0, 0x21, 0x24


	//----- nvinfo : EIATTR_SPARSE_MMA_MASK
	.align		4
.L_104:
        /*0018*/ 	.byte	0x03, 0x50
        /*001a*/ 	.short	0x0000


	//----- nvinfo : EIATTR_MAXREG_COUNT
	.align		4
        /*001c*/ 	.byte	0x03, 0x1b
        /*001e*/ 	.short	0x00ff


	//----- nvinfo : EIATTR_NUM_BARRIERS
	.align		4
        /*0020*/ 	.byte	0x02, 0x4c
        /*0022*/ 	.byte	0x01
	.zero		1


	//----- nvinfo : EIATTR_MERCURY_ISA_VERSION
	.align		4
        /*0024*/ 	.byte	0x03, 0x5f
        /*0026*/ 	.short	0x0101


	//----- nvinfo : EIATTR_EXIT_INSTR_OFFSETS
	.align		4
        /*0028*/ 	.byte	0x04, 0x1c
        /*002a*/ 	.short	(.L_106 - .L_105)


	//   ....[0]....
.L_105:
        /*002c*/ 	.word	0x00008570


	//   ....[1]....
        /*0030*/ 	.word	0x000086e0


	//   ....[2]....
        /*0034*/ 	.word	0x00008830


	//   ....[3]....
        /*0038*/ 	.word	0x00008970


	//   ....[4]....
        /*003c*/ 	.word	0x00008980


	//   ....[5]....
        /*0040*/ 	.word	0x00008a60


	//----- nvinfo : EIATTR_CRS_STACK_SIZE
	.align		4
.L_106:
        /*0044*/ 	.byte	0x04, 0x1e
        /*0046*/ 	.short	(.L_108 - .L_107)
.L_107:
        /*0048*/ 	.word	0x00000000


	//----- nvinfo : EIATTR_CBANK_PARAM_SIZE
	.align		4
.L_108:
        /*004c*/ 	.byte	0x03, 0x19
        /*004e*/ 	.short	0x0908


	//----- nvinfo : EIATTR_PARAM_CBANK
	.align		4
        /*0050*/ 	.byte	0x04, 0x0a
        /*0052*/ 	.short	(.L_110 - .L_109)
	.align		4
.L_109:
        /*0054*/ 	.word	index@(.nv.constant0._ZN18transformer_engine43_GLOBAL__N__603fe5ac_10_swizzle_cu_2a895db439multi_tensor_swizzle_col_scaling_kernelI4int4Li128ELi4EEEvNS0_16MultiSwizzleArgsE)
        /*0058*/ 	.short	0x0210
        /*005a*/ 	.short	0x0908


	//----- nvinfo : EIATTR_SW_WAR
	.align		4
.L_110:
        /*005c*/ 	.byte	0x04, 0x36
        /*005e*/ 	.short	(.L_112 - .L_111)
.L_111:
        /*0060*/ 	.word	0x00000008
.L_112:


//--------------------- .nv.info._ZN18transformer_engine43_GLOBAL__N__603fe5ac_10_swizzle_cu_2a895db439multi_tensor_swizzle_row_scaling_kernelIiLi128ELi4EEEvNS0_16MultiSwizzleArgsE --------------------------
	.section	.nv.info._ZN18transformer_engine43_GLOBAL__N__603fe5ac_10_swizzle_cu_2a895db439multi_tensor_swizzle_row_scaling_kernelIiLi128ELi4EEEvNS0_16MultiSwizzleArgsE,"",@"SHT_CUDA_INFO"
	.sectionflags	@""
	.align	4


	//----- nvinfo : EIATTR_CUDA_API_VERSION
	.align		4
        /*0000*/ 	.byte	0x04, 0x37
        /*0002*/ 	.short	(.L_114 - .L_113)
.L_113:
        /*0004*/ 	.word	0x00000082


	//----- nvinfo : EIATTR_KPARAM_INFO
	.align		4
.L_114:
        /*0008*/ 	.byte	0x04, 0x17
        /*000a*/ 	.short	(.L_116 - .L_115)
.L_115:
        /*000c*/ 	.word	0x00000000
        /*0010*/ 	.short	0x0000
        /*0012*/ 	.short	0x0000
        /*0014*/ 	.byte	0x00, 0xf0, 0x21, 0x24


	//----- nvinfo : EIATTR_SPARSE_MMA_MASK
	.align		4
.L_116:
        /*0018*/ 	.byte	0x03, 0x50
        /*001a*/ 	.short	0x0000


	//----- nvinfo : EIATTR_MAXREG_COUNT
	.align		4
        /*001c*/ 	.byte	0x03, 0x1b
        /*001e*/ 	.short	0x00ff


	//----- nvinfo : EIATTR_NUM_BARRIERS
	.align		4
        /*0020*/ 	.byte	0x02, 0x4c
        /*0022*/ 	.byte	0x01
	.zero		1


	//----- nvinfo : EIATTR_MERCURY_ISA_VERSION
	.align		4
        /*0024*/ 	.byte	0x03, 0x5f
        /*0026*/ 	.short	0x0101


	//----- nvinfo : EIATTR_EXIT_INSTR_OFFSETS
	.align		4
        /*0028*/ 	.byte	0x04, 0x1c
        /*002a*/ 	.short	(.L_118 - .L_117)


	//   ....[0]....
.L_117:
        /*002c*/ 	.word	0x00002570


	//   ....[1]....
        /*0030*/ 	.word	0x00002640


	//----- nvinfo : EIATTR_CRS_STACK_SIZE
	.align		4
.L_118:
        /*0034*/ 	.byte	0x04, 0x1e
        /*0036*/ 	.short	(.L_120 - .L_119)
.L_119:
        /*0038*/ 	.word	0x00000000


	//----- nvinfo : EIATTR_CBANK_PARAM_SIZE
	.align		4
.L_120:
        /*003c*/ 	.byte	0x03, 0x19
        /*003e*/ 	.short	0x0908


	//----- nvinfo : EIATTR_PARAM_CBANK
	.align		4
        /*0040*/ 	.byte	0x04, 0x0a
        /*0042*/ 	.short	(.L_122 - .L_121)
	.align		4
.L_121:
        /*0044*/ 	.word	index@(.nv.constant0._ZN18transformer_engine43_GLOBAL__N__603fe5ac_10_swizzle_cu_2a895db439multi_tensor_swizzle_row_scaling_kernelIiLi128ELi4EEEvNS0_16MultiSwizzleArgsE)
        /*0048*/ 	.short	0x0210
        /*004a*/ 	.short	0x0908


	//----- nvinfo : EIATTR_SW_WAR
	.align		4
.L_122:
        /*004c*/ 	.byte	0x04, 0x36
        /*004e*/ 	.short	(.L_124 - .L_123)
.L_123:
        /*0050*/ 	.word	0x00000008
.L_124:


//--------------------- .nv.info._ZN18transformer_engine43_GLOBAL__N__603fe5ac_10_swizzle_cu_2a895db439multi_tensor_swizzle_row_scaling_kernelI4int2Li128ELi4EEEvNS0_16MultiSwizzleArgsE --------------------------
	.section	.nv.info._ZN18transformer_engine43_GLOBAL__N__603fe5ac_10_swizzle_cu_2a895db439multi_tensor_swizzle_row_scaling_kernelI4int2Li128ELi4EEEvNS0_16MultiSwizzleArgsE,"",@"SHT_CUDA_INFO"
	.sectionflags	@""
	.align	4


	//----- nvinfo : EIATTR_CUDA_API_VERSION
	.align		4
        /*0000*/ 	.byte	0x04, 0x37
        /*0002*/ 	.short	(.L_126 - .L_125)
.L_125:
        /*0004*/ 	.word	0x00000082


	//----- nvinfo : EIATTR_KPARAM_INFO
	.align		4
.L_126:
        /*0008*/ 	.byte	0x04, 0x17
        /*000a*/ 	.short	(.L_128 - .L_127)
.L_127:
        /*000c*/ 	.word	0x00000000
        /*0010*/ 	.short	0x0000
        /*0012*/ 	.short	0x0000
        /*0014*/ 	.byte	0x00, 0xf0, 0x21, 0x24


	//----- nvinfo : EIATTR_SPARSE_MMA_MASK
	.align		4
.L_128:
        /*0018*/ 	.byte	0x03, 0x50
        /*001a*/ 	.short	0x0000


	//----- nvinfo : EIATTR_MAXREG_COUNT
	.align		4
        /*001c*/ 	.byte	0x03, 0x1b
        /*001e*/ 	.short	0x00ff


	//----- nvinfo : EIATTR_NUM_BARRIERS
	.align		4
        /*0020*/ 	.byte	0x02, 0x4c
        /*0022*/ 	.byte	0x01
	.zero		1


	//----- nvinfo : EIATTR_MERCURY_ISA_VERSION
	.align		4
        /*0024*/ 	.byte	0x03, 0x5f
        /*0026*/ 	.short	0x0101


	//----- nvinfo : EIATTR_EXIT_INSTR_OFFSETS
	.align		4
        /*0028*/ 	.byte	0x04, 0x1c
        /*002a*/ 	.short	(.L_130 - .L_129)


	//   ....[0]....
.L_129:
        /*002c*/ 	.word	0x00004100


	//   ....[1]....
        /*0030*/ 	.word	0x000041f0


	//----- nvinfo : EIATTR_CRS_STACK_SIZE
	.align		4
.L_130:
        /*0034*/ 	.byte	0x04, 0x1e
        /*0036*/ 	.short	(.L_132 - .L_131)
.L_131:
        /*0038*/ 	.word	0x00000000


	//----- nvinfo : EIATTR_CBANK_PARAM_SIZE
	.align		4
.L_132:
        /*003c*/ 	.byte	0x03, 0x19
        /*003e*/ 	.short	0x0908


	//----- nvinfo : EIATTR_PARAM_CBANK
	.align		4
        /*0040*/ 	.byte	0x04, 0x0a
        /*0042*/ 	.short	(.L_134 - .L_133)
	.align		4
.L_133:
        /*0044*/ 	.word	index@(.nv.constant0._ZN18transformer_engine43_GLOBAL__N__603fe5ac_10_swizzle_cu_2a895db439multi_tensor_swizzle_row_scaling_kernelI4int2Li128ELi4EEEvNS0_16MultiSwizzleArgsE)
        /*0048*/ 	.short	0x0210
        /*004a*/ 	.short	0x0908


	//----- nvinfo : EIATTR_SW_WAR
	.align		4
.L_134:
        /*004c*/ 	.byte	0x04, 0x36
        /*004e*/ 	.short	(.L_136 - .L_135)
.L_135:
        /*0050*/ 	.word	0x00000008
.L_136:


//--------------------- .nv.info._ZN18transformer_engine43_GLOBAL__N__603fe5ac_10_swizzle_cu_2a895db439multi_tensor_swizzle_row_scaling_kernelI4int4Li128ELi4EEEvNS0_16MultiSwizzleArgsE --------------------------
	.section	.nv.info._ZN18transformer_engine43_GLOBAL__N__603fe5ac_10_swizzle_cu_2a895db439multi_tensor_swizzle_row_scaling_kernelI4int4Li128ELi4EEEvNS0_16MultiSwizzleArgsE,"",@"SHT_CUDA_INFO"
	.sectionflags	@""
	.align	4


	//----- nvinfo : EIATTR_CUDA_API_VERSION
	.align		4
        /*0000*/ 	.byte	0x04, 0x37
        /*0002*/ 	.short	(.L_138 - .L_137)
.L_137:
        /*0004*/ 	.word	0x00000082


	//----- nvinfo : EIATTR_KPARAM_INFO
	.align		4
.L_138:
        /*0008*/ 	.byte	0x04, 0x17
        /*000a*/ 	.short	(.L_140 - .L_139)
.L_139:
        /*000c*/ 	.word	0x00000000
        /*0010*/ 	.short	0x0000
        /*0012*/ 	.short	0x0000
        /*0014*/ 	.byte	0x00, 0xf0, 0x21, 0x24


	//----- nvinfo : EIATTR_SPARSE_MMA_MASK
	.align		4
.L_140:
        /*0018*/ 	.byte	0x03, 0x50
        /*001a*/ 	.short	0x0000


	//----- nvinfo : EIATTR_MAXREG_COUNT
	.align		4
        /*001c*/ 	.byte	0x03, 0x1b
        /*001e*/ 	.short	0x00ff


	//----- nvinfo : EIATTR_NUM_BARRIERS
	.align		4
        /*0020*/ 	.byte	0x02, 0x4c
        /*0022*/ 	.byte	0x01
	.zero		1


	//----- nvinfo : EIATTR_MERCURY_ISA_VERSION
	.align		4
        /*0024*/ 	.byte	0x03, 0x5f
        /*0026*/ 	.short	0x0101


	//----- nvinfo : EIATTR_EXIT_INSTR_OFFSETS
	.align		4
        /*0028*/ 	.byte	0x04, 0x1c
        /*002a*/ 	.short	(.L_142 - .L_141)


	//   ....[0]....
.L_141:
        /*002c*/ 	.word	0x000074f0


	//   ....[1]....
        /*0030*/ 	.word	0x000075c0


	//----- nvinfo : EIATTR_CRS_STACK_SIZE
	.align		4
.L_142:
        /*0034*/ 	.byte	0x04, 0x1e
        /*0036*/ 	.short	(.L_144 - .L_143)
.L_143:
        /*0038*/ 	.word	0x00000000


	//----- nvinfo : EIATTR_CBANK_PARAM_SIZE
	.align		4
.L_144:
        /*003c*/ 	.byte	0x03, 0x19
        /*003e*/ 	.short	0x0908


	//----- nvinfo : EIATTR_PARAM_CBANK
	.align		4
        /*0040*/ 	.byte	0x04, 0x0a
        /*0042*/ 	.short	(.L_146 - .L_145)
	.align		4
.L_145:
        /*0044*/ 	.word	index@(.nv.constant0._ZN18transformer_engine43_GLOBAL__N__603fe5ac_10_swizzle_cu_2a895db439multi_tensor_swizzle_row_scaling_kernelI4int4Li128ELi4EEEvNS0_16MultiSwizzleArgsE)
        /*0048*/ 	.short	0x0210
        /*004a*/ 	.short	0x0908


	//----- nvinfo : EIATTR_SW_WAR
	.align		4
.L_146:
        /*004c*/ 	.byte	0x04, 0x36
        /*004e*/ 	.short	(.L_148 - .L_147)
.L_147:
        /*0050*/ 	.word	0x00000008
.L_148:


//--------------------- .nv.info._ZN18transformer_engine43_GLOBAL__N__603fe5ac_10_swizzle_cu_2a895db426swizzle_col_scaling_kernelIiLi128ELi4EEEvPKvPviiii --------------------------
	.section	.nv.info._ZN18transformer_engine43_GLOBAL__N__603fe5ac_10_swizzle_cu_2a895db426swizzle_col_scaling_kernelIiLi128ELi4EEEvPKvPviiii,"",@"SHT_CUDA_INFO"
	.sectionflags	@""
	.align	4


	//----- nvinfo : EIATTR_CUDA_API_VERSION
	.align		4
        /*0000*/ 	.byte	0x04, 0x37
        /*0002*/ 	.short	(.L_150 - .L_149)
.L_149:
        /*0004*/ 	.word	0x00000082


	//----- nvinfo : EIATTR_KPARAM_INFO
	.align		4
.L_150:
        /*0008*/ 	.byte	0x04, 0x17
        /*000a*/ 	.short	(.L_152 - .L_151)
.L_151:
        /*000c*/ 	.word	0x00000000
        /*0010*/ 	.short	0x0005
        /*0012*/ 	.short	0x001c
        /*0014*/ 	.byte	0x00, 0xf0, 0x11, 0x00


	//----- nvinfo : EIATTR_KPARAM_INFO
	.align		4
.L_152:
        /*0018*/ 	.byte	0x04, 0x17
        /*001a*/ 	.short	(.L_154 - .L_153)
.L_153:
        /*001c*/ 	.word	0x00000000
        /*0020*/ 	.short	0x0004
        /*0022*/ 	.short	0x0018
        /*0024*/ 	.byte	0x00, 0xf0, 0x11, 0x00


	//----- nvinfo : EIATTR_KPARAM_INFO
	.align		4
.L_154:
        /*0028*/ 	.byte	0x04, 0x17
        /*002a*/ 	.short	(.L_156 - .L_155)
.L_155:
        /*002c*/ 	.word	0x00000000
        /*0030*/ 	.short	0x0003
        /*0032*/ 	.short	0x0014
        /*0034*/ 	.byte	0x00, 0xf0, 0x11, 0x00


	//----- nvinfo : EIATTR_KPARAM_INFO
	.align		4
.L_156:
        /*0038*/ 	.byte	0x04, 0x17
        /*003a*/ 	.short	(.L_158 - .L_157)
.L_157:
        /*003c*/ 	.word	0x00000000
        /*0040*/ 	.short	0x0002
        /*0042*/ 	.short	0x0010
        /*0044*/ 	.byte	0x00, 0xf0, 0x11, 0x00


	//----- nvinfo : EIATTR_KPARAM_INFO
	.align		4
.L_158:
        /*0048*/ 	.byte	0x04, 0x17
        /*004a*/ 	.short	(.L_160 - .L_159)
.L_159:
        /*004c*/ 	.word	0x00000000
        /*0050*/ 	.short	0x0001
        /*0052*/ 	.short	0x0008
        /*0054*/ 	.byte	0x00, 0xf0, 0x21, 0x00


	//----- nvinfo : EIATTR_KPARAM_INFO
	.align		4
.L_160:
        /*0058*/ 	.byte	0x04, 0x17
        /*005a*/ 	.short	(.L_162 - .L_161)
.L_161:
        /*005c*/ 	.word	0x00000000
        /*0060*/ 	.short	0x0000
        /*0062*/ 	.short	0x0000
        /*0064*/ 	.byte	0x00, 0xf0, 0x21, 0x00


	//----- nvinfo : EIATTR_SPARSE_MMA_MASK
	.align		4
.L_162:
        /*0068*/ 	.byte	0x03, 0x50
        /*006a*/ 	.short	0x0000


	//----- nvinfo : EIATTR_MAXREG_COUNT
	.align		4
        /*006c*/ 	.byte	0x03, 0x1b
        /*006e*/ 	.short	0x0040


	//----- nvinfo : EIATTR_NUM_BARRIERS
	.align		4
        /*0070*/ 	.byte	0x02, 0x4c
        /*0072*/ 	.byte	0x01
	.zero		1


	//----- nvinfo : EIATTR_MERCURY_ISA_VERSION
	.align		4
        /*0074*/ 	.byte	0x03, 0x5f
        /*0076*/ 	.short	0x0101


	//----- nvinfo : EIATTR_EXIT_INSTR_OFFSETS
	.align		4
        /*0078*/ 	.byte	0x04, 0x1c
        /*007a*/ 	.short	(.L_164 - .L_163)


	//   ....[0]....
.L_163:
        /*007c*/ 	.word	0x00002730


	//   ....[1]....
        /*0080*/ 	.word	0x00002830


	//----- nvinfo : EIATTR_MAX_THREADS
	.align		4
.L_164:
        /*0084*/ 	.byte	0x04, 0x05
        /*0086*/ 	.short	(.L_166 - .L_165)
.L_165:
        /*0088*/ 	.word	0x00000400
        /*008c*/ 	.word	0x00000001
        /*0090*/ 	.word	0x00000001


	//----- nvinfo : EIATTR_CRS_STACK_SIZE
	.align		4
.L_166:
        /*0094*/ 	.byte	0x04, 0x1e
        /*0096*/ 	.short	(.L_168 - .L_167)
.L_167:
        /*0098*/ 	.word	0x00000000


	//----- nvinfo : EIATTR_CBANK_PARAM_SIZE
	.align		4
.L_168:
        /*009c*/ 	.byte	0x03, 0x19
        /*009e*/ 	.short	0x0020


	//----- nvinfo : EIATTR_PARAM_CBANK
	.align		4
        /*00a0*/ 	.byte	0x04, 0x0a
        /*00a2*/ 	.short	(.L_170 - .L_169)
	.align		4
.L_169:
        /*00a4*/ 	.word	index@(.nv.constant0._ZN18transformer_engine43_GLOBAL__N__603fe5ac_10_swizzle_cu_2a895db426swizzle_col_scaling_kernelIiLi128ELi4EEEvPKvPviiii)
        /*00a8*/ 	.short	0x0210
        /*00aa*/ 	.short	0x0020


	//----- nvinfo : EIATTR_SW_WAR
	.align		4
.L_170:
        /*00ac*/ 	.byte	0x04, 0x36
        /*00ae*/ 	.short	(.L_172 - .L_171)
.L_171:
        /*00b0*/ 	.word	0x00000008
.L_172:


//--------------------- .nv.info._ZN18transformer_engine43_GLOBAL__N__603fe5ac_10_swizzle_cu_2a895db426swizzle_col_scaling_kernelI4int2Li128ELi4EEEvPKvPviiii --------------------------
	.section	.nv.info._ZN18transformer_engine43_GLOBAL__N__603fe5ac_10_swizzle_cu_2a895db426swizzle_col_scaling_kernelI4int2Li128ELi4EEEvPKvPviiii,"",@"SHT_CUDA_INFO"
	.sectionflags	@""
	.align	4


	//----- nvinfo : EIATTR_CUDA_API_VERSION
	.align		4
        /*0000*/ 	.byte	0x04, 0x37
        /*0002*/ 	.short	(.L_174 - .L_173)
.L_173:
        /*0004*/ 	.word	0x00000082


	//----- nvinfo : EIATTR_KPARAM_INFO
	.align		4
.L_174:
        /*0008*/ 	.byte	0x04, 0x17
        /*000a*/ 	.short	(.L_176 - .L_175)
.L_175:
        /*000c*/ 	.word	0x00000000
        /*0010*/ 	.short	0x0005
        /*0012*/ 	.short	0x001c
        /*0014*/ 	.byte	0x00, 0xf0, 0x11, 0x00


	//----- nvinfo : EIATTR_KPARAM_INFO
	.align		4
.L_176:
        /*0018*/ 	.byte	0x04, 0x17
        /*001a*/ 	.short	(.L_178 - .L_177)
.L_177:
        /*001c*/ 	.word	0x00000000
        /*0020*/ 	.short	0x0004
        /*0022*/ 	.short	0x0018
        /*0024*/ 	.byte	0x00, 0xf0, 0x11, 0x00


	//----- nvinfo : EIATTR_KPARAM_INFO
	.align		4
.L_178:
        /*0028*/ 	.byte	0x04, 0x17
        /*002a*/ 	.short	(.L_180 - .L_179)
.L_179:
        /*002c*/ 	.word	0x00000000
        /*0030*/ 	.short	0x0003
        /*0032*/ 	.short	0x0014
        /*0034*/ 	.byte	0x00, 0xf0, 0x11, 0x00


	//----- nvinfo : EIATTR_KPARAM_INFO
	.align		4
.L_180:
        /*0038*/ 	.byte	0x04, 0x17
        /*003a*/ 	.short	(.L_182 - .L_181)
.L_181:
        /*003c*/ 	.word	0x00000000
        /*0040*/ 	.short	0x0002
        /*0042*/ 	.short	0x0010
        /*0044*/ 	.byte	0x00, 0xf0, 0x11, 0x00


	//----- nvinfo : EIATTR_KPARAM_INFO
	.align		4
.L_182:
        /*0048*/ 	.byte	0x04, 0x17
        /*004a*/ 	.short	(.L_184 - .L_183)
.L_183:
        /*004c*/ 	.word	0x00000000
        /*0050*/ 	.short	0x0001
        /*0052*/ 	.short	0x0008
        /*0054*/ 	.byte	0x00, 0xf0, 0x21, 0x00


	//----- nvinfo : EIATTR_KPARAM_INFO
	.align		4
.L_184:
        /*0058*/ 	.byte	0x04, 0x17
        /*005a*/ 	.short	(.L_186 - .L_185)
.L_185:
        /*005c*/ 	.word	0x00000000
        /*0060*/ 	.short	0x0000
        /*0062*/ 	.short	0x0000
        /*0064*/ 	.byte	0x00, 0xf0, 0x21, 0x00


	//----- nvinfo : EIATTR_SPARSE_MMA_MASK
	.align		4
.L_186:
        /*0068*/ 	.byte	0x03, 0x50
        /*006a*/ 	.short	0x0000


	//----- nvinfo : EIATTR_MAXREG_COUNT
	.align		4
        /*006c*/ 	.byte	0x03, 0x1b
        /*006e*/ 	.short	0x0040


	//----- nvinfo : EIATTR_NUM_BARRIERS
	.align		4
        /*0070*/ 	.byte	0x02, 0x4c
        /*0072*/ 	.byte	0x01
	.zero		1


	//----- nvinfo : EIATTR_MERCURY_ISA_VERSION
	.align		4
        /*0074*/ 	.byte	0x03, 0x5f
        /*0076*/ 	.short	0x0101


	//----- nvinfo : EIATTR_EXIT_INSTR_OFFSETS
	.align		4
        /*0078*/ 	.byte	0x04, 0x1c
        /*007a*/ 	.short	(.L_188 - .L_187)


	//   ....[0]....
.L_187:
        /*007c*/ 	.word	0x00004870


	//   ....[1]....
        /*0080*/ 	.word	0x000049c0


	//   ....[2]....
        /*0084*/ 	.word	0x000049d0


	//   ....[3]....
        /*0088*/ 	.word	0x00004ab0


	//----- nvinfo : EIATTR_MAX_THREADS
	.align		4
.L_188:
        /*008c*/ 	.byte	0x04, 0x05
        /*008e*/ 	.short	(.L_190 - .L_189)
.L_189:
        /*0090*/ 	.word	0x00000400
        /*0094*/ 	.word	0x00000001
        /*0098*/ 	.word	0x00000001


	//----- nvinfo : EIATTR_CRS_STACK_SIZE
	.align		4
.L_190:
        /*009c*/ 	.byte	0x04, 0x1e
        /*009e*/ 	.short	(.L_192 - .L_191)
.L_191:
        /*00a0*/ 	.word	0x00000000


	//----- nvinfo : EIATTR_CBANK_PARAM_SIZE
	.align		4
.L_192:
        /*00a4*/ 	.byte	0x03, 0x19
        /*00a6*/ 	.short	0x0020


	//----- nvinfo : EIATTR_PARAM_CBANK
	.align		4
        /*00a8*/ 	.byte	0x04, 0x0a
        /*00aa*/ 	.short	(.L_194 - .L_193)
	.align		4
.L_193:
        /*00ac*/ 	.word	index@(.nv.constant0._ZN18transformer_engine43_GLOBAL__N__603fe5ac_10_swizzle_cu_2a895db426swizzle_col_scaling_kernelI4int2Li128ELi4EEEvPKvPviiii)
        /*00b0*/ 	.short	0x0210
        /*00b2*/ 	.short	0x0020


	//----- nvinfo : EIATTR_SW_WAR
	.align		4
.L_194:
        /*00b4*/ 	.byte	0x04, 0x36
        /*00b6*/ 	.short	(.L_196 - .L_195)
.L_195:
        /*00b8*/ 	.word	0x00000008
.L_196:


//--------------------- .nv.info._ZN18transformer_engine43_GLOBAL__N__603fe5ac_10_swizzle_cu_2a895db426swizzle_col_scaling_kernelI4int4Li128ELi4EEEvPKvPviiii --------------------------
	.section	.nv.info._ZN18transformer_engine43_GLOBAL__N__603fe5ac_10_swizzle_cu_2a895db426swizzle_col_scaling_kernelI4int4Li128ELi4EEEvPKvPviiii,"",@"SHT_CUDA_INFO"
	.sectionflags	@""
	.align	4


	//----- nvinfo : EIATTR_CUDA_API_VERSION
	.align		4
        /*0000*/ 	.byte	0x04, 0x37
        /*0002*/ 	.short	(.L_198 - .L_197)
.L_197:
        /*0004*/ 	.word	0x00000082


	//----- nvinfo : EIATTR_KPARAM_INFO
	.align		4
.L_198:
        /*0008*/ 	.byte	0x04, 0x17
        /*000a*/ 	.short	(.L_200 - .L_199)
.L_199:
        /*000c*/ 	.word	0x00000000
        /*0010*/ 	.short	0x0005
        /*0012*/ 	.short	0x001c
        /*0014*/ 	.byte	0x00, 0xf0, 0x11, 0x00


	//----- nvinfo : EIATTR_KPARAM_INFO
	.align		4
.L_200:
        /*0018*/ 	.byte	0x04, 0x17
        /*001a*/ 	.short	(.L_202 - .L_201)
.L_201:
        /*001c*/ 	.word	0x00000000
        /*0020*/ 	.short	0x0004
        /*0022*/ 	.short	0x0018
        /*0024*/ 	.byte	0x00, 0xf0, 0x11, 0x00


	//----- nvinfo : EIATTR_KPARAM_INFO
	.align		4
.L_202:
        /*0028*/ 	.byte	0x04, 0x17
        /*002a*/ 	.short	(.L_204 - .L_203)
.L_203:
        /*002c*/ 	.word	0x00000000
        /*0030*/ 	.short	0x0003
        /*0032*/ 	.short	0x0014
        /*0034*/ 	.byte	0x00, 0xf0, 0x11, 0x00


	//----- nvinfo : EIATTR_KPARAM_INFO
	.align		4
.L_204:
        /*0038*/ 	.byte	0x04, 0x17
        /*003a*/ 	.short	(.L_206 - .L_205)
.L_205:
        /*003c*/ 	.word	0x00000000
        /*0040*/ 	.short	0x0002
        /*0042*/ 	.short	0x0010
        /*0044*/ 	.byte	0x00, 0xf0, 0x11, 0x00


	//----- nvinfo : EIATTR_KPARAM_INFO
	.align		4
.L_206:
        /*0048*/ 	.byte	0x04, 0x17
        /*004a*/ 	.short	(.L_208 - .L_207)
.L_207:
        /*004c*/ 	.word	0x00000000
        /*0050*/ 	.short	0x0001
        /*0052*/ 	.short	0x0008
        /*0054*/ 	.byte	0x00, 0xf0, 0x21, 0x00


	//----- nvinfo : EIATTR_KPARAM_INFO
	.align		4
.L_208:
        /*0058*/ 	.byte	0x04, 0x17
        /*005a*/ 	.short	(.L_210 - .L_209)
.L_209:
        /*005c*/ 	.word	0x00000000
        /*0060*/ 	.short	0x0000
        /*0062*/ 	.short	0x0000
        /*0064*/ 	.byte	0x00, 0xf0, 0x21, 0x00


	//----- nvinfo : EIATTR_SPARSE_MMA_MASK
	.align		4
.L_210:
        /*0068*/ 	.byte	0x03, 0x50
        /*006a*/ 	.short	0x0000


	//----- nvinfo : EIATTR_MAXREG_COUNT
	.align		4
        /*006c*/ 	.byte	0x03, 0x1b
        /*006e*/ 	.short	0x0040


	//----- nvinfo : EIATTR_NUM_BARRIERS
	.align		4
        /*0070*/ 	.byte	0x02, 0x4c
        /*0072*/ 	.byte	0x01
	.zero		1


	//----- nvinfo : EIATTR_MERCURY_ISA_VERSION
	.align		4
        /*0074*/ 	.byte	0x03, 0x5f
        /*0076*/ 	.short	0x0101


	//----- nvinfo : EIATTR_EXIT_INSTR_OFFSETS
	.align		4
        /*0078*/ 	.byte	0x04, 0x1c
        /*007a*/ 	.short	(.L_212 - .L_211)


	//   ....[0]....
.L_211:
        /*007c*/ 	.word	0x000084e0


	//   ....[1]....
        /*0080*/ 	.word	0x00008620


	//   ....[2]....
        /*0084*/ 	.word	0x00008730


	//   ....[3]....
        /*0088*/ 	.word	0x00008840


	//   ....[4]....
        /*008c*/ 	.word	0x00008850


	//   ....[5]....
        /*0090*/ 	.word	0x00008910


	//----- nvinfo : EIATTR_MAX_THREADS
	.align		4
.L_212:
        /*0094*/ 	.byte	0x04, 0x05
        /*0096*/ 	.short	(.L_214 - .L_213)
.L_213:
        /*0098*/ 	.word	0x00000400
        /*009c*/ 	.word	0x00000001
        /*00a0*/ 	.word	0x00000001


	//----- nvinfo : EIATTR_CRS_STACK_SIZE
	.align		4
.L_214:
        /*00a4*/ 	.byte	0x04, 0x1e
        /*00a6*/ 	.short	(.L_216 - .L_215)
.L_215:
        /*00a8*/ 	.word	0x00000000


	//----- nvinfo : EIATTR_CBANK_PARAM_SIZE
	.align		4
.L_216:
        /*00ac*/ 	.byte	0x03, 0x19
        /*00ae*/ 	.short	0x0020


	//----- nvinfo : EIATTR_PARAM_CBANK
	.align		4
        /*00b0*/ 	.byte	0x04, 0x0a
        /*00b2*/ 	.short	(.L_218 - .L_217)
	.align		4
.L_217:
        /*00b4*/ 	.word	index@(.nv.constant0._ZN18transformer_engine43_GLOBAL__N__603fe5ac_10_swizzle_cu_2a895db426swizzle_col_scaling_kernelI4int4Li128ELi4EEEvPKvPviiii)
        /*00b8*/ 	.short	0x0210
        /*00ba*/ 	.short	0x0020


	//----- nvinfo : EIATTR_SW_WAR
	.align		4
.L_218:
        /*00bc*/ 	.byte	0x04, 0x36
        /*00be*/ 	.short	(.L_220 - .L_219)
.L_219:
        /*00c0*/ 	.word	0x00000008
.L_220:


//--------------------- .nv.info._ZN18transformer_engine43_GLOBAL__N__603fe5ac_10_swizzle_cu_2a895db426swizzle_row_scaling_kernelIiLi128ELi4EEEvPKvPviiii --------------------------
	.section	.nv.info._ZN18transformer_engine43_GLOBAL__N__603fe5ac_10_swizzle_cu_2a895db426swizzle_row_scaling_kernelIiLi128ELi4EEEvPKvPviiii,"",@"SHT_CUDA_INFO"
	.sectionflags	@""
	.align	4


	//----- nvinfo : EIATTR_CUDA_API_VERSION
	.align		4
        /*0000*/ 	.byte	0x04, 0x37
        /*0002*/ 	.short	(.L_222 - .L_221)
.L_221:
        /*0004*/ 	.word	0x00000082


	//----- nvinfo : EIATTR_KPARAM_INFO
	.align		4
.L_222:
        /*0008*/ 	.byte	0x04, 0x17
        /*000a*/ 	.short	(.L_224 - .L_223)
.L_223:
        /*000c*/ 	.word	0x00000000
        /*0010*/ 	.short	0x0005
        /*0012*/ 	.short	0x001c
        /*0014*/ 	.byte	0x00, 0xf0, 0x11, 0x00


	//----- nvinfo : EIATTR_KPARAM_INFO
	.align		4
.L_224:
        /*0018*/ 	.byte	0x04, 0x17
        /*001a*/ 	.short	(.L_226 - .L_225)
.L_225:
        /*001c*/ 	.word	0x00000000
        /*0020*/ 	.short	0x0004
        /*0022*/ 	.short	0x0018
        /*0024*/ 	.byte	0x00, 0xf0, 0x11, 0x00


	//----- nvinfo : EIATTR_KPARAM_INFO
	.align		4
.L_226:
        /*0028*/ 	.byte	0x04, 0x17
        /*002a*/ 	.short	(.L_228 - .L_227)
.L_227:
        /*002c*/ 	.word	0x00000000
        /*0030*/ 	.short	0x0003
        /*0032*/ 	.short	0x0014
        /*0034*/ 	.byte	0x00, 0xf0, 0x11, 0x00


	//----- nvinfo : EIATTR_KPARAM_INFO
	.align		4
.L_228:
        /*0038*/ 	.byte	0x04, 0x17
        /*003a*/ 	.short	(.L_230 - .L_229)
.L_229:
        /*003c*/ 	.word	0x00000000
        /*0040*/ 	.short	0x0002
        /*0042*/ 	.short	0x0010
        /*0044*/ 	.byte	0x00, 0xf0, 0x11, 0x00


	//----- nvinfo : EIATTR_KPARAM_INFO
	.align		4
.L_230:
        /*0048*/ 	.byte	0x04, 0x17
        /*004a*/ 	.short	(.L_232 - .L_231)
.L_231:
        /*004c*/ 	.word	0x00000000
        /*0050*/ 	.short	0x0001
        /*0052*/ 	.short	0x0008
        /*0054*/ 	.byte	0x00, 0xf0, 0x21, 0x00


	//----- nvinfo : EIATTR_KPARAM_INFO
	.align		4
.L_232:
        /*0058*/ 	.byte	0x04, 0x17
        /*005a*/ 	.short	(.L_234 - .L_233)
.L_233:
        /*005c*/ 	.word	0x00000000
        /*0060*/ 	.short	0x0000
        /*0062*/ 	.short	0x0000
        /*0064*/ 	.byte	0x00, 0xf0, 0x21, 0x00


	//----- nvinfo : EIATTR_SPARSE_MMA_MASK
	.align		4
.L_234:
        /*0068*/ 	.byte	0x03, 0x50
        /*006a*/ 	.short	0x0000


	//----- nvinfo : EIATTR_MAXREG_COUNT
	.align		4
        /*006c*/ 	.byte	0x03, 0x1b
        /*006e*/ 	.short	0x0040


	//----- nvinfo : EIATTR_NUM_BARRIERS
	.align		4
        /*0070*/ 	.byte	0x02, 0x4c
        /*0072*/ 	.byte	0x01
	.zero		1


	//----- nvinfo : EIATTR_MERCURY_ISA_VERSION
	.align		4
        /*0074*/ 	.byte	0x03, 0x5f
        /*0076*/ 	.short	0x0101


	//----- nvinfo : EIATTR_EXIT_INSTR_OFFSETS
	.align		4
        /*0078*/ 	.byte	0x04, 0x1c
        /*007a*/ 	.short	(.L_236 - .L_235)


	//   ....[0]....
.L_235:
        /*007c*/ 	.word	0x000022e0


	//   ....[1]....
        /*0080*/ 	.word	0x000023e0


	//----- nvinfo : EIATTR_MAX_THREADS
	.align		4
.L_236:
        /*0084*/ 	.byte	0x04, 0x05
        /*0086*/ 	.short	(.L_238 - .L_237)
.L_237:
        /*0088*/ 	.word	0x00000400
        /*008c*/ 	.word	0x00000001
        /*0090*/ 	.word	0x00000001


	//----- nvinfo : EIATTR_CRS_STACK_SIZE
	.align		4
.L_238:
        /*0094*/ 	.byte	0x04, 0x1e
        /*0096*/ 	.short	(.L_240 - .L_239)
.L_239:
        /*0098*/ 	.word	0x00000000


	//----- nvinfo : EIATTR_CBANK_PARAM_SIZE
	.align		4
.L_240:
        /*009c*/ 	.byte	0x03, 0x19
        /*009e*/ 	.short	0x0020


	//----- nvinfo : EIATTR_PARAM_CBANK
	.align		4
        /*00a0*/ 	.byte	0x04, 0x0a
        /*00a2*/ 	.short	(.L_242 - .L_241)
	.align		4
.L_241:
        /*00a4*/ 	.word	index@(.nv.constant0._ZN18transformer_engine43_GLOBAL__N__603fe5ac_10_swizzle_cu_2a895db426swizzle_row_scaling_kernelIiLi128ELi4EEEvPKvPviiii)
        /*00a8*/ 	.short	0x0210
        /*00aa*/ 	.short	0x0020


	//----- nvinfo : EIATTR_SW_WAR
	.align		4
.L_242:
        /*00ac*/ 	.byte	0x04, 0x36
        /*00ae*/ 	.short	(.L_244 - .L_243)
.L_243:
        /*00b0*/ 	.word	0x00000008
.L_244:


//--------------------- .nv.info._ZN18transformer_engine43_GLOBAL__N__603fe5ac_10_swizzle_cu_2a895db426swizzle_row_scaling_kernelI4int2Li128ELi4EEEvPKvPviiii --------------------------
	.section	.nv.info._ZN18transformer_engine43_GLOBAL__N__603fe5ac_10_swizzle_cu_2a895db426swizzle_row_scaling_kernelI4int2Li128ELi4EEEvPKvPviiii,"",@"SHT_CUDA_INFO"
	.sectionflags	@""
	.align	4


	//----- nvinfo : EIATTR_CUDA_API_VERSION
	.align		4
        /*0000*/ 	.byte	0x04, 0x37
        /*0002*/ 	.short	(.L_246 - .L_245)
.L_245:
        /*0004*/ 	.word	0x00000082


	//----- nvinfo : EIATTR_KPARAM_INFO
	.align		4
.L_246:
        /*0008*/ 	.byte	0x04, 0x17
        /*000a*/ 	.short	(.L_248 - .L_247)
.L_247:
        /*000c*/ 	.word	0x00000000
        /*0010*/ 	.short	0x0005
        /*0012*/ 	.short	0x001c
        /*0014*/ 	.byte	0x00, 0xf0, 0x11, 0x00


	//----- nvinfo : EIATTR_KPARAM_INFO
	.align		4
.L_248:
        /*0018*/ 	.byte	0x04, 0x17
        /*001a*/ 	.short	(.L_250 - .L_249)
.L_249:
        /*001c*/ 	.word	0x00000000
        /*0020*/ 	.short	0x0004
        /*0022*/ 	.short	0x0018
        /*0024*/ 	.byte	0x00, 0xf0, 0x11, 0x00


	//----- nvinfo : EIATTR_KPARAM_INFO
	.align		4
.L_250:
        /*0028*/ 	.byte	0x04, 0x17
        /*002a*/ 	.short	(.L_252 - .L_251)
.L_251:
        /*002c*/ 	.word	0x00000000
        /*0030*/ 	.short	0x0003
        /*0032*/ 	.short	0x0014
        /*0034*/ 	.byte	0x00, 0xf0, 0x11, 0x00


	//----- nvinfo : EIATTR_KPARAM_INFO
	.align		4
.L_252:
        /*0038*/ 	.byte	0x04, 0x17
        /*003a*/ 	.short	(.L_254 - .L_253)
.L_253:
        /*003c*/ 	.word	0x00000000
        /*0040*/ 	.short	0x0002
        /*0042*/ 	.short	0x0010
        /*0044*/ 	.byte	0x00, 0xf0, 0x11, 0x00


	//----- nvinfo : EIATTR_KPARAM_INFO
	.align		4
.L_254:
        /*0048*/ 	.byte	0x04, 0x17
        /*004a*/ 	.short	(.L_256 - .L_255)
.L_255:
        /*004c*/ 	.word	0x00000000
        /*0050*/ 	.short	0x0001
        /*0052*/ 	.short	0x0008
        /*0054*/ 	.byte	0x00, 0xf0, 0x21, 0x00


	//----- nvinfo : EIATTR_KPARAM_INFO
	.align		4
.L_256:
        /*0058*/ 	.byte	0x04, 0x17
        /*005a*/ 	.short	(.L_258 - .L_257)
.L_257:
        /*005c*/ 	.word	0x00000000
        /*0060*/ 	.short	0x0000
        /*0062*/ 	.short	0x0000
        /*0064*/ 	.byte	0x00, 0xf0, 0x21, 0x00


	//----- nvinfo : EIATTR_SPARSE_MMA_MASK
	.align		4
.L_258:
        /*0068*/ 	.byte	0x03, 0x50
        /*006a*/ 	.short	0x0000


	//----- nvinfo : EIATTR_MAXREG_COUNT
	.align		4
        /*006c*/ 	.byte	0x03, 0x1b
        /*006e*/ 	.short	0x0040


	//----- nvinfo : EIATTR_NUM_BARRIERS
	.align		4
        /*0070*/ 	.byte	0x02, 0x4c
        /*0072*/ 	.byte	0x01
	.zero		1


	//----- nvinfo : EIATTR_MERCURY_ISA_VERSION
	.align		4
        /*0074*/ 	.byte	0x03, 0x5f
        /*0076*/ 	.short	0x0101


	//----- nvinfo : EIATTR_EXIT_INSTR_OFFSETS
	.align		4
        /*0078*/ 	.byte	0x04, 0x1c
        /*007a*/ 	.short	(.L_260 - .L_259)


	//   ....[0]....
.L_259:
        /*007c*/ 	.word	0x00003ec0


	//   ....[1]....
        /*0080*/ 	.word	0x00003fe0


	//----- nvinfo : EIATTR_MAX_THREADS
	.align		4
.L_260:
        /*0084*/ 	.byte	0x04, 0x05
        /*0086*/ 	.short	(.L_262 - .L_261)
.L_261:
        /*0088*/ 	.word	0x00000400
        /*008c*/ 	.word	0x00000001
        /*0090*/ 	.word	0x00000001


	//----- nvinfo : EIATTR_CRS_STACK_SIZE
	.align		4
.L_262:
        /*0094*/ 	.byte	0x04, 0x1e
        /*0096*/ 	.short	(.L_264 - .L_263)
.L_263:
        /*0098*/ 	.word	0x00000000


	//----- nvinfo : EIATTR_CBANK_PARAM_SIZE
	.align		4
.L_264:
        /*009c*/ 	.byte	0x03, 0x19
        /*009e*/ 	.short	0x0020


	//----- nvinfo : EIATTR_PARAM_CBANK
	.align		4
        /*00a0*/ 	.byte	0x04, 0x0a
        /*00a2*/ 	.short	(.L_266 - .L_265)
	.align		4
.L_265:
        /*00a4*/ 	.word	index@(.nv.constant0._ZN18transformer_engine43_GLOBAL__N__603fe5ac_10_swizzle_cu_2a895db426swizzle_row_scaling_kernelI4int2Li128ELi4EEEvPKvPviiii)
        /*00a8*/ 	.short	0x0210
        /*00aa*/ 	.short	0x0020


	//----- nvinfo : EIATTR_SW_WAR
	.align		4
.L_266:
        /*00ac*/ 	.byte	0x04, 0x36
        /*00ae*/ 	.short	(.L_268 - .L_267)
.L_267:
        /*00b0*/ 	.word	0x00000008
.L_268:


//--------------------- .nv.info._ZN18transformer_engine43_GLOBAL__N__603fe5ac_10_swizzle_cu_2a895db426swizzle_row_scaling_kernelI4int4Li128ELi4EEEvPKvPviiii --------------------------
	.section	.nv.info._ZN18transformer_engine43_GLOBAL__N__603fe5ac_10_swizzle_cu_2a895db426swizzle_row_scaling_kernelI4int4Li128ELi4EEEvPKvPviiii,"",@"SHT_CUDA_INFO"
	.sectionflags	@""
	.align	4


	//----- nvinfo : EIATTR_CUDA_API_VERSION
	.align		4
        /*0000*/ 	.byte	0x04, 0x37
        /*0002*/ 	.short	(.L_270 - .L_269)
.L_269:
        /*0004*/ 	.word	0x00000082


	//----- nvinfo : EIATTR_KPARAM_INFO
	.align		4
.L_270:
        /*0008*/ 	.byte	0x04, 0x17
        /*000a*/ 	.short	(.L_272 - .L_271)
.L_271:
        /*000c*/ 	.word	0x00000000
        /*0010*/ 	.short	0x0005
        /*0012*/ 	.short	0x001c
        /*0014*/ 	.byte	0x00, 0xf0, 0x11, 0x00


	//----- nvinfo : EIATTR_KPARAM_INFO
	.align		4
.L_272:
        /*0018*/ 	.byte	0x04, 0x17
        /*001a*/ 	.short	(.L_274 - .L_273)
.L_273:
        /*001c*/ 	.word	0x00000000
        /*0020*/ 	.short	0x0004
        /*0022*/ 	.short	0x0018
        /*0024*/ 	.byte	0x00, 0xf0, 0x11, 0x00


	//----- nvinfo : EIATTR_KPARAM_INFO
	.align		4
.L_274:
        /*0028*/ 	.byte	0x04, 0x17
        /*002a*/ 	.short	(.L_276 - .L_275)
.L_275:
        /*002c*/ 	.word	0x00000000
        /*0030*/ 	.short	0x0003
        /*0032*/ 	.short	0x0014
        /*0034*/ 	.byte	0x00, 0xf0, 0x11, 0x00


	//----- nvinfo : EIATTR_KPARAM_INFO
	.align		4
.L_276:
        /*0038*/ 	.byte	0x04, 0x17
        /*003a*/ 	.short	(.L_278 - .L_277)
.L_277:
        /*003c*/ 	.word	0x00000000
        /*0040*/ 	.short	0x0002
        /*0042*/ 	.short	0x0010
        /*0044*/ 	.byte	0x00, 0xf0, 0x11, 0x00


	//----- nvinfo : EIATTR_KPARAM_INFO
	.align		4
.L_278:
        /*0048*/ 	.byte	0x04, 0x17
        /*004a*/ 	.short	(.L_280 - .L_279)
.L_279:
        /*004c*/ 	.word	0x00000000
        /*0050*/ 	.short	0x0001
        /*0052*/ 	.short	0x0008
        /*0054*/ 	.byte	0x00, 0xf0, 0x21, 0x00


	//----- nvinfo : EIATTR_KPARAM_INFO
	.align		4
.L_280:
        /*0058*/ 	.byte	0x04, 0x17
        /*005a*/ 	.short	(.L_282 - .L_281)
.L_281:
        /*005c*/ 	.word	0x00000000
        /*0060*/ 	.short	0x0000
        /*0062*/ 	.short	0x0000
        /*0064*/ 	.byte	0x00, 0xf0, 0x21, 0x00


	//----- nvinfo : EIATTR_SPARSE_MMA_MASK
	.align		4
.L_282:
        /*0068*/ 	.byte	0x03, 0x50
        /*006a*/ 	.short	0x0000


	//----- nvinfo : EIATTR_MAXREG_COUNT
	.align		4
        /*006c*/ 	.byte	0x03, 0x1b
        /*006e*/ 	.short	0x0040


	//----- nvinfo : EIATTR_NUM_BARRIERS
	.align		4
        /*0070*/ 	.byte	0x02, 0x4c
        /*0072*/ 	.byte	0x01
	.zero		1


	//----- nvinfo : EIATTR_MERCURY_ISA_VERSION
	.align		4
        /*0074*/ 	.byte	0x03, 0x5f
        /*0076*/ 	.short	0x0101


	//----- nvinfo : EIATTR_EXIT_INSTR_OFFSETS
	.align		4
        /*0078*/ 	.byte	0x04, 0x1c
        /*007a*/ 	.short	(.L_284 - .L_283)


	//   ....[0]....
.L_283:
        /*007c*/ 	.word	0x000075c0


	//   ....[1]....
        /*0080*/ 	.word	0x000076e0


	//----- nvinfo : EIATTR_MAX_THREADS
	.align		4
.L_284:
        /*0084*/ 	.byte	0x04, 0x05
        /*0086*/ 	.short	(.L_286 - .L_285)
.L_285:
        /*0088*/ 	.word	0x00000400
        /*008c*/ 	.word	0x00000001
        /*0090*/ 	.word	0x00000001


	//----- nvinfo : EIATTR_CRS_STACK_SIZE
	.align		4
.L_286:
        /*0094*/ 	.byte	0x04, 0x1e
        /*0096*/ 	.short	(.L_288 - .L_287)
.L_287:
        /*0098*/ 	.word	0x00000000


	//----- nvinfo : EIATTR_CBANK_PARAM_SIZE
	.align		4
.L_288:
        /*009c*/ 	.byte	0x03, 0x19
        /*009e*/ 	.short	0x0020


	//----- nvinfo : EIATTR_PARAM_CBANK
	.align		4
        /*00a0*/ 	.byte	0x04, 0x0a
        /*00a2*/ 	.short	(.L_290 - .L_289)
	.align		4
.L_289:
        /*00a4*/ 	.word	index@(.nv.constant0._ZN18transformer_engine43_GLOBAL__N__603fe5ac_10_swizzle_cu_2a895db426swizzle_row_scaling_kernelI4int4Li128ELi4EEEvPKvPviiii)
        /*00a8*/ 	.short	0x0210
        /*00aa*/ 	.short	0x0020


	//----- nvinfo : EIATTR_SW_WAR
	.align		4
.L_290:
        /*00ac*/ 	.byte	0x04, 0x36
        /*00ae*/ 	.short	(.L_292 - .L_291)
.L_291:
        /*00b0*/ 	.word	0x00000008
.L_292:


//--------------------- .nv.callgraph             --------------------------
	.section	.nv.callgraph,"",@"SHT_CUDA_CALLGRAPH"
	.align	4
	.sectionentsize	8
	.align		4
        /*0000*/ 	.word	0x00000000
	.align		4
        /*0004*/ 	.word	0xffffffff
	.align		4
        /*0008*/ 	.word	0x00000000
	.align		4
        /*000c*/ 	.word	0xfffffffe
	.align		4
        /*0010*/ 	.word	0x00000000
	.align		4
        /*0014*/ 	.word	0xfffffffd
	.align		4
        /*0018*/ 	.word	0x00000000
	.align		4
        /*001c*/ 	.word	0xfffffffc


//--------------------- .nv.constant4             --------------------------
	.section	.nv.constant4,"a",@progbits
	.align	8
	.align		8
.nv.constant4:
        /*0000*/ 	.dword	_ZN41_INTERNAL_603fe5ac_10_swizzle_cu_2a895db418transformer_engine43_GLOBAL__N__603fe5ac_10_swizzle_cu_2a895db46TB_DIME
	.align		8
        /*0008*/ 	.dword	_ZN41_INTERNAL_603fe5ac_10_swizzle_cu_2a895db418transformer_engine43_GLOBAL__N__603fe5ac_10_swizzle_cu_2a895db417NEW_SF_TILE_DIM_KE
	.align		8
        /*0010*/ 	.dword	_ZN41_INTERNAL_603fe5ac_10_swizzle_cu_2a895db418transformer_engine43_GLOBAL__N__603fe5ac_10_swizzle_cu_2a895db420N_SF_PER_TD_PER_TILEE
	.align		8
        /*0018*/ 	.dword	_ZN41_INTERNAL_603fe5ac_10_swizzle_cu_2a895db418transformer_engine43_GLOBAL__N__603fe5ac_10_swizzle_cu_2a895db421NEW_SF_TILE_DIM_K_I32E
	.align		8
        /*0020*/ 	.dword	_ZN41_INTERNAL_603fe5ac_10_swizzle_cu_2a895db418transformer_engine43_GLOBAL__N__603fe5ac_10_swizzle_cu_2a895db421NEW_SF_TILE_DIM_M_I32E


//--------------------- .text._ZN18transformer_engine43_GLOBAL__N__603fe5ac_10_swizzle_cu_2a895db439multi_tensor_swizzle_col_scaling_kernelIiLi128ELi4EEEvNS0_16MultiSwizzleArgsE --------------------------
	.section	.text._ZN18transformer_engine43_GLOBAL__N__603fe5ac_10_swizzle_cu_2a895db439multi_tensor_swizzle_col_scaling_kernelIiLi128ELi4EEEvNS0_16MultiSwizzleArgsE,"ax",@progbits
	.align	128
.text._ZN18transformer_engine43_GLOBAL__N__603fe5ac_10_swizzle_cu_2a895db439multi_tensor_swizzle_col_scaling_kernelIiLi128ELi4EEEvNS0_16MultiSwizzleArgsE:
        .type           _ZN18transformer_engine43_GLOBAL__N__603fe5ac_10_swizzle_cu_2a895db439multi_tensor_swizzle_col_scaling_kernelIiLi128ELi4EEEvNS0_16MultiSwizzleArgsE,@function
        .size           _ZN18transformer_engine43_GLOBAL__N__603fe5ac_10_swizzle_cu_2a895db439multi_tensor_swizzle_col_scaling_kernelIiLi128ELi4EEEvNS0_16MultiSwizzleArgsE,(.L_x_1429 - _ZN18transformer_engine43_GLOBAL__N__603fe5ac_10_swizzle_cu_2a895db439multi_tensor_swizzle_col_scaling_kernelIiLi128ELi4EEEvNS0_16MultiSwizzleArgsE)
        .other          _ZN18transformer_engine43_GLOBAL__N__603fe5ac_10_swizzle_cu_2a895db439multi_tensor_swizzle_col_scaling_kernelIiLi128ELi4EEEvNS0_16MultiSwizzleArgsE,@"STO_CUDA_ENTRY STV_DEFAULT"
_ZN18transformer_engine43_GLOBAL__N__603fe5ac_10_swizzle_cu_2a895db439multi_tensor_swizzle_col_scaling_kernelIiLi128ELi4EEEvNS0_16MultiSwizzleArgsE:
[----:B------:R-:W-:Y:S08]  /*0000*/  LDC R1, c[0x0][0x28] ;  /* 0x00000a00ff017b82 */ /* 0x000ff00000000800 */
[----:B------:R-:W0:Y:S01]  /*0010*/  S2UR UR4, SR_CTAID.X ;  /* 0x00000000000479c3 */ /* 0x000e220000002500 */
[----:B------:R-:W-:-:S07]  /*0020*/  IMAD.MOV.U32 R0, RZ, RZ, RZ ;  /* 0x000000ffff007224 */ /* 0x000fce00078e00ff */
.L_x_0:
[----:B------:R-:W-:Y:S02]  /*0030*/  IMAD.MOV.U32 R8, RZ, RZ, R0 ;  /* 0x000000ffff087224 */ /* 0x000fe400078e0000 */
[----:B------:R-:W-:-:S04]  /*0040*/  VIADD R0, R0, 0x1 ;  /* 0x0000000100007836 */ /* 0x000fc80000000000 */
[----:B------:R-:W-:-:S04]  /*0050*/  IMAD.SHL.U32 R11, R0, 0x4, RZ ;  /* 0x00000004000b7824 */ /* 0x000fc800078e00ff */
[----:B------:R-:W0:Y:S02]  /*0060*/  LDC R2, c[0x0][R11+0xa10] ;  /* 0x000284000b027b82 */ /* 0x000e240000000800 */
[----:B0-----:R-:W-:-:S13]  /*0070*/  ISETP.GT.AND P0, PT, R2, UR4, PT ;  /* 0x0000000402007c0c */ /* 0x001fda000bf04270 */
[----:B------:R-:W-:Y:S05]  /*0080*/  @!P0 BRA `(.L_x_0) ;  /* 0xfffffffc00e88947 */ /* 0x000fea000383ffff */
[----:B------:R-:W0:Y:S01]  /*0090*/  LDC R6, c[0x0][R11+0x60c] ;  /* 0x000183000b067b82 */ /* 0x000e220000000800 */
[----:B------:R-:W-:Y:S01]  /*00a0*/  IMAD.SHL.U32 R14, R8, 0x8, RZ ;  /* 0x00000008080e7824 */ /* 0x000fe200078e00ff */
[----:B------:R-:W-:Y:S01]  /*00b0*/  ULDC.64 UR8, c[0x0][0x208] ;  /* 0x0000820000087ab9 */ /* 0x000fe20000000a00 */
[----:B------:R-:W-:Y:S05]  /*00c0*/  BSSY B0, `(.L_x_1) ;  /* 0x0000286000007945 */ /* 0x000fea0003800000 */
[----:B------:R-:W1:Y:S01]  /*00d0*/  LDC R13, c[0x0][R11+0xa0c] ;  /* 0x000283000b0d7b82 */ /* 0x000e620000000800 */
[----:B0-----:R-:W-:-:S04]  /*00e0*/  SHF.R.S32.HI R3, RZ, 0x1f, R6 ;  /* 0x0000001fff037819 */ /* 0x001fc80000011406 */
[CC--:B------:R-:W-:Y:S02]  /*00f0*/  LEA.HI R2, R3.reuse, R6.reuse, RZ, 0x7 ;  /* 0x0000000603027211 */ /* 0x0c0fe400078f38ff */
[----:B------:R-:W-:Y:S02]  /*0100*/  LEA.HI R8, R3, R6, RZ, 0x2 ;  /* 0x0000000603087211 */ /* 0x000fe400078f10ff */
[----:B------:R-:W-:Y:S02]  /*0110*/  SHF.R.S32.HI R2, RZ, 0x7, R2 ;  /* 0x00000007ff027819 */ /* 0x000fe40000011402 */
[----:B-1----:R-:W-:Y:S02]  /*0120*/  IADD3 R13, -R13, UR4, RZ ;  /* 0x000000040d0d7c10 */ /* 0x002fe4000fffe1ff */
[----:B------:R-:W-:Y:S02]  /*0130*/  IABS R0, R2 ;  /* 0x0000000200007213 */ /* 0x000fe40000000000 */
[----:B------:R-:W-:-:S02]  /*0140*/  IABS R10, R13 ;  /* 0x0000000d000a7213 */ /* 0x000fc40000000000 */
[----:B------:R-:W0:Y:S01]  /*0150*/  I2F.RP R7, R0 ;  /* 0x0000000000077306 */ /* 0x000e220000209400 */
[----:B------:R-:W-:Y:S02]  /*0160*/  IABS R12, R2 ;  /* 0x00000002000c7213 */ /* 0x000fe40000000000 */
[----:B------:R-:W-:Y:S02]  /*0170*/  ISETP.GE.AND P3, PT, R13, RZ, PT ;  /* 0x000000ff0d00720c */ /* 0x000fe40003f66270 */
[----:B------:R-:W-:Y:S01]  /*0180*/  SHF.R.S32.HI R8, RZ, 0x2, R8 ;  /* 0x00000002ff087819 */ /* 0x000fe20000011408 */
[----:B------:R-:W-:Y:S02]  /*0190*/  IMAD.MOV R15, RZ, RZ, -R12 ;  /* 0x000000ffff0f7224 */ /* 0x000fe400078e0a0c */
[----:B0-----:R-:W0:Y:S02]  /*01a0*/  MUFU.RCP R7, R7 ;  /* 0x0000000700077308 */ /* 0x001e240000001000 */
[----:B0-----:R-:W-:-:S02]  /*01b0*/  VIADD R4, R7, 0xffffffe ;  /* 0x0ffffffe07047836 */ /* 0x001fc40000000000 */
[----:B------:R-:W0:Y:S04]  /*01c0*/  LDC R7, c[0x0][R11+0x70c] ;  /* 0x0001c3000b077b82 */ /* 0x000e280000000800 */
[----:B------:R1:W2:Y:S02]  /*01d0*/  F2I.FTZ.U32.TRUNC.NTZ R5, R4 ;  /* 0x0000000400057305 */ /* 0x0002a4000021f000 */
[----:B-1----:R-:W-:Y:S02]  /*01e0*/  IMAD.MOV.U32 R4, RZ, RZ, RZ ;  /* 0x000000ffff047224 */ /* 0x002fe400078e00ff */
[----:B--2---:R-:W-:-:S04]  /*01f0*/  IMAD.MOV R9, RZ, RZ, -R5 ;  /* 0x000000ffff097224 */ /* 0x004fc800078e0a05 */
[----:B------:R-:W-:-:S04]  /*0200*/  IMAD R9, R9, R0, RZ ;  /* 0x0000000009097224 */ /* 0x000fc800078e02ff */
[----:B------:R-:W-:Y:S01]  /*0210*/  IMAD.HI.U32 R5, R5, R9, R4 ;  /* 0x0000000905057227 */ /* 0x000fe200078e0004 */
[----:B0-----:R-:W-:-:S04]  /*0220*/  SHF.R.S32.HI R4, RZ, 0x1f, R7 ;  /* 0x0000001fff047819 */ /* 0x001fc80000011407 */
[----:B------:R-:W-:Y:S01]  /*0230*/  LEA.HI R16, R4, R7, RZ, 0x2 ;  /* 0x0000000704107211 */ /* 0x000fe200078f10ff */
[----:B------:R-:W-:Y:S01]  /*0240*/  IMAD.HI.U32 R9, R5, R10, RZ ;  /* 0x0000000a05097227 */ /* 0x000fe200078e00ff */
[----:B------:R-:W-:Y:S02]  /*0250*/  LOP3.LUT R5, R13, R2, RZ, 0x3c, !PT ;  /* 0x000000020d057212 */ /* 0x000fe400078e3cff */
[----:B------:R-:W-:Y:S01]  /*0260*/  LEA.HI.SX32 R4, R16, 0x1f, 0x1e ;  /* 0x0000001f10047811 */ /* 0x000fe200078ff2ff */
[----:B------:R-:W-:Y:S01]  /*0270*/  IMAD R15, R9, R15, R10 ;  /* 0x0000000f090f7224 */ /* 0x000fe200078e020a */
[----:B------:R-:W-:Y:S01]  /*0280*/  ISETP.GE.AND P2, PT, R5, RZ, PT ;  /* 0x000000ff0500720c */ /* 0x000fe20003f46270 */
[----:B------:R-:W0:Y:S01]  /*0290*/  LDC.64 R12, c[0x0][R14+0x410] ;  /* 0x000104000e0c7b82 */ /* 0x000e220000000a00 */
[----:B------:R-:W-:Y:S02]  /*02a0*/  SHF.R.S32.HI R5, RZ, 0x1f, R4 ;  /* 0x0000001fff057819 */ /* 0x000fe40000011404 */
[----:B------:R-:W-:-:S02]  /*02b0*/  ISETP.GT.U32.AND P1, PT, R0, R15, PT ;  /* 0x0000000f0000720c */ /* 0x000fc40003f24070 */
[----:B------:R-:W-:Y:S02]  /*02c0*/  LEA.HI R5, R5, R4, RZ, 0x5 ;  /* 0x0000000405057211 */ /* 0x000fe400078f28ff */
[----:B------:R-:W-:Y:S01]  /*02d0*/  LOP3.LUT R10, RZ, R2, RZ, 0x33, !PT ;  /* 0x00000002ff0a7212 */ /* 0x000fe200078e33ff */
[----:B------:R-:W1:Y:S01]  /*02e0*/  S2R R4, SR_TID.X ;  /* 0x0000000000047919 */ /* 0x000e620000002100 */
[----:B------:R-:W-:Y:S02]  /*02f0*/  LEA.HI.SX32 R20, R5, 0xffffffff, 0x1b ;  /* 0xffffffff05147811 */ /* 0x000fe400078fdaff */
[----:B------:R-:W2:Y:S05]  /*0300*/  S2R R5, SR_TID.Y ;  /* 0x0000000000057919 */ /* 0x000eaa0000002200 */
[----:B------:R-:W-:-:S02]  /*0310*/  @!P1 IMAD.IADD R15, R15, 0x1, -R0 ;  /* 0x000000010f0f9824 */ /* 0x000fc400078e0a00 */
[----:B------:R-:W-:-:S03]  /*0320*/  @!P1 VIADD R9, R9, 0x1 ;  /* 0x0000000109099836 */ /* 0x000fc60000000000 */
[C---:B------:R-:W-:Y:S02]  /*0330*/  ISETP.GE.U32.AND P0, PT, R15.reuse, R0, PT ;  /* 0x000000000f00720c */ /* 0x040fe40003f06070 */
[----:B------:R-:W-:Y:S01]  /*0340*/  ISETP.GT.U32.AND P1, PT, R0, R15, PT ;  /* 0x0000000f0000720c */ /* 0x000fe20003f24070 */
[----:B------:R-:W-:-:S05]  /*0350*/  IMAD.IADD R0, R15, 0x1, -R0 ;  /* 0x000000010f007824 */ /* 0x000fca00078e0a00 */
[----:B------:R-:W-:Y:S02]  /*0360*/  SEL R17, R0, R15, !P1 ;  /* 0x0000000f00117207 */ /* 0x000fe40004800000 */
[----:B------:R-:W3:Y:S03]  /*0370*/  LDC R0, c[0x0][R11+0x90c] ;  /* 0x000243000b007b82 */ /* 0x000ee60000000800 */
[----:B------:R-:W-:Y:S01]  /*0380*/  @P0 VIADD R9, R9, 0x1 ;  /* 0x0000000109090836 */ /* 0x000fe20000000000 */
[----:B------:R-:W-:Y:S01]  /*0390*/  ISETP.NE.AND P0, PT, R2, RZ, PT ;  /* 0x000000ff0200720c */ /* 0x000fe20003f05270 */
[----:B------:R-:W-:Y:S02]  /*03a0*/  @!P3 IMAD.MOV R17, RZ, RZ, -R17 ;  /* 0x000000ffff11b224 */ /* 0x000fe400078e0a11 */
[----:B------:R-:W-:-:S05]  /*03b0*/  @!P2 IMAD.MOV R9, RZ, RZ, -R9 ;  /* 0x000000ffff09a224 */ /* 0x000fca00078e0a09 */
[C---:B------:R-:W-:Y:S02]  /*03c0*/  SEL R9, R10.reuse, R9, !P0 ;  /* 0x000000090a097207 */ /* 0x040fe40004000000 */
[----:B------:R-:W-:Y:S01]  /*03d0*/  SEL R10, R10, R17, !P0 ;  /* 0x000000110a0a7207 */ /* 0x000fe20004000000 */
[----:B------:R-:W-:Y:S01]  /*03e0*/  VIADD R17, R2, 0xffffffff ;  /* 0xffffffff02117836 */ /* 0x000fe20000000000 */
[CC--:B------:R-:W-:Y:S01]  /*03f0*/  ISETP.NE.AND P2, PT, R20.reuse, R9.reuse, PT ;  /* 0x000000091400720c */ /* 0x0c0fe20003f45270 */
[----:B------:R-:W-:Y:S01]  /*0400*/  IMAD.SHL.U32 R3, R9, 0x1000, RZ ;  /* 0x0000100009037824 */ /* 0x000fe200078e00ff */
[----:B------:R-:W-:Y:S01]  /*0410*/  ISETP.NE.AND P1, PT, R20, R9, PT ;  /* 0x000000091400720c */ /* 0x000fe20003f25270 */
[----:B------:R-:W-:Y:S01]  /*0420*/  IMAD.SHL.U32 R18, R10, 0x20, RZ ;  /* 0x000000200a127824 */ /* 0x000fe200078e00ff */
[----:B------:R-:W-:Y:S01]  /*0430*/  ISETP.NE.AND P0, PT, R17, R10, PT ;  /* 0x0000000a1100720c */ /* 0x000fe20003f05270 */
[----:B------:R-:W-:Y:S02]  /*0440*/  IMAD.MOV.U32 R10, RZ, RZ, 0x20 ;  /* 0x00000020ff0a7424 */ /* 0x000fe400078e00ff */
[----:B------:R-:W-:Y:S01]  /*0450*/  IMAD R20, R7, R18, RZ ;  /* 0x0000001207147224 */ /* 0x000fe200078e02ff */
[----:B---3--:R-:W-:-:S05]  /*0460*/  ISETP.LT.AND P1, PT, R0, R7, !P1 ;  /* 0x000000070000720c */ /* 0x008fca0004f21270 */
[----:B------:R-:W-:Y:S01]  /*0470*/  @!P2 LEA.HI.SX32 R15, R16, 0xffffffff, 0x1e ;  /* 0xffffffff100fa811 */ /* 0x000fe200078ff2ff */
[----:B------:R-:W-:-:S03]  /*0480*/  IMAD.SHL.U32 R16, R8, 0x80, RZ ;  /* 0x0000008008107824 */ /* 0x000fc600078e00ff */
[----:B------:R-:W-:Y:S01]  /*0490*/  @!P2 SHF.R.S32.HI R2, RZ, 0x1f, R15 ;  /* 0x0000001fff02a819 */ /* 0x000fe2000001140f */
[----:B------:R-:W-:-:S03]  /*04a0*/  IMAD R7, R9, R16, R18 ;  /* 0x0000001009077224 */ /* 0x000fc600078e0212 */
[----:B------:R-:W-:-:S04]  /*04b0*/  @!P2 LEA.HI R2, R2, R15, RZ, 0x5 ;  /* 0x0000000f0202a211 */ /* 0x000fc800078f28ff */
[----:B------:R-:W-:-:S04]  /*04c0*/  @!P2 LOP3.LUT R2, R2, 0xffffffe0, RZ, 0xc0, !PT ;  /* 0xffffffe00202a812 */ /* 0x000fc800078ec0ff */
[----:B------:R-:W-:Y:S02]  /*04d0*/  @!P2 IADD3 R10, R15, 0x1, -R2 ;  /* 0x000000010f0aa810 */ /* 0x000fe40007ffe802 */
[----:B------:R-:W-:Y:S02]  /*04e0*/  IADD3 R15, P4, R3, R20, RZ ;  /* 0x00000014030f7210 */ /* 0x000fe40007f9e0ff */
[----:B--2---:R-:W-:Y:S02]  /*04f0*/  ISETP.GE.U32.AND P2, PT, R5, R10, PT ;  /* 0x0000000a0500720c */ /* 0x004fe40003f46070 */
[----:B------:R-:W-:Y:S02]  /*0500*/  SHF.R.S32.HI R20, RZ, 0x1f, R20 ;  /* 0x0000001fff147819 */ /* 0x000fe40000011414 */
[----:B-1----:R-:W-:Y:S02]  /*0510*/  ISETP.GT.U32.OR P2, PT, R4, 0x1f, P2 ;  /* 0x0000001f0400780c */ /* 0x002fe40001744470 */
[----:B0-----:R-:W-:-:S02]  /*0520*/  LEA R2, P3, R15, R12, 0x2 ;  /* 0x0000000c0f027211 */ /* 0x001fc400078610ff */
[----:B------:R-:W-:-:S04]  /*0530*/  LEA.HI.X.SX32 R12, R3, R20, 0x1, P4 ;  /* 0x00000014030c7211 */ /* 0x000fc800020f0eff */
[----:B------:R-:W-:-:S05]  /*0540*/  LEA.HI.X R3, R15, R13, R12, 0x2, P3 ;  /* 0x0000000d0f037211 */ /* 0x000fca00018f140c */
[----:B------:R-:W-:Y:S05]  /*0550*/  @P2 BRA `(.L_x_2) ;  /* 0x0000002000f02947 */ /* 0x000fea0003800000 */
[----:B------:R-:W0:Y:S01]  /*0560*/  LDC.64 R14, c[0x0][R14+0x210] ;  /* 0x000084000e0e7b82 */ /* 0x000e220000000a00 */
[----:B------:R-:W-:Y:S01]  /*0570*/  IMAD.SHL.U32 R9, R5, 0x4, RZ ;  /* 0x0000000405097824 */ /* 0x000fe200078e00ff */
[----:B------:R-:W-:-:S03]  /*0580*/  SHF.R.S32.HI R13, RZ, 0x1f, R7 ;  /* 0x0000001fff0d7819 */ /* 0x000fc60000011407 */
[----:B------:R-:W-:-:S05]  /*0590*/  IMAD R18, R8, R9, R4 ;  /* 0x0000000908127224 */ /* 0x000fca00078e0204 */
[----:B------:R-:W-:-:S04]  /*05a0*/  IADD3 R9, P2, R7, R18, RZ ;  /* 0x0000001207097210 */ /* 0x000fc80007f5e0ff */
[----:B------:R-:W-:Y:S02]  /*05b0*/  LEA.HI.X.SX32 R13, R18, R13, 0x1, P2 ;  /* 0x0000000d120d7211 */ /* 0x000fe400010f0eff */
[----:B0-----:R-:W-:-:S04]  /*05c0*/  LEA R12, P2, R9, R14, 0x2 ;  /* 0x0000000e090c7211 */ /* 0x001fc800078410ff */
[----:B------:R-:W-:-:S05]  /*05d0*/  LEA.HI.X R13, R9, R15, R13, 0x2, P2 ;  /* 0x0000000f090d7211 */ /* 0x000fca00010f140d */
[----:B------:R0:W5:Y:S01]  /*05e0*/  LDG.E.CONSTANT R9, desc[UR8][R12.64] ;  /* 0x000000080c097981 */ /* 0x000162000c1e9900 */
[----:B------:R-:W1:Y:S02]  /*05f0*/  LDC R11, c[0x0][R11+0x80c] ;  /* 0x000203000b0b7b82 */ /* 0x000e640000000800 */
[----:B-1----:R-:W-:-:S04]  /*0600*/  ISETP.LT.AND P0, PT, R11, R6, !P0 ;  /* 0x000000060b00720c */ /* 0x002fc80004701270 */
[----:B------:R-:W-:-:S13]  /*0610*/  PLOP3.LUT P1, PT, P1, P0, PT, 0xa8, 0x0 ;  /* 0x000000000000781c */ /* 0x000fda0000f21570 */
[----:B0-----:R-:W-:Y:S05]  /*0620*/  @!P1 BRA `(.L_x_3) ;  /* 0x0000000400e09947 */ /* 0x001fea0003800000 */
[-C--:B------:R-:W-:Y:S01]  /*0630*/  IABS R16, R6.reuse ;  /* 0x0000000600107213 */ /* 0x080fe20000000000 */
[----:B------:R-:W-:Y:S01]  /*0640*/  IMAD.IADD R17, R7, 0x1, R18 ;  /* 0x0000000107117824 */ /* 0x000fe200078e0212 */
[----:B------:R-:W-:Y:S01]  /*0650*/  IABS R14, R6 ;  /* 0x00000006000e7213 */ /* 0x000fe20000000000 */
[----:B------:R-:W-:Y:S01]  /*0660*/  BSSY B1, `(.L_x_4) ;  /* 0x0000026000017945 */ /* 0x000fe20003800000 */
[----:B------:R-:W0:Y:S01]  /*0670*/  I2F.RP R19, R16 ;  /* 0x0000001000137306 */ /* 0x000e220000209400 */
[----:B------:R-:W-:Y:S02]  /*0680*/  IMAD.SHL.U32 R17, R17, 0x4, RZ ;  /* 0x0000000411117824 */ /* 0x000fe400078e00ff */
[----:B------:R-:W-:Y:S02]  /*0690*/  IMAD.MOV R22, RZ, RZ, -R14 ;  /* 0x000000ffff167224 */ /* 0x000fe400078e0a0e */
[----:B------:R-:W-:Y:S01]  /*06a0*/  IMAD.MOV.U32 R14, RZ, RZ, RZ ;  /* 0x000000ffff0e7224 */ /* 0x000fe200078e00ff */
[----:B------:R-:W-:-:S02]  /*06b0*/  IABS R20, R17 ;  /* 0x0000001100147213 */ /* 0x000fc40000000000 */
[----:B0-----:R-:W0:Y:S02]  /*06c0*/  MUFU.RCP R19, R19 ;  /* 0x0000001300137308 */ /* 0x001e240000001000 */
[----:B0-----:R-:W-:Y:S01]  /*06d0*/  VIADD R15, R19, 0xffffffe ;  /* 0x0ffffffe130f7836 */ /* 0x001fe20000000000 */
[----:B------:R-:W-:-:S04]  /*06e0*/  LOP3.LUT R19, R17, R6, RZ, 0x3c, !PT ;  /* 0x0000000611137212 */ /* 0x000fc800078e3cff */
[----:B------:R-:W-:Y:S01]  /*06f0*/  ISETP.GE.AND P3, PT, R19, RZ, PT ;  /* 0x000000ff1300720c */ /* 0x000fe20003f66270 */
[----:B------:R-:W0:Y:S01]  /*0700*/  F2I.FTZ.U32.TRUNC.NTZ R15, R15 ;  /* 0x0000000f000f7305 */ /* 0x000e22000021f000 */
[----:B------:R-:W-:Y:S01]  /*0710*/  LOP3.LUT R19, RZ, R6, RZ, 0x33, !PT ;  /* 0x00000006ff137212 */ /* 0x000fe200078e33ff */
[----:B0-----:R-:W-:-:S04]  /*0720*/  IMAD.MOV R21, RZ, RZ, -R15 ;  /* 0x000000ffff157224 */ /* 0x001fc800078e0a0f */
[----:B------:R-:W-:-:S04]  /*0730*/  IMAD R21, R21, R16, RZ ;  /* 0x0000001015157224 */ /* 0x000fc800078e02ff */
[----:B------:R-:W-:-:S04]  /*0740*/  IMAD.HI.U32 R14, R15, R21, R14 ;  /* 0x000000150f0e7227 */ /* 0x000fc800078e000e */
[----:B------:R-:W-:Y:S02]  /*0750*/  IMAD.MOV.U32 R21, RZ, RZ, R20 ;  /* 0x000000ffff157224 */ /* 0x000fe400078e0014 */
[----:B------:R-:W-:Y:S02]  /*0760*/  IMAD.MOV.U32 R15, RZ, RZ, R22 ;  /* 0x000000ffff0f7224 */ /* 0x000fe400078e0016 */
[----:B------:R-:W-:-:S04]  /*0770*/  IMAD.HI.U32 R20, R14, R21, RZ ;  /* 0x000000150e147227 */ /* 0x000fc800078e00ff */
[----:B------:R-:W-:-:S05]  /*0780*/  IMAD R21, R20, R15, R21 ;  /* 0x0000000f14157224 */ /* 0x000fca00078e0215 */
[----:B------:R-:W-:-:S13]  /*0790*/  ISETP.GT.U32.AND P2, PT, R16, R21, PT ;  /* 0x000000151000720c */ /* 0x000fda0003f44070 */
[----:B------:R-:W-:Y:S02]  /*07a0*/  @!P2 IMAD.IADD R21, R21, 0x1, -R16 ;  /* 0x000000011515a824 */ /* 0x000fe400078e0a10 */
[----:B------:R-:W-:-:S03]  /*07b0*/  @!P2 VIADD R20, R20, 0x1 ;  /* 0x000000011414a836 */ /* 0x000fc60000000000 */
[----:B------:R-:W-:-:S13]  /*07c0*/  ISETP.GE.U32.AND P0, PT, R21, R16, PT ;  /* 0x000000101500720c */ /* 0x000fda0003f06070 */
[----:B------:R-:W-:Y:S01]  /*07d0*/  @P0 VIADD R20, R20, 0x1 ;  /* 0x0000000114140836 */ /* 0x000fe20000000000 */
[----:B------:R-:W-:-:S03]  /*07e0*/  ISETP.NE.AND P0, PT, R6, RZ, PT ;  /* 0x000000ff0600720c */ /* 0x000fc60003f05270 */
[----:B------:R-:W-:-:S05]  /*07f0*/  @!P3 IMAD.MOV R20, RZ, RZ, -R20 ;  /* 0x000000ffff14b224 */ /* 0x000fca00078e0a14 */
[----:B------:R-:W-:-:S04]  /*0800*/  SEL R23, R19, R20, !P0 ;  /* 0x0000001413177207 */ /* 0x000fc80004000000 */
[----:B------:R-:W-:-:S13]  /*0810*/  ISETP.GE.AND P2, PT, R23, R0, PT ;  /* 0x000000001700720c */ /* 0x000fda0003f46270 */
[----:B------:R-:W-:Y:S05]  /*0820*/  @P2 BRA `(.L_x_5) ;  /* 0x0000000000202947 */ /* 0x000fea0003800000 */
[----:B------:R-:W-:Y:S01]  /*0830*/  ISETP.GE.AND P3, PT, R17, RZ, PT ;  /* 0x000000ff1100720c */ /* 0x000fe20003f66270 */
[----:B------:R-:W-:Y:S01]  /*0840*/  IMAD.IADD R20, R21, 0x1, -R16 ;  /* 0x0000000115147824 */ /* 0x000fe200078e0a10 */
[----:B------:R-:W-:-:S04]  /*0850*/  ISETP.GT.U32.AND P2, PT, R16, R21, PT ;  /* 0x000000151000720c */ /* 0x000fc80003f44070 */
[----:B------:R-:W-:-:S07]  /*0860*/  SEL R20, R20, R21, !P2 ;  /* 0x0000001514147207 */ /* 0x000fce0005000000 */
[----:B------:R-:W-:-:S05]  /*0870*/  @!P3 IMAD.MOV R20, RZ, RZ, -R20 ;  /* 0x000000ffff14b224 */ /* 0x000fca00078e0a14 */
[----:B------:R-:W-:-:S04]  /*0880*/  SEL R20, R19, R20, !P0 ;  /* 0x0000001413147207 */ /* 0x000fc80004000000 */
[----:B------:R-:W-:-:S13]  /*0890*/  ISETP.GE.AND P2, PT, R20, R11, PT ;  /* 0x0000000b1400720c */ /* 0x000fda0003f46270 */
[----:B------:R-:W-:Y:S05]  /*08a0*/  @!P2 BRA `(.L_x_6) ;  /* 0x000000000004a947 */ /* 0x000fea0003800000 */
.L_x_5:
[----:B-----5:R-:W-:-:S07]  /*08b0*/  LOP3.LUT R9, R9, 0xffffff00, RZ, 0xc0, !PT ;  /* 0xffffff0009097812 */ /* 0x020fce00078ec0ff */
.L_x_6:
[----:B------:R-:W-:Y:S05]  /*08c0*/  BSYNC B1 ;  /* 0x0000000000017941 */ /* 0x000fea0003800000 */
.L_x_4:
[----:B------:R-:W-:Y:S01]  /*08d0*/  VIADD R25, R17, 0x1 ;  /* 0x0000000111197836 */ /* 0x000fe20000000000 */
[----:B------:R-:W-:Y:S04]  /*08e0*/  BSSY B1, `(.L_x_7) ;  /* 0x0000018000017945 */ /* 0x000fe80003800000 */
[----:B------:R-:W-:Y:S02]  /*08f0*/  IABS R21, R25 ;  /* 0x0000001900157213 */ /* 0x000fe40000000000 */
[----:B------:R-:W-:-:S03]  /*0900*/  LOP3.LUT R22, R25, R6, RZ, 0x3c, !PT ;  /* 0x0000000619167212 */ /* 0x000fc600078e3cff */
[----:B------:R-:W-:Y:S01]  /*0910*/  IMAD.HI.U32 R20, R14, R21, RZ ;  /* 0x000000150e147227 */ /* 0x000fe200078e00ff */
[----:B------:R-:W-:-:S03]  /*0920*/  ISETP.GE.AND P4, PT, R22, RZ, PT ;  /* 0x000000ff1600720c */ /* 0x000fc60003f86270 */
[----:B------:R-:W-:-:S05]  /*0930*/  IMAD R21, R20, R15, R21 ;  /* 0x0000000f14157224 */ /* 0x000fca00078e0215 */
[----:B------:R-:W-:-:S13]  /*0940*/  ISETP.GT.U32.AND P3, PT, R16, R21, PT ;  /* 0x000000151000720c */ /* 0x000fda0003f64070 */
[----:B------:R-:W-:Y:S02]  /*0950*/  @!P3 IMAD.IADD R21, R21, 0x1, -R16 ;  /* 0x000000011515b824 */ /* 0x000fe400078e0a10 */
[----:B------:R-:W-:-:S03]  /*0960*/  @!P3 VIADD R20, R20, 0x1 ;  /* 0x000000011414b836 */ /* 0x000fc60000000000 */
[----:B------:R-:W-:-:S13]  /*0970*/  ISETP.GE.U32.AND P2, PT, R21, R16, PT ;  /* 0x000000101500720c */ /* 0x000fda0003f46070 */
[----:B------:R-:W-:-:S04]  /*0980*/  @P2 VIADD R20, R20, 0x1 ;  /* 0x0000000114142836 */ /* 0x000fc80000000000 */
        /* <DEDUP_REMOVED lines=12> */
.L_x_8:
[----:B-----5:R-:W-:-:S07]  /*0a50*/  LOP3.LUT R9, R9, 0xffff00ff, RZ, 0xc0, !PT ;  /* 0xffff00ff09097812 */ /* 0x020fce00078ec0ff */
.L_x_9:
[----:B------:R-:W-:Y:S05]  /*0a60*/  BSYNC B1 ;  /* 0x0000000000017941 */ /* 0x000fea0003800000 */
.L_x_7:
        /* <DEDUP_REMOVED lines=24> */
.L_x_11:
[----:B-----5:R-:W-:-:S07]  /*0bf0*/  LOP3.LUT R9, R9, 0xff00ffff, RZ, 0xc0, !PT ;  /* 0xff00ffff09097812 */ /* 0x020fce00078ec0ff */
.L_x_12:
[----:B------:R-:W-:Y:S05]  /*0c00*/  BSYNC B1 ;  /* 0x0000000000017941 */ /* 0x000fea0003800000 */
.L_x_10:
[----:B------:R-:W-:Y:S01]  /*0c10*/  VIADD R21, R17, 0x3 ;  /* 0x0000000311157836 */ /* 0x000fe20000000000 */
[----:B------:R-:W-:Y:S04]  /*0c20*/  BSSY B1, `(.L_x_3) ;  /* 0x0000018000017945 */ /* 0x000fe80003800000 */
[----:B------:R-:W-:-:S05]  /*0c30*/  IABS R17, R21 ;  /* 0x0000001500117213 */ /* 0x000fca0000000000 */
[----:B------:R-:W-:-:S04]  /*0c40*/  IMAD.HI.U32 R14, R14, R17, RZ ;  /* 0x000000110e0e7227 */ /* 0x000fc800078e00ff */
[----:B------:R-:W-:Y:S01]  /*0c50*/  IMAD R15, R14, R15, R17 ;  /* 0x0000000f0e0f7224 */ /* 0x000fe200078e0211 */
[----:B------:R-:W-:-:S04]  /*0c60*/  LOP3.LUT R17, R21, R6, RZ, 0x3c, !PT ;  /* 0x0000000615117212 */ /* 0x000fc800078e3cff */
[----:B------:R-:W-:Y:S02]  /*0c70*/  ISETP.GT.U32.AND P3, PT, R16, R15, PT ;  /* 0x0000000f1000720c */ /* 0x000fe40003f64070 */
[----:B------:R-:W-:-:S11]  /*0c80*/  ISETP.GE.AND P4, PT, R17, RZ, PT ;  /* 0x000000ff1100720c */ /* 0x000fd60003f86270 */
        /* <DEDUP_REMOVED lines=8> */
[----:B------:R-:W-:Y:S02]  /*0d10*/  ISETP.GE.AND P3, PT, R21, RZ, PT ;  /* 0x000000ff1500720c */ /* 0x000fe40003f66270 */
[----:B------:R-:W-:Y:S01]  /*0d20*/  ISETP.GT.U32.AND P2, PT, R16, R15, PT ;  /* 0x0000000f1000720c */ /* 0x000fe20003f44070 */
[----:B------:R-:W-:-:S05]  /*0d30*/  IMAD.IADD R16, R15, 0x1, -R16 ;  /* 0x000000010f107824 */ /* 0x000fca00078e0a10 */
[----:B------:R-:W-:-:S05]  /*0d40*/  SEL R16, R16, R15, !P2 ;  /* 0x0000000f10107207 */ /* 0x000fca0005000000 */
[----:B------:R-:W-:-:S05]  /*0d50*/  @!P3 IMAD.MOV R16, RZ, RZ, -R16 ;  /* 0x000000ffff10b224 */ /* 0x000fca00078e0a10 */
[----:B------:R-:W-:-:S04]  /*0d60*/  SEL R16, R19, R16, !P0 ;  /* 0x0000001013107207 */ /* 0x000fc80004000000 */
[----:B------:R-:W-:-:S13]  /*0d70*/  ISETP.GE.AND P0, PT, R16, R11, PT ;  /* 0x0000000b1000720c */ /* 0x000fda0003f06270 */
[----:B------:R-:W-:Y:S05]  /*0d80*/  @!P0 BRA `(.L_x_14) ;  /* 0x0000000000048947 */ /* 0x000fea0003800000 */
.L_x_13:
[----:B-----5:R-:W-:-:S07]  /*0d90*/  LOP3.LUT R9, R9, 0xffffff, RZ, 0xc0, !PT ;  /* 0x00ffffff09097812 */ /* 0x020fce00078ec0ff */
.L_x_14:
[----:B------:R-:W-:Y:S05]  /*0da0*/  BSYNC B1 ;  /* 0x0000000000017941 */ /* 0x000fea0003800000 */
.L_x_3:
[----:B------:R-:W-:-:S05]  /*0db0*/  IMAD.WIDE R12, R8, 0x4, R12 ;  /* 0x00000004080c7825 */ /* 0x000fca00078e020c */
[----:B------:R0:W5:Y:S01]  /*0dc0*/  LDG.E.CONSTANT R16, desc[UR8][R12.64] ;  /* 0x000000080c107981 */ /* 0x000162000c1e9900 */
[----:B------:R-:W-:Y:S01]  /*0dd0*/  IMAD.IADD R18, R8, 0x1, R18 ;  /* 0x0000000108127824 */ /* 0x000fe200078e0212 */
[----:B------:R-:W-:Y:S06]  /*0de0*/  @!P1 BRA `(.L_x_15) ;  /* 0x0000000400e49947 */ /* 0x000fec0003800000 */
[-C--:B------:R-:W-:Y:S01]  /*0df0*/  IABS R17, R6.reuse ;  /* 0x0000000600117213 */ /* 0x080fe20000000000 */
[----:B------:R-:W-:Y:S01]  /*0e00*/  IMAD.IADD R19, R7, 0x1, R18 ;  /* 0x0000000107137824 */ /* 0x000fe200078e0212 */
[----:B------:R-:W-:Y:S01]  /*0e10*/  IABS R23, R6 ;  /* 0x0000000600177213 */ /* 0x000fe20000000000 */
[----:B------:R-:W-:Y:S01]  /*0e20*/  BSSY B1, `(.L_x_16) ;  /* 0x0000027000017945 */ /* 0x000fe20003800000 */
[----:B------:R-:W1:Y:S01]  /*0e30*/  I2F.RP R20, R17 ;  /* 0x0000001100147306 */ /* 0x000e620000209400 */
[----:B------:R-:W-:Y:S02]  /*0e40*/  IMAD.SHL.U32 R19, R19, 0x4, RZ ;  /* 0x0000000413137824 */ /* 0x000fe400078e00ff */
[----:B------:R-:W-:-:S03]  /*0e50*/  IMAD.MOV R23, RZ, RZ, -R23 ;  /* 0x000000ffff177224 */ /* 0x000fc600078e0a17 */
[----:B------:R-:W-:Y:S02]  /*0e60*/  IABS R22, R19 ;  /* 0x0000001300167213 */ /* 0x000fe40000000000 */
[----:B-1----:R-:W1:Y:S02]  /*0e70*/  MUFU.RCP R20, R20 ;  /* 0x0000001400147308 */ /* 0x002e640000001000 */
[----:B-1----:R-:W-:-:S06]  /*0e80*/  VIADD R15, R20, 0xffffffe ;  /* 0x0ffffffe140f7836 */ /* 0x002fcc0000000000 */
[----:B------:R-:W1:Y:S02]  /*0e90*/  F2I.FTZ.U32.TRUNC.NTZ R15, R15 ;  /* 0x0000000f000f7305 */ /* 0x000e64000021f000 */
[----:B-1----:R-:W-:-:S04]  /*0ea0*/  IMAD.MOV R14, RZ, RZ, -R15 ;  /* 0x000000ffff0e7224 */ /* 0x002fc800078e0a0f */
[----:B------:R-:W-:Y:S02]  /*0eb0*/  IMAD R21, R14, R17, RZ ;  /* 0x000000110e157224 */ /* 0x000fe400078e02ff */
[----:B------:R-:W-:-:S04]  /*0ec0*/  IMAD.MOV.U32 R14, RZ, RZ, RZ ;  /* 0x000000ffff0e7224 */ /* 0x000fc800078e00ff */
[----:B------:R-:W-:-:S04]  /*0ed0*/  IMAD.HI.U32 R14, R15, R21, R14 ;  /* 0x000000150f0e7227 */ /* 0x000fc800078e000e */
[----:B------:R-:W-:Y:S02]  /*0ee0*/  IMAD.MOV.U32 R21, RZ, RZ, R22 ;  /* 0x000000ffff157224 */ /* 0x000fe400078e0016 */
[----:B------:R-:W-:Y:S02]  /*0ef0*/  IMAD.MOV.U32 R15, RZ, RZ, R23 ;  /* 0x000000ffff0f7224 */ /* 0x000fe400078e0017 */
        /* <DEDUP_REMOVED lines=8> */
[----:B------:R-:W-:Y:S01]  /*0f80*/  @P0 VIADD R20, R20, 0x1 ;  /* 0x0000000114140836 */ /* 0x000fe20000000000 */
[----:B------:R-:W-:-:S03]  /*0f90*/  ISETP.NE.AND P0, PT, R6, RZ, PT ;  /* 0x000000ff0600720c */ /* 0x000fc60003f05270 */
[----:B------:R-:W-:Y:S01]  /*0fa0*/  IMAD.MOV.U32 R21, RZ, RZ, R20 ;  /* 0x000000ffff157224 */ /* 0x000fe200078e0014 */
[----:B------:R-:W-:-:S03]  /*0fb0*/  LOP3.LUT R20, RZ, R6, RZ, 0x33, !PT ;  /* 0x00000006ff147212 */ /* 0x000fc600078e33ff */
        /* <DEDUP_REMOVED lines=12> */
.L_x_17:
[----:B-----5:R-:W-:-:S07]  /*1080*/  LOP3.LUT R16, R16, 0xffffff00, RZ, 0xc0, !PT ;  /* 0xffffff0010107812 */ /* 0x020fce00078ec0ff */
.L_x_18:
[----:B------:R-:W-:Y:S05]  /*1090*/  BSYNC B1 ;  /* 0x0000000000017941 */ /* 0x000fea0003800000 */
.L_x_16:
        /* <DEDUP_REMOVED lines=24> */
.L_x_20:
[----:B-----5:R-:W-:-:S07]  /*1220*/  LOP3.LUT R16, R16, 0xffff00ff, RZ, 0xc0, !PT ;  /* 0xffff00ff10107812 */ /* 0x020fce00078ec0ff */
.L_x_21:
[----:B------:R-:W-:Y:S05]  /*1230*/  BSYNC B1 ;  /* 0x0000000000017941 */ /* 0x000fea0003800000 */
.L_x_19:
        /* <DEDUP_REMOVED lines=24> */
.L_x_23:
[----:B-----5:R-:W-:-:S07]  /*13c0*/  LOP3.LUT R16, R16, 0xff00ffff, RZ, 0xc0, !PT ;  /* 0xff00ffff10107812 */ /* 0x020fce00078ec0ff */
.L_x_24:
[----:B------:R-:W-:Y:S05]  /*13d0*/  BSYNC B1 ;  /* 0x0000000000017941 */ /* 0x000fea0003800000 */
.L_x_22:
        /* <DEDUP_REMOVED lines=24> */
.L_x_25:
[----:B-----5:R-:W-:-:S07]  /*1560*/  LOP3.LUT R16, R16, 0xffffff, RZ, 0xc0, !PT ;  /* 0x00ffffff10107812 */ /* 0x020fce00078ec0ff */
.L_x_26:
[----:B------:R-:W-:Y:S05]  /*1570*/  BSYNC B1 ;  /* 0x0000000000017941 */ /* 0x000fea0003800000 */
.L_x_15:
[----:B0-----:R-:W-:-:S05]  /*1580*/  IMAD.WIDE R12, R8, 0x4, R12 ;  /* 0x00000004080c7825 */ /* 0x001fca00078e020c */
        /* <DEDUP_REMOVED lines=9> */
[----:B------:R-:W-:-:S05]  /*1620*/  IMAD.MOV R24, RZ, RZ, -R24 ;  /* 0x000000ffff187224 */ /* 0x000fca00078e0a18 */
[----:B-1----:R-:W1:Y:S02]  /*1630*/  MUFU.RCP R20, R20 ;  /* 0x0000001400147308 */ /* 0x002e640000001000 */
[----:B-1----:R-:W-:Y:S01]  /*1640*/  VIADD R14, R20, 0xffffffe ;  /* 0x0ffffffe140e7836 */ /* 0x002fe20000000000 */
[----:B------:R-:W-:-:S05]  /*1650*/  LOP3.LUT R20, R21, R6, RZ, 0x3c, !PT ;  /* 0x0000000615147212 */ /* 0x000fca00078e3cff */
[----:B------:R1:W2:Y:S01]  /*1660*/  F2I.FTZ.U32.TRUNC.NTZ R15, R14 ;  /* 0x0000000e000f7305 */ /* 0x0002a2000021f000 */
[----:B------:R-:W-:Y:S02]  /*1670*/  ISETP.GE.AND P3, PT, R20, RZ, PT ;  /* 0x000000ff1400720c */ /* 0x000fe40003f66270 */
[----:B------:R-:W-:Y:S01]  /*1680*/  LOP3.LUT R20, RZ, R6, RZ, 0x33, !PT ;  /* 0x00000006ff147212 */ /* 0x000fe200078e33ff */
[----:B-1----:R-:W-:Y:S02]  /*1690*/  IMAD.MOV.U32 R14, RZ, RZ, RZ ;  /* 0x000000ffff0e7224 */ /* 0x002fe400078e00ff */
[----:B--2---:R-:W-:-:S04]  /*16a0*/  IMAD.MOV R22, RZ, RZ, -R15 ;  /* 0x000000ffff167224 */ /* 0x004fc800078e0a0f */
[----:B------:R-:W-:Y:S01]  /*16b0*/  IMAD R23, R22, R19, RZ ;  /* 0x0000001316177224 */ /* 0x000fe200078e02ff */
[----:B------:R-:W-:-:S03]  /*16c0*/  IABS R22, R21 ;  /* 0x0000001500167213 */ /* 0x000fc60000000000 */
[----:B------:R-:W-:-:S04]  /*16d0*/  IMAD.HI.U32 R15, R15, R23, R14 ;  /* 0x000000170f0f7227 */ /* 0x000fc800078e000e */
        /* <DEDUP_REMOVED lines=21> */
.L_x_29:
[----:B-----5:R-:W-:-:S07]  /*1830*/  LOP3.LUT R17, R17, 0xffffff00, RZ, 0xc0, !PT ;  /* 0xffffff0011117812 */ /* 0x020fce00078ec0ff */
.L_x_30:
[----:B------:R-:W-:Y:S05]  /*1840*/  BSYNC B1 ;  /* 0x0000000000017941 */ /* 0x000fea0003800000 */
.L_x_28:
        /* <DEDUP_REMOVED lines=24> */
.L_x_32:
[----:B-----5:R-:W-:-:S07]  /*19d0*/  LOP3.LUT R17, R17, 0xffff00ff, RZ, 0xc0, !PT ;  /* 0xffff00ff11117812 */ /* 0x020fce00078ec0ff */
.L_x_33:
[----:B------:R-:W-:Y:S05]  /*19e0*/  BSYNC B1 ;  /* 0x0000000000017941 */ /* 0x000fea0003800000 */
.L_x_31:
        /* <DEDUP_REMOVED lines=24> */
.L_x_35:
[----:B-----5:R-:W-:-:S07]  /*1b70*/  LOP3.LUT R17, R17, 0xff00ffff, RZ, 0xc0, !PT ;  /* 0xff00ffff11117812 */ /* 0x020fce00078ec0ff */
.L_x_36:
[----:B------:R-:W-:Y:S05]  /*1b80*/  BSYNC B1 ;  /* 0x0000000000017941 */ /* 0x000fea0003800000 */
.L_x_34:
        /* <DEDUP_REMOVED lines=24> */
.L_x_37:
[----:B-----5:R-:W-:-:S07]  /*1d10*/  LOP3.LUT R17, R17, 0xffffff, RZ, 0xc0, !PT ;  /* 0x00ffffff11117812 */ /* 0x020fce00078ec0ff */
.L_x_38:
[----:B------:R-:W-:Y:S05]  /*1d20*/  BSYNC B1 ;  /* 0x0000000000017941 */ /* 0x000fea0003800000 */
.L_x_27:
[----:B0-----:R-:W-:-:S05]  /*1d30*/  IMAD.WIDE R12, R8, 0x4, R12 ;  /* 0x00000004080c7825 */ /* 0x001fca00078e020c */
[----:B------:R0:W5:Y:S01]  /*1d40*/  LDG.E.CONSTANT R14, desc[UR8][R12.64] ;  /* 0x000000080c0e7981 */ /* 0x000162000c1e9900 */
[----:B------:R-:W-:Y:S05]  /*1d50*/  @!P1 BRA `(.L_x_39) ;  /* 0x0000000400e09947 */ /* 0x000fea0003800000 */
[----:B------:R-:W-:Y:S01]  /*1d60*/  IABS R15, R6 ;  /* 0x00000006000f7213 */ /* 0x000fe20000000000 */
[----:B------:R-:W-:Y:S01]  /*1d70*/  BSSY B1, `(.L_x_40) ;  /* 0x0000028000017945 */ /* 0x000fe20003800000 */
[----:B------:R-:W-:Y:S02]  /*1d80*/  IADD3 R7, R7, R18, R8 ;  /* 0x0000001207077210 */ /* 0x000fe40007ffe008 */
[----:B------:R-:W1:Y:S03]  /*1d90*/  I2F.RP R19, R15 ;  /* 0x0000000f00137306 */ /* 0x000e660000209400 */
[----:B------:R-:W-:-:S05]  /*1da0*/  IMAD.SHL.U32 R7, R7, 0x4, RZ ;  /* 0x0000000407077824 */ /* 0x000fca00078e00ff */
[----:B-1----:R-:W0:Y:S02]  /*1db0*/  MUFU.RCP R19, R19 ;  /* 0x0000001300137308 */ /* 0x002e240000001000 */
[----:B0-----:R-:W-:Y:S01]  /*1dc0*/  VIADD R13, R19, 0xffffffe ;  /* 0x0ffffffe130d7836 */ /* 0x001fe20000000000 */
[----:B------:R-:W-:-:S05]  /*1dd0*/  IABS R19, R7 ;  /* 0x0000000700137213 */ /* 0x000fca0000000000 */
[----:B------:R-:W0:Y:S02]  /*1de0*/  F2I.FTZ.U32.TRUNC.NTZ R13, R13 ;  /* 0x0000000d000d7305 */ /* 0x000e24000021f000 */
[----:B0-----:R-:W-:-:S04]  /*1df0*/  IMAD.MOV R12, RZ, RZ, -R13 ;  /* 0x000000ffff0c7224 */ /* 0x001fc800078e0a0d */
[----:B------:R-:W-:Y:S01]  /*1e00*/  IMAD.MOV.U32 R8, RZ, RZ, R12 ;  /* 0x000000ffff087224 */ /* 0x000fe200078e000c */
[----:B------:R-:W-:-:S03]  /*1e10*/  IABS R12, R6 ;  /* 0x00000006000c7213 */ /* 0x000fc60000000000 */
[----:B------:R-:W-:Y:S02]  /*1e20*/  IMAD R21, R8, R15, RZ ;  /* 0x0000000f08157224 */ /* 0x000fe400078e02ff */
[----:B------:R-:W-:Y:S02]  /*1e30*/  IMAD.MOV R8, RZ, RZ, -R12 ;  /* 0x000000ffff087224 */ /* 0x000fe400078e0a0c */
[----:B------:R-:W-:-:S04]  /*1e40*/  IMAD.MOV.U32 R12, RZ, RZ, RZ ;  /* 0x000000ffff0c7224 */ /* 0x000fc800078e00ff */
[----:B------:R-:W-:-:S06]  /*1e50*/  IMAD.HI.U32 R12, R13, R21, R12 ;  /* 0x000000150d0c7227 */ /* 0x000fcc00078e000c */
        /* <DEDUP_REMOVED lines=24> */
.L_x_41:
[----:B-----5:R-:W-:-:S07]  /*1fe0*/  LOP3.LUT R14, R14, 0xffffff00, RZ, 0xc0, !PT ;  /* 0xffffff000e0e7812 */ /* 0x020fce00078ec0ff */
.L_x_42:
[----:B------:R-:W-:Y:S05]  /*1ff0*/  BSYNC B1 ;  /* 0x0000000000017941 */ /* 0x000fea0003800000 */
.L_x_40:
        /* <DEDUP_REMOVED lines=24> */
.L_x_44:
[----:B-----5:R-:W-:-:S07]  /*2180*/  LOP3.LUT R14, R14, 0xffff00ff, RZ, 0xc0, !PT ;  /* 0xffff00ff0e0e7812 */ /* 0x020fce00078ec0ff */
.L_x_45:
[----:B------:R-:W-:Y:S05]  /*2190*/  BSYNC B1 ;  /* 0x0000000000017941 */ /* 0x000fea0003800000 */
.L_x_43:
        /* <DEDUP_REMOVED lines=24> */
.L_x_47:
[----:B-----5:R-:W-:-:S07]  /*2320*/  LOP3.LUT R14, R14, 0xff00ffff, RZ, 0xc0, !PT ;  /* 0xff00ffff0e0e7812 */ /* 0x020fce00078ec0ff */
.L_x_48:
[----:B------:R-:W-:Y:S05]  /*2330*/  BSYNC B1 ;  /* 0x0000000000017941 */ /* 0x000fea0003800000 */
.L_x_46:
        /* <DEDUP_REMOVED lines=24> */
.L_x_49:
[----:B-----5:R-:W-:-:S07]  /*24c0*/  LOP3.LUT R14, R14, 0xffffff, RZ, 0xc0, !PT ;  /* 0x00ffffff0e0e7812 */ /* 0x020fce00078ec0ff */
.L_x_50:
[----:B------:R-:W-:Y:S05]  /*24d0*/  BSYNC B1 ;  /* 0x0000000000017941 */ /* 0x000fea0003800000 */
.L_x_39:
[--C-:B-----5:R-:W-:Y:S01]  /*24e0*/  SHF.R.S32.HI R0, RZ, 0x8, R16.reuse ;  /* 0x00000008ff007819 */ /* 0x120fe20000011410 */
[----:B0-----:R-:W-:Y:S01]  /*24f0*/  IMAD.SHL.U32 R12, R4, 0x4, RZ ;  /* 0x00000004040c7824 */ /* 0x001fe200078e00ff */
[----:B------:R-:W-:Y:S01]  /*2500*/  SHF.R.S32.HI R7, RZ, 0x8, R9 ;  /* 0x00000008ff077819 */ /* 0x000fe20000011409 */
[----:B------:R-:W0:Y:S01]  /*2510*/  S2UR UR5, SR_CgaCtaId ;  /* 0x00000000000579c3 */ /* 0x000e220000008800 */
[----:B------:R-:W-:Y:S01]  /*2520*/  SHF.R.S32.HI R6, RZ, 0x10, R16 ;  /* 0x00000010ff067819 */ /* 0x000fe20000011410 */
[----:B------:R-:W-:Y:S01]  /*2530*/  UMOV UR4, 0x400 ;  /* 0x0000040000047882 */ /* 0x000fe20000000000 */
[----:B------:R-:W-:Y:S02]  /*2540*/  PRMT R0, R7, 0x40, R0 ;  /* 0x0000004007007816 */ /* 0x000fe40000000000 */
[----:B------:R-:W-:Y:S02]  /*2550*/  SHF.R.S32.HI R7, RZ, 0x8, R17 ;  /* 0x00000008ff077819 */ /* 0x000fe40000011411 */
[----:B------:R-:W-:-:S02]  /*2560*/  SHF.R.S32.HI R11, RZ, 0x10, R9 ;  /* 0x00000010ff0b7819 */ /* 0x000fc40000011409 */
[--C-:B------:R-:W-:Y:S02]  /*2570*/  SHF.R.S32.HI R8, RZ, 0x18, R16.reuse ;  /* 0x00000018ff087819 */ /* 0x100fe40000011410 */
[----:B------:R-:W-:Y:S02]  /*2580*/  PRMT R16, R9, 0x40, R16 ;  /* 0x0000004009107816 */ /* 0x000fe40000000010 */
[----:B------:R-:W-:Y:S02]  /*2590*/  SHF.R.S32.HI R13, RZ, 0x18, R9 ;  /* 0x00000018ff0d7819 */ /* 0x000fe40000011409 */
[----:B------:R-:W-:Y:S02]  /*25a0*/  PRMT R0, R0, 0x410, R7 ;  /* 0x0000041000007816 */ /* 0x000fe40000000007 */
[----:B------:R-:W-:Y:S02]  /*25b0*/  SHF.R.S32.HI R9, RZ, 0x8, R14 ;  /* 0x00000008ff097819 */ /* 0x000fe4000001140e */
[----:B------:R-:W-:-:S02]  /*25c0*/  PRMT R6, R11, 0x40, R6 ;  /* 0x000000400b067816 */ /* 0x000fc40000000006 */
[--C-:B------:R-:W-:Y:S02]  /*25d0*/  SHF.R.S32.HI R11, RZ, 0x10, R17.reuse ;  /* 0x00000010ff0b7819 */ /* 0x100fe40000011411 */
[--C-:B------:R-:W-:Y:S01]  /*25e0*/  PRMT R7, R16, 0x410, R17.reuse ;  /* 0x0000041010077816 */ /* 0x100fe20000000011 */
[----:B0-----:R-:W-:Y:S01]  /*25f0*/  ULEA UR4, UR5, UR4, 0x18 ;  /* 0x0000000405047291 */ /* 0x001fe2000f8ec03f */
[----:B------:R-:W-:Y:S01]  /*2600*/  PRMT R8, R13, 0x40, R8 ;  /* 0x000000400d087816 */ /* 0x000fe20000000008 */
[----:B------:R-:W-:Y:S01]  /*2610*/  VIADD R13, R12, 0x1 ;  /* 0x000000010c0d7836 */ /* 0x000fe20000000000 */
[----:B------:R-:W-:Y:S02]  /*2620*/  SHF.R.S32.HI R17, RZ, 0x18, R17 ;  /* 0x00000018ff117819 */ /* 0x000fe40000011411 */
[----:B------:R-:W-:Y:S02]  /*2630*/  PRMT R0, R0, 0x4210, R9 ;  /* 0x0000421000007816 */ /* 0x000fe40000000009 */
[----:B------:R-:W-:-:S02]  /*2640*/  SHF.R.S32.HI R9, RZ, 0x1f, R12 ;  /* 0x0000001fff097819 */ /* 0x000fc4000001140c */
[----:B------:R-:W-:Y:S02]  /*2650*/  PRMT R17, R8, 0x410, R17 ;  /* 0x0000041008117816 */ /* 0x000fe40000000011 */
[----:B------:R-:W-:Y:S02]  /*2660*/  PRMT R11, R6, 0x410, R11 ;  /* 0x00000410060b7816 */ /* 0x000fe4000000000b */
[--C-:B------:R-:W-:Y:S02]  /*2670*/  SHF.R.S32.HI R8, RZ, 0x10, R14.reuse ;  /* 0x00000010ff087819 */ /* 0x100fe4000001140e */
[--C-:B------:R-:W-:Y:S02]  /*2680*/  PRMT R6, R7, 0x4210, R14.reuse ;  /* 0x0000421007067816 */ /* 0x100fe4000000000e */
[----:B------:R-:W-:Y:S02]  /*2690*/  LEA.HI R15, R9, R12, RZ, 0x7 ;  /* 0x0000000c090f7211 */ /* 0x000fe400078f38ff */
[----:B------:R-:W-:-:S02]  /*26a0*/  SHF.R.S32.HI R14, RZ, 0x18, R14 ;  /* 0x00000018ff0e7819 */ /* 0x000fc4000001140e */
[----:B------:R-:W-:Y:S02]  /*26b0*/  LEA.HI R9, R9, R12, RZ, 0x5 ;  /* 0x0000000c09097211 */ /* 0x000fe400078f28ff */
[----:B------:R-:W-:Y:S02]  /*26c0*/  PRMT R7, R11, 0x4210, R8 ;  /* 0x000042100b077816 */ /* 0x000fe40000000008 */
[----:B------:R-:W-:Y:S02]  /*26d0*/  LOP3.LUT R11, R15, 0xffffff80, RZ, 0xc0, !PT ;  /* 0xffffff800f0b7812 */ /* 0x000fe400078ec0ff */
[----:B------:R-:W-:Y:S02]  /*26e0*/  PRMT R8, R17, 0x4210, R14 ;  /* 0x0000421011087816 */ /* 0x000fe4000000000e */
[----:B------:R-:W-:Y:S01]  /*26f0*/  LOP3.LUT R17, R9, 0xfffffe0, RZ, 0xc0, !PT ;  /* 0x0fffffe009117812 */ /* 0x000fe200078ec0ff */
[C---:B------:R-:W-:Y:S01]  /*2700*/  IMAD.IADD R14, R12.reuse, 0x1, -R11 ;  /* 0x000000010c0e7824 */ /* 0x040fe200078e0a0b */
[----:B------:R-:W-:Y:S01]  /*2710*/  SHF.R.S32.HI R16, RZ, 0x1f, R13 ;  /* 0x0000001fff107819 */ /* 0x000fe2000001140d */
[C---:B------:R-:W-:Y:S01]  /*2720*/  VIADD R9, R12.reuse, 0x2 ;  /* 0x000000020c097836 */ /* 0x040fe20000000000 */
[----:B------:R-:W-:Y:S01]  /*2730*/  SHF.R.S32.HI R15, RZ, 0x7, R15 ;  /* 0x00000007ff0f7819 */ /* 0x000fe2000001140f */
[C---:B------:R-:W-:Y:S01]  /*2740*/  IMAD.IADD R11, R12.reuse, 0x1, -R17 ;  /* 0x000000010c0b7824 */ /* 0x040fe200078e0a11 */
[----:B------:R-:W-:Y:S01]  /*2750*/  SHF.R.S32.HI R17, RZ, 0x1f, R14 ;  /* 0x0000001fff117819 */ /* 0x000fe2000001140e */
[----:B------:R-:W-:Y:S01]  /*2760*/  VIADD R12, R12, 0x3 ;  /* 0x000000030c0c7836 */ /* 0x000fe20000000000 */
[----:B------:R-:W-:Y:S01]  /*2770*/  SHF.R.S32.HI R18, RZ, 0x1f, R9 ;  /* 0x0000001fff127819 */ /* 0x000fe20000011409 */
[----:B------:R-:W-:Y:S01]  /*2780*/  IMAD R15, R15, R10, R5 ;  /* 0x0000000a0f0f7224 */ /* 0x000fe200078e0205 */
[----:B------:R-:W-:-:S02]  /*2790*/  LEA.HI R17, R17, R14, RZ, 0x5 ;  /* 0x0000000e11117211 */ /* 0x000fc400078f28ff */
[----:B------:R-:W-:Y:S02]  /*27a0*/  SHF.R.S32.HI R19, RZ, 0x1f, R12 ;  /* 0x0000001fff137819 */ /* 0x000fe4000001140c */
[----:B------:R-:W-:Y:S02]  /*27b0*/  LEA.HI R16, R16, R13, RZ, 0x5 ;  /* 0x0000000d10107211 */ /* 0x000fe400078f28ff */
[----:B------:R-:W-:Y:S02]  /*27c0*/  LEA.HI R18, R18, R9, RZ, 0x5 ;  /* 0x0000000912127211 */ /* 0x000fe400078f28ff */
[----:B------:R-:W-:Y:S02]  /*27d0*/  LEA.HI R19, R19, R12, RZ, 0x5 ;  /* 0x0000000c13137211 */ /* 0x000fe400078f28ff */
[----:B------:R-:W-:Y:S02]  /*27e0*/  SHF.R.S32.HI R14, RZ, 0x5, R17 ;  /* 0x00000005ff0e7819 */ /* 0x000fe40000011411 */
[----:B------:R-:W-:-:S02]  /*27f0*/  LOP3.LUT R16, R16, 0xfffffe0, RZ, 0xc0, !PT ;  /* 0x0fffffe010107812 */ /* 0x000fc400078ec0ff */
[----:B------:R-:W-:Y:S01]  /*2800*/  LOP3.LUT R18, R18, 0xfffffe0, RZ, 0xc0, !PT ;  /* 0x0fffffe012127812 */ /* 0x000fe200078ec0ff */
[----:B------:R-:W-:Y:S01]  /*2810*/  IMAD R14, R15, 0x80, R14 ;  /* 0x000000800f0e7824 */ /* 0x000fe200078e020e */
[----:B------:R-:W-:Y:S01]  /*2820*/  LOP3.LUT R19, R19, 0xfffffe0, RZ, 0xc0, !PT ;  /* 0x0fffffe013137812 */ /* 0x000fe200078ec0ff */
[----:B------:R-:W-:Y:S02]  /*2830*/  IMAD.IADD R13, R13, 0x1, -R16 ;  /* 0x000000010d0d7824 */ /* 0x000fe400078e0a10 */
[----:B------:R-:W-:Y:S02]  /*2840*/  IMAD.IADD R9, R9, 0x1, -R18 ;  /* 0x0000000109097824 */ /* 0x000fe400078e0a12 */
[----:B------:R-:W-:Y:S02]  /*2850*/  IMAD.IADD R19, R12, 0x1, -R19 ;  /* 0x000000010c137824 */ /* 0x000fe400078e0a13 */
[--C-:B------:R-:W-:Y:S02]  /*2860*/  IMAD R11, R11, 0x4, R14.reuse ;  /* 0x000000040b0b7824 */ /* 0x100fe400078e020e */
[----:B------:R-:W-:-:S02]  /*2870*/  IMAD R13, R13, 0x4, R14 ;  /* 0x000000040d0d7824 */ /* 0x000fc400078e020e */
[--C-:B------:R-:W-:Y:S01]  /*2880*/  IMAD R9, R9, 0x4, R14.reuse ;  /* 0x0000000409097824 */ /* 0x100fe200078e020e */
[----:B------:R-:W-:Y:S01]  /*2890*/  LEA R11, R11, UR4, 0x2 ;  /* 0x000000040b0b7c11 */ /* 0x000fe2000f8e10ff */
[----:B------:R-:W-:Y:S01]  /*28a0*/  IMAD R19, R19, 0x4, R14 ;  /* 0x0000000413137824 */ /* 0x000fe200078e020e */
[----:B------:R-:W-:Y:S02]  /*28b0*/  LEA R13, R13, UR4, 0x2 ;  /* 0x000000040d0d7c11 */ /* 0x000fe4000f8e10ff */
[----:B------:R-:W-:Y:S01]  /*28c0*/  LEA R12, R9, UR4, 0x2 ;  /* 0x00000004090c7c11 */ /* 0x000fe2000f8e10ff */
[----:B------:R0:W-:Y:S01]  /*28d0*/  STS [R11], R6 ;  /* 0x000000060b007388 */ /* 0x0001e20000000800 */
[----:B------:R-:W-:-:S03]  /*28e0*/  LEA R19, R19, UR4, 0x2 ;  /* 0x0000000413137c11 */ /* 0x000fc6000f8e10ff */
[----:B------:R0:W-:Y:S04]  /*28f0*/  STS [R13], R0 ;  /* 0x000000000d007388 */ /* 0x0001e80000000800 */
[----:B------:R0:W-:Y:S04]  /*2900*/  STS [R12], R7 ;  /* 0x000000070c007388 */ /* 0x0001e80000000800 */
[----:B------:R0:W-:Y:S02]  /*2910*/  STS [R19], R8 ;  /* 0x0000000813007388 */ /* 0x0001e40000000800 */
.L_x_2:
[----:B------:R-:W-:Y:S05]  /*2920*/  BSYNC B0 ;  /* 0x0000000000007941 */ /* 0x000fea0003800000 */
.L_x_1:
[----:B------:R-:W-:Y:S01]  /*2930*/  BAR.SYNC.DEFER_BLOCKING 0x0 ;  /* 0x0000000000007b1d */ /* 0x000fe20000010000 */
[----:B0-----:R-:W-:-:S05]  /*2940*/  IMAD.SHL.U32 R6, R10, 0x20, RZ ;  /* 0x000000200a067824 */ /* 0x001fca00078e00ff */
[----:B------:R-:W-:Y:S02]  /*2950*/  ULDC UR4, c[0x0][0x0] ;  /* 0x0000000000047ab9 */ /* 0x000fe40000000800 */
[----:B------:R-:W-:-:S05]  /*2960*/  IMAD R4, R5, UR4, R4 ;  /* 0x0000000405047c24 */ /* 0x000fca000f8e0204 */
[----:B------:R-:W-:-:S13]  /*2970*/  ISETP.GE.AND P0, PT, R4, R6, PT ;  /* 0x000000060400720c */ /* 0x000fda0003f06270 */
[----:B------:R-:W-:Y:S05]  /*2980*/  @P0 EXIT ;  /* 0x000000000000094d */ /* 0x000fea0003800000 */
[----:B------:R-:W0:Y:S01]  /*2990*/  S2UR UR7, SR_CgaCtaId ;  /* 0x00000000000779c3 */ /* 0x000e220000008800 */
[----:B------:R-:W-:Y:S01]  /*29a0*/  IMAD.MOV.U32 R7, RZ, RZ, R4 ;  /* 0x000000ffff077224 */ /* 0x000fe200078e0004 */
[----:B------:R-:W-:Y:S01]  /*29b0*/  ULDC UR5, c[0x0][0x4] ;  /* 0x0000010000057ab9 */ /* 0x000fe20000000800 */
[----:B------:R-:W-:Y:S01]  /*29c0*/  UMOV UR6, 0x400 ;  /* 0x0000040000067882 */ /* 0x000fe20000000000 */
[----:B------:R-:W-:Y:S02]  /*29d0*/  UIMAD UR4, UR4, UR5, URZ ;  /* 0x00000005040472a4 */ /* 0x000fe4000f8e023f */
[----:B0-----:R-:W-:-:S12]  /*29e0*/  ULEA UR6, UR7, UR6, 0x18 ;  /* 0x0000000607067291 */ /* 0x001fd8000f8ec03f */
.L_x_51:
[C---:B------:R-:W-:Y:S01]  /*29f0*/  LEA R0, R7.reuse, UR6, 0x4 ;  /* 0x0000000607007c11 */ /* 0x040fe2000f8e20ff */
[----:B0-----:R-:W-:-:S04]  /*2a00*/  IMAD.WIDE R4, R7, 0x10, R2 ;  /* 0x0000001007047825 */ /* 0x001fc800078e0202 */
[----:B------:R-:W0:Y:S01]  /*2a10*/  LDS.128 R8, [R0] ;  /* 0x0000000000087984 */ /* 0x000e220000000c00 */
[----:B------:R-:W-:-:S05]  /*2a20*/  VIADD R7, R7, UR4 ;  /* 0x0000000407077c36 */ /* 0x000fca0008000000 */
[----:B------:R-:W-:Y:S01]  /*2a30*/  ISETP.GE.AND P0, PT, R7, R6, PT ;  /* 0x000000060700720c */ /* 0x000fe20003f06270 */
[----:B0-----:R0:W-:-:S12]  /*2a40*/  STG.E.128 desc[UR8][R4.64], R8 ;  /* 0x0000000804007986 */ /* 0x0011d8000c101d08 */
[----:B------:R-:W-:Y:S05]  /*2a50*/  @!P0 BRA `(.L_x_51) ;  /* 0xfffffffc00e48947 */ /* 0x000fea000383ffff */
[----:B------:R-:W-:Y:S05]  /*2a60*/  EXIT ;  /* 0x000000000000794d */ /* 0x000fea0003800000 */
.L_x_52:
[----:B------:R-:W-:-:S00]  /*2a70*/  BRA `(.L_x_52) ;  /* 0xfffffffc00fc7947 */ /* 0x000fc0000383ffff */
[----:B------:R-:W-:-:S00]  /*2a80*/  NOP ;  /* 0x0000000000007918 */ /* 0x000fc00000000000 */
[----:B------:R-:W-:-:S00]  /*2a90*/  NOP ;  /* 0x0000000000007918 */ /* 0x000fc00000000000 */
[----:B------:R-:W-:-:S00]  /*2aa0*/  NOP ;  /* 0x0000000000007918 */ /* 0x000fc00000000000 */
[----:B------:R-:W-:-:S00]  /*2ab0*/  NOP ;  /* 0x0000000000007918 */ /* 0x000fc00000000000 */
[----:B------:R-:W-:-:S00]  /*2ac0*/  NOP ;  /* 0x0000000000007918 */ /* 0x000fc00000000000 */
[----:B------:R-:W-:-:S00]  /*2ad0*/  NOP ;  /* 0x0000000000007918 */ /* 0x000fc00000000000 */
[----:B------:R-:W-:-:S00]  /*2ae0*/  NOP ;  /* 0x0000000000007918 */ /* 0x000fc00000000000 */
[----:B------:R-:W-:-:S00]  /*2af0*/  NOP ;  /* 0x0000000000007918 */ /* 0x000fc00000000000 */
.L_x_1429:


//--------------------- .text._ZN18transformer_engine43_GLOBAL__N__603fe5ac_10_swizzle_cu_2a895db439multi_tensor_swizzle_col_scaling_kernelI4int2Li128ELi4EEEvNS0_16MultiSwizzleArgsE --------------------------
	.section	.text._ZN18transformer_engine43_GLOBAL__N__603fe5ac_10_swizzle_cu_2a895db439multi_tensor_swizzle_col_scaling_kernelI4int2Li128ELi4EEEvNS0_16MultiSwizzleArgsE,"ax",@progbits
	.align	128
.text._ZN18transformer_engine43_GLOBAL__N__603fe5ac_10_swizzle_cu_2a895db439multi_tensor_swizzle_col_scaling_kernelI4int2Li128ELi4EEEvNS0_16MultiSwizzleArgsE:
        .type           _ZN18transformer_engine43_GLOBAL__N__603fe5ac_10_swizzle_cu_2a895db439multi_tensor_swizzle_col_scaling_kernelI4int2Li128ELi4EEEvNS0_16MultiSwizzleArgsE,@function
        .size           _ZN18transformer_engine43_GLOBAL__N__603fe5ac_10_swizzle_cu_2a895db439multi_tensor_swizzle_col_scaling_kernelI4int2Li128ELi4EEEvNS0_16MultiSwizzleArgsE,(.L_x_1430 - _ZN18transformer_engine43_GLOBAL__N__603fe5ac_10_swizzle_cu_2a895db439multi_tensor_swizzle_col_scaling_kernelI4int2Li128ELi4EEEvNS0_16MultiSwizzleArgsE)
        .other          _ZN18transformer_engine43_GLOBAL__N__603fe5ac_10_swizzle_cu_2a895db439multi_tensor_swizzle_col_scaling_kernelI4int2Li128ELi4EEEvNS0_16MultiSwizzleArgsE,@"STO_CUDA_ENTRY STV_DEFAULT"
_ZN18transformer_engine43_GLOBAL__N__603fe5ac_10_swizzle_cu_2a895db439multi_tensor_swizzle_col_scaling_kernelI4int2Li128ELi4EEEvNS0_16MultiSwizzleArgsE:
[----:B------:R-:W-:Y:S08]  /*0000*/  LDC R1, c[0x0][0x28] ;  /* 0x00000a00ff017b82 */ /* 0x000ff00000000800 */
[----:B------:R-:W0:Y:S01]  /*0010*/  S2UR UR5, SR_CTAID.X ;  /* 0x00000000000579c3 */ /* 0x000e220000002500 */
[----:B------:R-:W-:-:S05]  /*0020*/  UMOV UR4, URZ ;  /* 0x0000003f00047c82 */ /* 0x000fca0008000000 */
.L_x_53:
[----:B------:R-:W-:Y:S01]  /*0030*/  UMOV UR11, UR4 ;  /* 0x00000004000b7c82 */ /* 0x000fe20008000000 */
[----:B------:R-:W-:-:S04]  /*0040*/  UIADD3 UR4, UR4, 0x1, URZ ;  /* 0x0000000104047890 */ /* 0x000fc8000fffe03f */
[----:B------:R-:W-:-:S12]  /*0050*/  USHF.L.U32 UR6, UR4, 0x2, URZ ;  /* 0x0000000204067899 */ /* 0x000fd8000800063f */
[----:B------:R-:W-:Y:S02]  /*0060*/  ULDC UR7, c[0x0][UR6+0xa10] ;  /* 0x0002840006077abb */ /* 0x000fe40008000800 */
[----:B0-----:R-:W-:-:S06]  /*0070*/  UISETP.GT.AND UP0, UPT, UR7, UR5, UPT ;  /* 0x000000050700728c */ /* 0x001fcc000bf04270 */
[----:B------:R-:W-:-:S13]  /*0080*/  PLOP3.LUT P0, PT, PT, PT, UP0, 0x80, 0x0 ;  /* 0x000000000000781c */ /* 0x000fda0003f0f008 */
[----:B------:R-:W-:Y:S05]  /*0090*/  @!P0 BRA `(.L_x_53) ;  /* 0xfffffffc00e48947 */ /* 0x000fea000383ffff */
[----:B------:R-:W-:Y:S01]  /*00a0*/  ULDC UR17, c[0x0][UR6+0x60c] ;  /* 0x0001830006117abb */ /* 0x000fe20008000800 */
[----:B------:R-:W-:Y:S01]  /*00b0*/  ULDC UR13, c[0x0][UR6+0x70c] ;  /* 0x0001c300060d7abb */ /* 0x000fe20008000800 */
[----:B------:R-:W-:Y:S01]  /*00c0*/  USHF.R.S32.HI UR9, URZ, 0x1f, UR17 ;  /* 0x0000001f3f097899 */ /* 0x000fe20008011411 */
[----:B------:R-:W0:Y:S01]  /*00d0*/  S2R R7, SR_TID.X ;  /* 0x0000000000077919 */ /* 0x000e220000002100 */
[----:B------:R-:W-:Y:S01]  /*00e0*/  UMOV UR18, 0x2 ;  /* 0x0000000200127882 */ /* 0x000fe20000000000 */
[----:B------:R-:W-:Y:S01]  /*00f0*/  ULDC UR19, c[0x0][UR6+0x80c] ;  /* 0x0002030006137abb */ /* 0x000fe20008000800 */
[----:B------:R-:W-:-:S04]  /*0100*/  ULEA.HI UR10, UR9, UR17, URZ, 0x7 ;  /* 0x00000011090a7291 */ /* 0x000fc8000f8f383f */
[----:B------:R-:W-:-:S04]  /*0110*/  ULEA.HI.SX32 UR4, UR10, 0x1, 0x19 ;  /* 0x000000010a047891 */ /* 0x000fc8000f8fca3f */
[----:B------:R-:W-:-:S04]  /*0120*/  ULEA.HI UR4, UR4, UR4, URZ, 0x1 ;  /* 0x0000000404047291 */ /* 0x000fc8000f8f083f */
[----:B------:R-:W-:-:S03]  /*0130*/  USHF.R.S32.HI UR12, URZ, 0x1, UR4 ;  /* 0x000000013f0c7899 */ /* 0x000fc60008011404 */
[----:B------:R-:W-:Y:S01]  /*0140*/  ULDC UR4, c[0x0][UR6+0xa0c] ;  /* 0x0002830006047abb */ /* 0x000fe20008000800 */
[----:B------:R-:W-:Y:S02]  /*0150*/  UIADD3 UR20, UR12, -0x1, URZ ;  /* 0xffffffff0c147890 */ /* 0x000fe4000fffe03f */
[----:B------:R-:W-:Y:S01]  /*0160*/  IMAD.U32 R3, RZ, RZ, UR12 ;  /* 0x0000000cff037e24 */ /* 0x000fe2000f8e00ff */
[----:B------:R-:W-:-:S03]  /*0170*/  UIADD3 UR14, -UR4, UR5, URZ ;  /* 0x00000005040e7290 */ /* 0x000fc6000fffe13f */
[----:B------:R-:W-:Y:S01]  /*0180*/  UMOV UR4, URZ ;  /* 0x0000003f00047c82 */ /* 0x000fe20008000000 */
[-C--:B------:R-:W-:Y:S02]  /*0190*/  IABS R0, R3.reuse ;  /* 0x0000000300007213 */ /* 0x080fe40000000000 */
[----:B------:R-:W-:Y:S01]  /*01a0*/  IMAD.U32 R4, RZ, RZ, UR14 ;  /* 0x0000000eff047e24 */ /* 0x000fe2000f8e00ff */
[----:B------:R-:W-:Y:S02]  /*01b0*/  IABS R3, R3 ;  /* 0x0000000300037213 */ /* 0x000fe40000000000 */
[----:B------:R-:W-:Y:S01]  /*01c0*/  R2UR UR15, R0 ;  /* 0x00000000000f72ca */ /* 0x000fe200000e0000 */
[----:B0-----:R-:W-:Y:S01]  /*01d0*/  IMAD.SHL.U32 R6, R7, 0x2, RZ ;  /* 0x0000000207067824 */ /* 0x001fe200078e00ff */
[----:B------:R-:W-:-:S04]  /*01e0*/  IABS R4, R4 ;  /* 0x0000000400047213 */ /* 0x000fc80000000000 */
[----:B------:R-:W-:-:S07]  /*01f0*/  R2UR UR8, R4 ;  /* 0x00000000040872ca */ /* 0x000fce00000e0000 */
[----:B------:R-:W0:Y:S08]  /*0200*/  I2F.RP R0, UR15 ;  /* 0x0000000f00007d06 */ /* 0x000e300008209400 */
[----:B0-----:R-:W0:Y:S02]  /*0210*/  MUFU.RCP R0, R0 ;  /* 0x0000000000007308 */ /* 0x001e240000001000 */
[----:B0-----:R-:W-:-:S02]  /*0220*/  VIADD R2, R0, 0xffffffe ;  /* 0x0ffffffe00027836 */ /* 0x001fc40000000000 */
[----:B------:R-:W-:-:S04]  /*0230*/  IMAD.MOV R0, RZ, RZ, -R3 ;  /* 0x000000ffff007224 */ /* 0x000fc800078e0a03 */
[----:B------:R-:W0:Y:S02]  /*0240*/  F2I.FTZ.U32.TRUNC.NTZ R2, R2 ;  /* 0x0000000200027305 */ /* 0x000e24000021f000 */
[----:B0-----:R-:W-:-:S13]  /*0250*/  R2UR UR5, R2 ;  /* 0x00000000020572ca */ /* 0x001fda00000e0000 */
[----:B------:R-:W-:-:S04]  /*0260*/  UIADD3 UR7, URZ, -UR5, URZ ;  /* 0x800000053f077290 */ /* 0x000fc8000fffe03f */
[----:B------:R-:W-:-:S04]  /*0270*/  UIMAD UR7, UR7, UR15, URZ ;  /* 0x0000000f070772a4 */ /* 0x000fc8000f8e023f */
[----:B------:R-:W-:-:S03]  /*0280*/  UIMAD.WIDE.U32 UR4, UR5, UR7, UR4 ;  /* 0x00000007050472a5 */ /* 0x000fc6000f8e0004 */
[----:B------:R-:W-:Y:S01]  /*0290*/  R2UR UR7, R0 ;  /* 0x00000000000772ca */ /* 0x000fe200000e0000 */
[----:B------:R-:W-:Y:S01]  /*02a0*/  UIMAD.WIDE.U32 UR4, UR5, UR8, URZ ;  /* 0x00000008050472a5 */ /* 0x000fe2000f8e003f */
[----:B------:R-:W0:Y:S01]  /*02b0*/  S2R R0, SR_TID.Y ;  /* 0x0000000000007919 */ /* 0x000e220000002200 */
[----:B------:R-:W-:-:S10]  /*02c0*/  USHF.R.S32.HI UR4, URZ, 0x1f, UR13 ;  /* 0x0000001f3f047899 */ /* 0x000fd4000801140d */
[----:B------:R-:W-:Y:S02]  /*02d0*/  UIMAD UR7, UR5, UR7, UR8 ;  /* 0x00000007050772a4 */ /* 0x000fe4000f8e0208 */
[----:B------:R-:W-:Y:S02]  /*02e0*/  ULEA.HI UR8, UR4, UR13, URZ, 0x2 ;  /* 0x0000000d04087291 */ /* 0x000fe4000f8f103f */
[----:B------:R-:W-:Y:S02]  /*02f0*/  UISETP.GT.U32.AND UP1, UPT, UR15, UR7, UPT ;  /* 0x000000070f00728c */ /* 0x000fe4000bf24070 */
[----:B------:R-:W-:-:S09]  /*0300*/  ULOP3.LUT UR4, UR14, UR12, URZ, 0x3c, !UPT ;  /* 0x0000000c0e047292 */ /* 0x000fd2000f8e3c3f */
[----:B------:R-:W-:Y:S02]  /*0310*/  @!UP1 UIADD3 UR7, UR7, -UR15, URZ ;  /* 0x8000000f07079290 */ /* 0x000fe4000fffe03f */
[----:B------:R-:W-:Y:S02]  /*0320*/  @!UP1 UIADD3 UR5, UR5, 0x1, URZ ;  /* 0x0000000105059890 */ /* 0x000fe4000fffe03f */
[----:B------:R-:W-:Y:S02]  /*0330*/  UISETP.GE.U32.AND UP0, UPT, UR7, UR15, UPT ;  /* 0x0000000f0700728c */ /* 0x000fe4000bf06070 */
[----:B------:R-:W-:Y:S02]  /*0340*/  UISETP.GE.AND UP1, UPT, UR4, URZ, UPT ;  /* 0x0000003f0400728c */ /* 0x000fe4000bf26270 */
[----:B------:R-:W-:-:S07]  /*0350*/  ULEA.HI.SX32 UR4, UR8, 0x1f, 0x1e ;  /* 0x0000001f08047891 */ /* 0x000fce000f8ff23f */
[----:B------:R-:W-:Y:S02]  /*0360*/  @UP0 UIADD3 UR5, UR5, 0x1, URZ ;  /* 0x0000000105050890 */ /* 0x000fe4000fffe03f */
[----:B------:R-:W-:-:S05]  /*0370*/  UISETP.NE.AND UP0, UPT, UR12, URZ, UPT ;  /* 0x0000003f0c00728c */ /* 0x000fca000bf05270 */
[----:B------:R-:W-:Y:S01]  /*0380*/  UMOV UR15, UR5 ;  /* 0x00000005000f7c82 */ /* 0x000fe20008000000 */
[----:B------:R-:W-:Y:S02]  /*0390*/  USHF.R.S32.HI UR5, URZ, 0x1f, UR4 ;  /* 0x0000001f3f057899 */ /* 0x000fe40008011404 */
[----:B------:R-:W-:Y:S02]  /*03a0*/  @!UP1 UIADD3 UR15, -UR15, URZ, URZ ;  /* 0x0000003f0f0f9290 */ /* 0x000fe4000fffe13f */
[----:B------:R-:W-:Y:S02]  /*03b0*/  ULEA.HI UR5, UR5, UR4, URZ, 0x5 ;  /* 0x0000000405057291 */ /* 0x000fe4000f8f283f */
[----:B------:R-:W-:Y:S02]  /*03c0*/  @!UP0 ULOP3.LUT UR15, URZ, UR12, URZ, 0x33, !UPT ;  /* 0x0000000c3f0f8292 */ /* 0x000fe4000f8e333f */
[----:B------:R-:W-:Y:S02]  /*03d0*/  ULEA.HI.SX32 UR5, UR5, 0xffffffff, 0x1b ;  /* 0xffffffff05057891 */ /* 0x000fe4000f8fda3f */
[----:B------:R-:W-:-:S02]  /*03e0*/  UIADD3 UR4, -UR15, URZ, URZ ;  /* 0x0000003f0f047290 */ /* 0x000fc4000fffe13f */
[----:B------:R-:W-:Y:S02]  /*03f0*/  UISETP.NE.AND UP1, UPT, UR5, UR15, UPT ;  /* 0x0000000f0500728c */ /* 0x000fe4000bf25270 */
[----:B------:R-:W-:Y:S02]  /*0400*/  UIMAD UR14, UR12, UR4, UR14 ;  /* 0x000000040c0e72a4 */ /* 0x000fe4000f8e020e */
[----:B------:R-:W-:Y:S02]  /*0410*/  ULEA.HI UR4, UR9, UR17, URZ, 0x2 ;  /* 0x0000001109047291 */ /* 0x000fe4000f8f103f */
[----:B------:R-:W-:Y:S02]  /*0420*/  UISETP.NE.AND UP2, UPT, UR20, UR14, UPT ;  /* 0x0000000e1400728c */ /* 0x000fe4000bf45270 */
[----:B------:R-:W-:Y:S02]  /*0430*/  USHF.R.S32.HI UR16, URZ, 0x2, UR4 ;  /* 0x000000023f107899 */ /* 0x000fe40008011404 */
[----:B------:R-:W-:-:S02]  /*0440*/  UISETP.NE.AND UP0, UPT, UR5, UR15, UPT ;  /* 0x0000000f0500728c */ /* 0x000fc4000bf05270 */
[----:B------:R-:W-:Y:S02]  /*0450*/  @!UP1 ULEA.HI.SX32 UR4, UR8, 0xffffffff, 0x1e ;  /* 0xffffffff08049891 */ /* 0x000fe4000f8ff23f */
[----:B------:R-:W-:Y:S02]  /*0460*/  USHF.L.U32 UR9, UR16, 0x7, URZ ;  /* 0x0000000710097899 */ /* 0x000fe4000800063f */
[----:B------:R-:W-:Y:S02]  /*0470*/  @!UP1 USHF.R.S32.HI UR5, URZ, 0x1f, UR4 ;  /* 0x0000001f3f059899 */ /* 0x000fe40008011404 */
[----:B------:R-:W-:Y:S02]  /*0480*/  @!UP2 ULEA.HI.SX32 UR7, UR10, 0xffffffff, 0x19 ;  /* 0xffffffff0a07a891 */ /* 0x000fe4000f8fca3f */
[----:B------:R-:W-:Y:S02]  /*0490*/  @!UP1 ULEA.HI UR5, UR5, UR4, URZ, 0x5 ;  /* 0x0000000405059291 */ /* 0x000fe4000f8f283f */
[----:B------:R-:W-:-:S02]  /*04a0*/  @!UP2 ULEA.HI UR8, UR7, UR7, URZ, 0x1 ;  /* 0x000000070708a291 */ /* 0x000fc4000f8f083f */
[----:B------:R-:W-:Y:S02]  /*04b0*/  @!UP1 ULOP3.LUT UR5, UR5, 0xffffffe0, URZ, 0xc0, !UPT ;  /* 0xffffffe005059892 */ /* 0x000fe4000f8ec03f */
[----:B------:R-:W-:Y:S02]  /*04c0*/  @!UP2 ULOP3.LUT UR8, UR8, 0xfffffffe, URZ, 0xc0, !UPT ;  /* 0xfffffffe0808a892 */ /* 0x000fe4000f8ec03f */
[----:B------:R-:W-:Y:S02]  /*04d0*/  USHF.L.U32 UR10, UR14, 0x6, URZ ;  /* 0x000000060e0a7899 */ /* 0x000fe4000800063f */
[----:B------:R-:W-:Y:S01]  /*04e0*/  @!UP2 UIADD3 UR18, UR7, 0x1, -UR8 ;  /* 0x000000010712a890 */ /* 0x000fe2000fffe808 */
[----:B------:R-:W-:Y:S01]  /*04f0*/  ULDC UR12, c[0x0][UR6+0x90c] ;  /* 0x00024300060c7abb */ /* 0x000fe20008000800 */
[----:B------:R-:W-:Y:S02]  /*0500*/  UMOV UR6, 0x20 ;  /* 0x0000002000067882 */ /* 0x000fe40000000000 */
[----:B------:R-:W-:-:S02]  /*0510*/  UISETP.GE.AND UP2, UPT, UR18, 0x1, UPT ;  /* 0x000000011200788c */ /* 0x000fc4000bf46270 */
[----:B------:R-:W-:Y:S02]  /*0520*/  USHF.L.U32 UR7, UR18, 0x5, URZ ;  /* 0x0000000512077899 */ /* 0x000fe4000800063f */
[----:B------:R-:W-:Y:S02]  /*0530*/  @!UP1 UIADD3 UR6, UR4, 0x1, -UR5 ;  /* 0x0000000104069890 */ /* 0x000fe4000fffe805 */
[----:B------:R-:W-:Y:S01]  /*0540*/  PLOP3.LUT P1, PT, PT, PT, UP2, 0x80, 0x0 ;  /* 0x000000000000781c */ /* 0x000fe20003f2f028 */
[----:B------:R-:W-:Y:S01]  /*0550*/  UIMAD UR9, UR15, UR9, UR10 ;  /* 0x000000090f0972a4 */ /* 0x000fe2000f8e020a */
[----:B------:R-:W-:Y:S01]  /*0560*/  ISETP.GE.U32.AND P0, PT, R6, UR7, PT ;  /* 0x0000000706007c0c */ /* 0x000fe2000bf06070 */
[----:B------:R-:W-:Y:S02]  /*0570*/  UISETP.NE.AND UP1, UPT, UR20, UR14, UPT ;  /* 0x0000000e1400728c */ /* 0x000fe4000bf25270 */
[----:B------:R-:W-:Y:S01]  /*0580*/  UISETP.LT.AND UP0, UPT, UR12, UR13, !UP0 ;  /* 0x0000000d0c00728c */ /* 0x000fe2000c701270 */
[----:B0-----:R-:W-:Y:S01]  /*0590*/  ISETP.GE.U32.OR P0, PT, R0, UR6, P0 ;  /* 0x0000000600007c0c */ /* 0x001fe20008706470 */
[----:B------:R-:W-:-:S02]  /*05a0*/  USHF.R.S32.HI UR22, URZ, 0x1f, UR9 ;  /* 0x0000001f3f167899 */ /* 0x000fc40008011409 */
[----:B------:R-:W-:Y:S02]  /*05b0*/  UISETP.LT.AND UP1, UPT, UR19, UR17, !UP1 ;  /* 0x000000111300728c */ /* 0x000fe4000cf21270 */
[----:B------:R-:W-:Y:S02]  /*05c0*/  USHF.L.U32 UR4, UR11, 0x3, URZ ;  /* 0x000000030b047899 */ /* 0x000fe4000800063f */
[----:B------:R-:W-:Y:S10]  /*05d0*/  @!P1 BRA `(.L_x_54) ;  /* 0x0000000000489947 */ /* 0x000ff40003800000 */
[----:B------:R-:W-:Y:S02]  /*05e0*/  USHF.L.U32 UR13, UR13, 0x5, URZ ;  /* 0x000000050d0d7899 */ /* 0x000fe4000800063f */
[----:B------:R-:W-:Y:S02]  /*05f0*/  UISETP.NE.AND UP2, UPT, UR18, 0x1, UPT ;  /* 0x000000011200788c */ /* 0x000fe4000bf45270 */
[----:B------:R-:W-:Y:S02]  /*0600*/  UIMAD UR5, UR14, UR13, URZ ;  /* 0x0000000d0e0572a4 */ /* 0x000fe4000f8e023f */
[----:B------:R-:W-:Y:S02]  /*0610*/  USHF.L.U32 UR7, UR15, 0xc, URZ ;  /* 0x0000000c0f077899 */ /* 0x000fe4000800063f */
[----:B------:R-:W-:Y:S02]  /*0620*/  USHF.L.U32 UR8, UR5, 0x1, URZ ;  /* 0x0000000105087899 */ /* 0x000fe4000800063f */
[----:B------:R-:W-:-:S02]  /*0630*/  USHF.R.S32.HI UR10, URZ, 0x1f, UR7 ;  /* 0x0000001f3f0a7899 */ /* 0x000fc40008011407 */
[----:B------:R-:W-:Y:S02]  /*0640*/  UIADD3 UR11, UP3, UR7, UR8, URZ ;  /* 0x00000008070b7290 */ /* 0x000fe4000ff7e03f */
[----:B------:R-:W-:Y:S02]  /*0650*/  @UP2 UIADD3 UR5, UR13, UR8, URZ ;  /* 0x000000080d052290 */ /* 0x000fe4000fffe03f */
[----:B------:R-:W-:Y:S02]  /*0660*/  ULEA.HI.X.SX32 UR8, UR8, UR10, 0x1, UP3 ;  /* 0x0000000a08087291 */ /* 0x000fe400098f0e3f */
[----:B------:R-:W-:Y:S01]  /*0670*/  IMAD.U32 R5, RZ, RZ, UR11 ;  /* 0x0000000bff057e24 */ /* 0x000fe2000f8e00ff */
[----:B------:R-:W-:Y:S01]  /*0680*/  ULDC.64 UR20, c[0x0][UR4+0x410] ;  /* 0x0001040004147abb */ /* 0x000fe20008000a00 */
[----:B------:R-:W-:Y:S02]  /*0690*/  @UP2 UIADD3 UR7, UP4, UR7, UR5, URZ ;  /* 0x0000000507072290 */ /* 0x000fe4000ff9e03f */
[----:B------:R-:W-:Y:S01]  /*06a0*/  IMAD.U32 R2, RZ, RZ, UR8 ;  /* 0x00000008ff027e24 */ /* 0x000fe2000f8e00ff */
[----:B------:R-:W-:Y:S01]  /*06b0*/  LEA R4, P2, R5, UR20, 0x2 ;  /* 0x0000001405047c11 */ /* 0x000fe2000f8410ff */
[----:B------:R-:W-:-:S02]  /*06c0*/  @UP2 ULEA.HI.X.SX32 UR5, UR5, UR10, 0x1, UP4 ;  /* 0x0000000a05052291 */ /* 0x000fc4000a0f0e3f */
[----:B------:R-:W-:Y:S01]  /*06d0*/  @UP2 ULEA UR14, UP3, UR7, UR20, 0x2 ;  /* 0x00000014070e2291 */ /* 0x000fe2000f86103f */
[----:B------:R-:W-:-:S03]  /*06e0*/  LEA.HI.X R5, R5, UR21, R2, 0x2, P2 ;  /* 0x0000001505057c11 */ /* 0x000fc600090f1402 */
[----:B------:R-:W-:-:S12]  /*06f0*/  @UP2 ULEA.HI.X UR15, UR7, UR21, UR5, 0x2, UP3 ;  /* 0x00000015070f2291 */ /* 0x000fd800098f1405 */
.L_x_54:
[----:B------:R-:W-:Y:S01]  /*0700*/  ULDC.64 UR10, c[0x0][0x208] ;  /* 0x00008200000a7ab9 */ /* 0x000fe20000000a00 */
[----:B------:R-:W-:Y:S01]  /*0710*/  ULDC.64 UR4, c[0x0][UR4+0x210] ;  /* 0x0000840004047abb */ /* 0x000fe20008000a00 */
[----:B------:R-:W-:Y:S04]  /*0720*/  BSSY B0, `(.L_x_55) ;  /* 0x000041f000007945 */ /* 0x000fe80003800000 */
[----:B------:R-:W-:Y:S05]  /*0730*/  @P0 BRA `(.L_x_56) ;  /* 0x0000004000740947 */ /* 0x000fea0003800000 */
[----:B------:R-:W-:-:S04]  /*0740*/  IMAD.SHL.U32 R3, R0, 0x4, RZ ;  /* 0x0000000400037824 */ /* 0x000fc800078e00ff */
[----:B------:R-:W-:-:S05]  /*0750*/  IMAD R6, R3, UR16, R6 ;  /* 0x0000001003067c24 */ /* 0x000fca000f8e0206 */
[----:B------:R-:W-:-:S04]  /*0760*/  IADD3 R3, P0, R6, UR9, RZ ;  /* 0x0000000906037c10 */ /* 0x000fc8000ff1e0ff */
[----:B------:R-:W-:Y:S02]  /*0770*/  LEA.HI.X.SX32 R8, R6, UR22, 0x1, P0 ;  /* 0x0000001606087c11 */ /* 0x000fe400080f0eff */
[----:B------:R-:W-:-:S04]  /*0780*/  LEA R2, P0, R3, UR4, 0x2 ;  /* 0x0000000403027c11 */ /* 0x000fc8000f8010ff */
[----:B------:R-:W-:-:S05]  /*0790*/  LEA.HI.X R3, R3, UR5, R8, 0x2, P0 ;  /* 0x0000000503037c11 */ /* 0x000fca00080f1408 */
[----:B------:R0:W5:Y:S01]  /*07a0*/  LDG.E.64.CONSTANT R8, desc[UR10][R2.64] ;  /* 0x0000000a02087981 */ /* 0x000162000c1e9b00 */
[----:B------:R-:W-:-:S04]  /*07b0*/  PLOP3.LUT P0, PT, PT, PT, UP1, 0x80, 0x0 ;  /* 0x000000000000781c */ /* 0x000fc80003f0f018 */
[----:B------:R-:W-:-:S13]  /*07c0*/  PLOP3.LUT P0, PT, P0, PT, UP0, 0xea, 0x0 ;  /* 0x000000000000781c */ /* 0x000fda000070fd0a */
[----:B0-----:R-:W-:Y:S05]  /*07d0*/  @!P0 BRA `(.L_x_57) ;  /* 0x0000000c007c8947 */ /* 0x001fea0003800000 */
[----:B------:R-:W-:Y:S01]  /*07e0*/  IABS R10, UR17 ;  /* 0x00000011000a7c13 */ /* 0x000fe20008000000 */
[----:B------:R-:W-:Y:S01]  /*07f0*/  VIADD R11, R6, UR9 ;  /* 0x00000009060b7c36 */ /* 0x000fe20008000000 */
[----:B------:R-:W-:Y:S01]  /*0800*/  IABS R16, UR17 ;  /* 0x0000001100107c13 */ /* 0x000fe20008000000 */
[----:B------:R-:W-:Y:S01]  /*0810*/  BSSY B1, `(.L_x_58) ;  /* 0x0000025000017945 */ /* 0x000fe20003800000 */
[----:B------:R-:W0:Y:S01]  /*0820*/  I2F.RP R14, R10 ;  /* 0x0000000a000e7306 */ /* 0x000e220000209400 */
[----:B------:R-:W-:Y:S02]  /*0830*/  IMAD.SHL.U32 R11, R11, 0x4, RZ ;  /* 0x000000040b0b7824 */ /* 0x000fe400078e00ff */
[----:B------:R-:W-:-:S05]  /*0840*/  IMAD.MOV R16, RZ, RZ, -R16 ;  /* 0x000000ffff107224 */ /* 0x000fca00078e0a10 */
[----:B0-----:R-:W0:Y:S02]  /*0850*/  MUFU.RCP R14, R14 ;  /* 0x0000000e000e7308 */ /* 0x001e240000001000 */
[----:B0-----:R-:W-:Y:S01]  /*0860*/  VIADD R12, R14, 0xffffffe ;  /* 0x0ffffffe0e0c7836 */ /* 0x001fe20000000000 */
[----:B------:R-:W-:-:S05]  /*0870*/  IABS R14, R11 ;  /* 0x0000000b000e7213 */ /* 0x000fca0000000000 */
[----:B------:R0:W1:Y:S02]  /*0880*/  F2I.FTZ.U32.TRUNC.NTZ R13, R12 ;  /* 0x0000000c000d7305 */ /* 0x000064000021f000 */
[----:B0-----:R-:W-:Y:S02]  /*0890*/  IMAD.MOV.U32 R12, RZ, RZ, RZ ;  /* 0x000000ffff0c7224 */ /* 0x001fe400078e00ff */
[----:B-1----:R-:W-:-:S04]  /*08a0*/  IMAD.MOV R15, RZ, RZ, -R13 ;  /* 0x000000ffff0f7224 */ /* 0x002fc800078e0a0d */
[----:B------:R-:W-:-:S04]  /*08b0*/  IMAD R15, R15, R10, RZ ;  /* 0x0000000a0f0f7224 */ /* 0x000fc800078e02ff */
[----:B------:R-:W-:-:S04]  /*08c0*/  IMAD.HI.U32 R13, R13, R15, R12 ;  /* 0x0000000f0d0d7227 */ /* 0x000fc800078e000c */
[----:B------:R-:W-:Y:S02]  /*08d0*/  IMAD.MOV.U32 R12, RZ, RZ, R16 ;  /* 0x000000ffff0c7224 */ /* 0x000fe400078e0010 */
[----:B------:R-:W-:-:S04]  /*08e0*/  IMAD.HI.U32 R15, R13, R14, RZ ;  /* 0x0000000e0d0f7227 */ /* 0x000fc800078e00ff */
[----:B------:R-:W-:Y:S01]  /*08f0*/  IMAD R17, R15, R12, R14 ;  /* 0x0000000c0f117224 */ /* 0x000fe200078e020e */
[----:B------:R-:W-:-:S04]  /*0900*/  LOP3.LUT R14, R11, UR17, RZ, 0x3c, !PT ;  /* 0x000000110b0e7c12 */ /* 0x000fc8000f8e3cff */
[----:B------:R-:W-:Y:S02]  /*0910*/  ISETP.GT.U32.AND P3, PT, R10, R17, PT ;  /* 0x000000110a00720c */ /* 0x000fe40003f64070 */
[----:B------:R-:W-:Y:S02]  /*0920*/  ISETP.GE.AND P4, PT, R14, RZ, PT ;  /* 0x000000ff0e00720c */ /* 0x000fe40003f86270 */
[----:B------:R-:W-:-:S09]  /*0930*/  LOP3.LUT R14, RZ, UR17, RZ, 0x33, !PT ;  /* 0x00000011ff0e7c12 */ /* 0x000fd2000f8e33ff */
[----:B------:R-:W-:Y:S02]  /*0940*/  @!P3 IMAD.IADD R17, R17, 0x1, -R10 ;  /* 0x000000011111b824 */ /* 0x000fe400078e0a0a */
[----:B------:R-:W-:-:S03]  /*0950*/  @!P3 VIADD R15, R15, 0x1 ;  /* 0x000000010f0fb836 */ /* 0x000fc60000000000 */
[----:B------:R-:W-:-:S13]  /*0960*/  ISETP.GE.U32.AND P2, PT, R17, R10, PT ;  /* 0x0000000a1100720c */ /* 0x000fda0003f46070 */
[----:B------:R-:W-:Y:S01]  /*0970*/  @P2 VIADD R15, R15, 0x1 ;  /* 0x000000010f0f2836 */ /* 0x000fe20000000000 */
[----:B------:R-:W-:-:S03]  /*0980*/  ISETP.NE.AND P2, PT, RZ, UR17, PT ;  /* 0x00000011ff007c0c */ /* 0x000fc6000bf45270 */
[----:B------:R-:W-:-:S05]  /*0990*/  @!P4 IMAD.MOV R15, RZ, RZ, -R15 ;  /* 0x000000ffff0fc224 */ /* 0x000fca00078e0a0f */
[----:B------:R-:W-:-:S04]  /*09a0*/  SEL R15, R14, R15, !P2 ;  /* 0x0000000f0e0f7207 */ /* 0x000fc80005000000 */
[----:B------:R-:W-:-:S13]  /*09b0*/  ISETP.GE.AND P3, PT, R15, UR12, PT ;  /* 0x0000000c0f007c0c */ /* 0x000fda000bf66270 */
[----:B------:R-:W-:Y:S05]  /*09c0*/  @P3 BRA `(.L_x_59) ;  /* 0x0000000000203947 */ /* 0x000fea0003800000 */
[----:B------:R-:W-:Y:S01]  /*09d0*/  ISETP.GE.AND P4, PT, R11, RZ, PT ;  /* 0x000000ff0b00720c */ /* 0x000fe20003f86270 */
[----:B------:R-:W-:Y:S01]  /*09e0*/  IMAD.IADD R16, R17, 0x1, -R10 ;  /* 0x0000000111107824 */ /* 0x000fe200078e0a0a */
[----:B------:R-:W-:-:S04]  /*09f0*/  ISETP.GT.U32.AND P3, PT, R10, R17, PT ;  /* 0x000000110a00720c */ /* 0x000fc80003f64070 */
[----:B------:R-:W-:-:S07]  /*0a00*/  SEL R17, R16, R17, !P3 ;  /* 0x0000001110117207 */ /* 0x000fce0005800000 */
[----:B------:R-:W-:-:S05]  /*0a10*/  @!P4 IMAD.MOV R17, RZ, RZ, -R17 ;  /* 0x000000ffff11c224 */ /* 0x000fca00078e0a11 */
[----:B------:R-:W-:-:S04]  /*0a20*/  SEL R17, R14, R17, !P2 ;  /* 0x000000110e117207 */ /* 0x000fc80005000000 */
[----:B------:R-:W-:-:S13]  /*0a30*/  ISETP.GE.AND P3, PT, R17, UR19, PT ;  /* 0x0000001311007c0c */ /* 0x000fda000bf66270 */
[----:B------:R-:W-:Y:S05]  /*0a40*/  @!P3 BRA `(.L_x_60) ;  /* 0x000000000004b947 */ /* 0x000fea0003800000 */
.L_x_59:
[----:B-----5:R-:W-:-:S07]  /*0a50*/  LOP3.LUT R8, R8, 0xffffff00, RZ, 0xc0, !PT ;  /* 0xffffff0008087812 */ /* 0x020fce00078ec0ff */
.L_x_60:
[----:B------:R-:W-:Y:S05]  /*0a60*/  BSYNC B1 ;  /* 0x0000000000017941 */ /* 0x000fea0003800000 */
.L_x_58:
[----:B------:R-:W-:Y:S01]  /*0a70*/  VIADD R18, R11, 0x1 ;  /* 0x000000010b127836 */ /* 0x000fe20000000000 */
[----:B------:R-:W-:Y:S04]  /*0a80*/  BSSY B1, `(.L_x_61) ;  /* 0x0000018000017945 */ /* 0x000fe80003800000 */
[----:B------:R-:W-:-:S05]  /*0a90*/  IABS R16, R18 ;  /* 0x0000001200107213 */ /* 0x000fca0000000000 */
[----:B------:R-:W-:-:S04]  /*0aa0*/  IMAD.HI.U32 R15, R13, R16, RZ ;  /* 0x000000100d0f7227 */ /* 0x000fc800078e00ff */
[----:B------:R-:W-:Y:S01]  /*0ab0*/  IMAD R17, R15, R12, R16 ;  /* 0x0000000c0f117224 */ /* 0x000fe200078e0210 */
[----:B------:R-:W-:-:S04]  /*0ac0*/  LOP3.LUT R16, R18, UR17, RZ, 0x3c, !PT ;  /* 0x0000001112107c12 */ /* 0x000fc8000f8e3cff */
        /* <DEDUP_REMOVED lines=18> */
.L_x_62:
[----:B-----5:R-:W-:-:S07]  /*0bf0*/  LOP3.LUT R8, R8, 0xffff00ff, RZ, 0xc0, !PT ;  /* 0xffff00ff08087812 */ /* 0x020fce00078ec0ff */
.L_x_63:
[----:B------:R-:W-:Y:S05]  /*0c00*/  BSYNC B1 ;  /* 0x0000000000017941 */ /* 0x000fea0003800000 */
.L_x_61:
        /* <DEDUP_REMOVED lines=24> */
.L_x_65:
[----:B-----5:R-:W-:-:S07]  /*0d90*/  LOP3.LUT R8, R8, 0xff00ffff, RZ, 0xc0, !PT ;  /* 0xff00ffff08087812 */ /* 0x020fce00078ec0ff */
.L_x_66:
[----:B------:R-:W-:Y:S05]  /*0da0*/  BSYNC B1 ;  /* 0x0000000000017941 */ /* 0x000fea0003800000 */
.L_x_64:
        /* <DEDUP_REMOVED lines=24> */
.L_x_68:
[----:B-----5:R-:W-:-:S07]  /*0f30*/  LOP3.LUT R8, R8, 0xffffff, RZ, 0xc0, !PT ;  /* 0x00ffffff08087812 */ /* 0x020fce00078ec0ff */
.L_x_69:
[----:B------:R-:W-:Y:S05]  /*0f40*/  BSYNC B1 ;  /* 0x0000000000017941 */ /* 0x000fea0003800000 */
.L_x_67:
        /* <DEDUP_REMOVED lines=24> */
.L_x_71:
[----:B-----5:R-:W-:-:S07]  /*10d0*/  LOP3.LUT R9, R9, 0xffffff00, RZ, 0xc0, !PT ;  /* 0xffffff0009097812 */ /* 0x020fce00078ec0ff */
.L_x_72:
[----:B------:R-:W-:Y:S05]  /*10e0*/  BSYNC B1 ;  /* 0x0000000000017941 */ /* 0x000fea0003800000 */
.L_x_70:
        /* <DEDUP_REMOVED lines=24> */
.L_x_74:
[----:B-----5:R-:W-:-:S07]  /*1270*/  LOP3.LUT R9, R9, 0xffff00ff, RZ, 0xc0, !PT ;  /* 0xffff00ff09097812 */ /* 0x020fce00078ec0ff */
.L_x_75:
[----:B------:R-:W-:Y:S05]  /*1280*/  BSYNC B1 ;  /* 0x0000000000017941 */ /* 0x000fea0003800000 */
.L_x_73:
        /* <DEDUP_REMOVED lines=24> */
.L_x_77:
[----:B-----5:R-:W-:-:S07]  /*1410*/  LOP3.LUT R9, R9, 0xff00ffff, RZ, 0xc0, !PT ;  /* 0xff00ffff09097812 */ /* 0x020fce00078ec0ff */
.L_x_78:
[----:B------:R-:W-:Y:S05]  /*1420*/  BSYNC B1 ;  /* 0x0000000000017941 */ /* 0x000fea0003800000 */
.L_x_76:
        /* <DEDUP_REMOVED lines=16> */
[----:B------:R-:W-:Y:S02]  /*1530*/  ISETP.GE.AND P4, PT, R15, RZ, PT ;  /* 0x000000ff0f00720c */ /* 0x000fe40003f86270 */
[----:B------:R-:W-:Y:S01]  /*1540*/  ISETP.GT.U32.AND P3, PT, R10, R11, PT ;  /* 0x0000000b0a00720c */ /* 0x000fe20003f64070 */
[----:B------:R-:W-:-:S05]  /*1550*/  IMAD.IADD R10, R11, 0x1, -R10 ;  /* 0x000000010b0a7824 */ /* 0x000fca00078e0a0a */
[----:B------:R-:W-:-:S05]  /*1560*/  SEL R11, R10, R11, !P3 ;  /* 0x0000000b0a0b7207 */ /* 0x000fca0005800000 */
[----:B------:R-:W-:-:S05]  /*1570*/  @!P4 IMAD.MOV R11, RZ, RZ, -R11 ;  /* 0x000000ffff0bc224 */ /* 0x000fca00078e0a0b */
[----:B------:R-:W-:-:S04]  /*1580*/  SEL R11, R14, R11, !P2 ;  /* 0x0000000b0e0b7207 */ /* 0x000fc80005000000 */
[----:B------:R-:W-:-:S13]  /*1590*/  ISETP.GE.AND P2, PT, R11, UR19, PT ;  /* 0x000000130b007c0c */ /* 0x000fda000bf46270 */
[----:B------:R-:W-:Y:S05]  /*15a0*/  @!P2 BRA `(.L_x_80) ;  /* 0x000000000004a947 */ /* 0x000fea0003800000 */
.L_x_79:
[----:B-----5:R-:W-:-:S07]  /*15b0*/  LOP3.LUT R9, R9, 0xffffff, RZ, 0xc0, !PT ;  /* 0x00ffffff09097812 */ /* 0x020fce00078ec0ff */
.L_x_80:
[----:B------:R-:W-:Y:S05]  /*15c0*/  BSYNC B1 ;  /* 0x0000000000017941 */ /* 0x000fea0003800000 */
.L_x_57:
[----:B------:R-:W-:-:S04]  /*15d0*/  IMAD.U32 R11, RZ, RZ, UR16 ;  /* 0x00000010ff0b7e24 */ /* 0x000fc8000f8e00ff */
[----:B------:R-:W-:-:S05]  /*15e0*/  IMAD.WIDE R2, R11, 0x4, R2 ;  /* 0x000000040b027825 */ /* 0x000fca00078e0202 */
[----:B------:R0:W5:Y:S01]  /*15f0*/  LDG.E.64.CONSTANT R10, desc[UR10][R2.64] ;  /* 0x0000000a020a7981 */ /* 0x000162000c1e9b00 */
[----:B------:R-:W-:Y:S01]  /*1600*/  VIADD R6, R6, UR16 ;  /* 0x0000001006067c36 */ /* 0x000fe20008000000 */
[----:B------:R-:W-:Y:S06]  /*1610*/  @!P0 BRA `(.L_x_81) ;  /* 0x0000000c00848947 */ /* 0x000fec0003800000 */
[----:B------:R-:W-:Y:S01]  /*1620*/  IABS R12, UR17 ;  /* 0x00000011000c7c13 */ /* 0x000fe20008000000 */
[----:B------:R-:W-:Y:S01]  /*1630*/  VIADD R13, R6, UR9 ;  /* 0x00000009060d7c36 */ /* 0x000fe20008000000 */
[----:B------:R-:W-:Y:S01]  /*1640*/  IABS R14, UR17 ;  /* 0x00000011000e7c13 */ /* 0x000fe20008000000 */
[----:B------:R-:W-:Y:S01]  /*1650*/  BSSY B1, `(.L_x_82) ;  /* 0x0000027000017945 */ /* 0x000fe20003800000 */
[----:B------:R-:W1:Y:S01]  /*1660*/  I2F.RP R16, R12 ;  /* 0x0000000c00107306 */ /* 0x000e620000209400 */
[----:B------:R-:W-:Y:S02]  /*1670*/  IMAD.SHL.U32 R13, R13, 0x4, RZ ;  /* 0x000000040d0d7824 */ /* 0x000fe400078e00ff */
[----:B------:R-:W-:Y:S02]  /*1680*/  IMAD.MOV R19, RZ, RZ, -R14 ;  /* 0x000000ffff137224 */ /* 0x000fe400078e0a0e */
[----:B------:R-:W-:Y:S01]  /*1690*/  IMAD.MOV.U32 R14, RZ, RZ, RZ ;  /* 0x000000ffff0e7224 */ /* 0x000fe200078e00ff */
[----:B------:R-:W-:-:S02]  /*16a0*/  IABS R18, R13 ;  /* 0x0000000d00127213 */ /* 0x000fc40000000000 */
[----:B-1----:R-:W1:Y:S02]  /*16b0*/  MUFU.RCP R16, R16 ;  /* 0x0000001000107308 */ /* 0x002e640000001000 */
[----:B-1----:R-:W-:-:S06]  /*16c0*/  VIADD R15, R16, 0xffffffe ;  /* 0x0ffffffe100f7836 */ /* 0x002fcc0000000000 */
[----:B------:R-:W1:Y:S02]  /*16d0*/  F2I.FTZ.U32.TRUNC.NTZ R15, R15 ;  /* 0x0000000f000f7305 */ /* 0x000e64000021f000 */
[----:B-1----:R-:W-:-:S04]  /*16e0*/  IMAD.MOV R17, RZ, RZ, -R15 ;  /* 0x000000ffff117224 */ /* 0x002fc800078e0a0f */
[----:B------:R-:W-:-:S04]  /*16f0*/  IMAD R17, R17, R12, RZ ;  /* 0x0000000c11117224 */ /* 0x000fc800078e02ff */
[----:B------:R-:W-:-:S04]  /*1700*/  IMAD.HI.U32 R14, R15, R17, R14 ;  /* 0x000000110f0e7227 */ /* 0x000fc800078e000e */
[----:B------:R-:W-:Y:S01]  /*1710*/  IMAD.MOV.U32 R17, RZ, RZ, R18 ;  /* 0x000000ffff117224 */ /* 0x000fe200078e0012 */
[----:B------:R-:W-:Y:S01]  /*1720*/  LOP3.LUT R18, R13, UR17, RZ, 0x3c, !PT ;  /* 0x000000110d127c12 */ /* 0x000fe2000f8e3cff */
[----:B------:R-:W-:Y:S02]  /*1730*/  IMAD.MOV.U32 R15, RZ, RZ, R19 ;  /* 0x000000ffff0f7224 */ /* 0x000fe400078e0013 */
[----:B------:R-:W-:Y:S01]  /*1740*/  IMAD.HI.U32 R16, R14, R17, RZ ;  /* 0x000000110e107227 */ /* 0x000fe200078e00ff */
[----:B------:R-:W-:-:S03]  /*1750*/  ISETP.GE.AND P4, PT, R18, RZ, PT ;  /* 0x000000ff1200720c */ /* 0x000fc60003f86270 */
[----:B------:R-:W-:-:S05]  /*1760*/  IMAD R17, R16, R15, R17 ;  /* 0x0000000f10117224 */ /* 0x000fca00078e0211 */
[----:B------:R-:W-:-:S13]  /*1770*/  ISETP.GT.U32.AND P3, PT, R12, R17, PT ;  /* 0x000000110c00720c */ /* 0x000fda0003f64070 */
[----:B------:R-:W-:Y:S02]  /*1780*/  @!P3 IMAD.IADD R17, R17, 0x1, -R12 ;  /* 0x000000011111b824 */ /* 0x000fe400078e0a0c */
[----:B------:R-:W-:-:S03]  /*1790*/  @!P3 VIADD R16, R16, 0x1 ;  /* 0x000000011010b836 */ /* 0x000fc60000000000 */
[----:B------:R-:W-:-:S13]  /*17a0*/  ISETP.GE.U32.AND P2, PT, R17, R12, PT ;  /* 0x0000000c1100720c */ /* 0x000fda0003f46070 */
[----:B------:R-:W-:Y:S01]  /*17b0*/  @P2 VIADD R16, R16, 0x1 ;  /* 0x0000000110102836 */ /* 0x000fe20000000000 */
[----:B------:R-:W-:-:S03]  /*17c0*/  ISETP.NE.AND P2, PT, RZ, UR17, PT ;  /* 0x00000011ff007c0c */ /* 0x000fc6000bf45270 */
[----:B------:R-:W-:Y:S01]  /*17d0*/  IMAD.MOV.U32 R19, RZ, RZ, R16 ;  /* 0x000000ffff137224 */ /* 0x000fe200078e0010 */
[----:B------:R-:W-:-:S03]  /*17e0*/  LOP3.LUT R16, RZ, UR17, RZ, 0x33, !PT ;  /* 0x00000011ff107c12 */ /* 0x000fc6000f8e33ff */
        /* <DEDUP_REMOVED lines=12> */
.L_x_83:
[----:B-----5:R-:W-:-:S07]  /*18b0*/  LOP3.LUT R10, R10, 0xffffff00, RZ, 0xc0, !PT ;  /* 0xffffff000a0a7812 */ /* 0x020fce00078ec0ff */
.L_x_84:
[----:B------:R-:W-:Y:S05]  /*18c0*/  BSYNC B1 ;  /* 0x0000000000017941 */ /* 0x000fea0003800000 */
.L_x_82:
[----:B------:R-:W-:Y:S01]  /*18d0*/  VIADD R20, R13, 0x1 ;  /* 0x000000010d147836 */ /* 0x000fe20000000000 */
[----:B------:R-:W-:Y:S04]  /*18e0*/  BSSY B1, `(.L_x_85) ;  /* 0x0000018000017945 */ /* 0x000fe80003800000 */
[----:B------:R-:W-:Y:S02]  /*18f0*/  IABS R17, R20 ;  /* 0x0000001400117213 */ /* 0x000fe40000000000 */
[----:B------:R-:W-:-:S03]  /*1900*/  LOP3.LUT R19, R20, UR17, RZ, 0x3c, !PT ;  /* 0x0000001114137c12 */ /* 0x000fc6000f8e3cff */
        /* <DEDUP_REMOVED lines=20> */
.L_x_86:
[----:B-----5:R-:W-:-:S07]  /*1a50*/  LOP3.LUT R10, R10, 0xffff00ff, RZ, 0xc0, !PT ;  /* 0xffff00ff0a0a7812 */ /* 0x020fce00078ec0ff */
.L_x_87:
[----:B------:R-:W-:Y:S05]  /*1a60*/  BSYNC B1 ;  /* 0x0000000000017941 */ /* 0x000fea0003800000 */
.L_x_85:
        /* <DEDUP_REMOVED lines=24> */
.L_x_89:
[----:B-----5:R-:W-:-:S07]  /*1bf0*/  LOP3.LUT R10, R10, 0xff00ffff, RZ, 0xc0, !PT ;  /* 0xff00ffff0a0a7812 */ /* 0x020fce00078ec0ff */
.L_x_90:
[----:B------:R-:W-:Y:S05]  /*1c00*/  BSYNC B1 ;  /* 0x0000000000017941 */ /* 0x000fea0003800000 */
.L_x_88:
        /* <DEDUP_REMOVED lines=24> */
.L_x_92:
[----:B-----5:R-:W-:-:S07]  /*1d90*/  LOP3.LUT R10, R10, 0xffffff, RZ, 0xc0, !PT ;  /* 0x00ffffff0a0a7812 */ /* 0x020fce00078ec0ff */
.L_x_93:
[----:B------:R-:W-:Y:S05]  /*1da0*/  BSYNC B1 ;  /* 0x0000000000017941 */ /* 0x000fea0003800000 */
.L_x_91:
        /* <DEDUP_REMOVED lines=24> */
.L_x_95:
[----:B-----5:R-:W-:-:S07]  /*1f30*/  LOP3.LUT R11, R11, 0xffffff00, RZ, 0xc0, !PT ;  /* 0xffffff000b0b7812 */ /* 0x020fce00078ec0ff */
.L_x_96:
[----:B------:R-:W-:Y:S05]  /*1f40*/  BSYNC B1 ;  /* 0x0000000000017941 */ /* 0x000fea0003800000 */
.L_x_94:
        /* <DEDUP_REMOVED lines=24> */
.L_x_98:
[----:B-----5:R-:W-:-:S07]  /*20d0*/  LOP3.LUT R11, R11, 0xffff00ff, RZ, 0xc0, !PT ;  /* 0xffff00ff0b0b7812 */ /* 0x020fce00078ec0ff */
.L_x_99:
[----:B------:R-:W-:Y:S05]  /*20e0*/  BSYNC B1 ;  /* 0x0000000000017941 */ /* 0x000fea0003800000 */
.L_x_97:
        /* <DEDUP_REMOVED lines=24> */
.L_x_101:
[----:B-----5:R-:W-:-:S07]  /*2270*/  LOP3.LUT R11, R11, 0xff00ffff, RZ, 0xc0, !PT ;  /* 0xff00ffff0b0b7812 */ /* 0x020fce00078ec0ff */
.L_x_102:
[----:B------:R-:W-:Y:S05]  /*2280*/  BSYNC B1 ;  /* 0x0000000000017941 */ /* 0x000fea0003800000 */
.L_x_100:
        /* <DEDUP_REMOVED lines=24> */
.L_x_103:
[----:B-----5:R-:W-:-:S07]  /*2410*/  LOP3.LUT R11, R11, 0xffffff, RZ, 0xc0, !PT ;  /* 0x00ffffff0b0b7812 */ /* 0x020fce00078ec0ff */
.L_x_104:
[----:B------:R-:W-:Y:S05]  /*2420*/  BSYNC B1 ;  /* 0x0000000000017941 */ /* 0x000fea0003800000 */
.L_x_81:
[----:B------:R-:W-:-:S04]  /*2430*/  IMAD.U32 R13, RZ, RZ, UR16 ;  /* 0x00000010ff0d7e24 */ /* 0x000fc8000f8e00ff */
[----:B0-----:R-:W-:-:S05]  /*2440*/  IMAD.WIDE R2, R13, 0x4, R2 ;  /* 0x000000040d027825 */ /* 0x001fca00078e0202 */
        /* <DEDUP_REMOVED lines=9> */
[----:B------:R-:W-:-:S03]  /*24e0*/  IMAD.MOV R20, RZ, RZ, -R20 ;  /* 0x000000ffff147224 */ /* 0x000fc600078e0a14 */
[----:B------:R-:W-:Y:S02]  /*24f0*/  IABS R18, R14 ;  /* 0x0000000e00127213 */ /* 0x000fe40000000000 */
[----:B-1----:R-:W1:Y:S02]  /*2500*/  MUFU.RCP R15, R15 ;  /* 0x0000000f000f7308 */ /* 0x002e640000001000 */
[----:B-1----:R-:W-:-:S06]  /*2510*/  VIADD R16, R15, 0xffffffe ;  /* 0x0ffffffe0f107836 */ /* 0x002fcc0000000000 */
[----:B------:R1:W2:Y:S02]  /*2520*/  F2I.FTZ.U32.TRUNC.NTZ R17, R16 ;  /* 0x0000001000117305 */ /* 0x0002a4000021f000 */
[----:B-1----:R-:W-:Y:S02]  /*2530*/  IMAD.MOV.U32 R16, RZ, RZ, RZ ;  /* 0x000000ffff107224 */ /* 0x002fe400078e00ff */
[----:B--2---:R-:W-:-:S04]  /*2540*/  IMAD.MOV R19, RZ, RZ, -R17 ;  /* 0x000000ffff137224 */ /* 0x004fc800078e0a11 */
[----:B------:R-:W-:-:S04]  /*2550*/  IMAD R19, R19, R6, RZ ;  /* 0x0000000613137224 */ /* 0x000fc800078e02ff */
[----:B------:R-:W-:-:S04]  /*2560*/  IMAD.HI.U32 R15, R17, R19, R16 ;  /* 0x00000013110f7227 */ /* 0x000fc800078e0010 */
[----:B------:R-:W-:Y:S02]  /*2570*/  IMAD.MOV.U32 R16, RZ, RZ, R20 ;  /* 0x000000ffff107224 */ /* 0x000fe400078e0014 */
        /* <DEDUP_REMOVED lines=24> */
.L_x_107:
[----:B-----5:R-:W-:-:S07]  /*2700*/  LOP3.LUT R12, R12, 0xffffff00, RZ, 0xc0, !PT ;  /* 0xffffff000c0c7812 */ /* 0x020fce00078ec0ff */
.L_x_108:
[----:B------:R-:W-:Y:S05]  /*2710*/  BSYNC B1 ;  /* 0x0000000000017941 */ /* 0x000fea0003800000 */
.L_x_106:
        /* <DEDUP_REMOVED lines=24> */
.L_x_110:
[----:B-----5:R-:W-:-:S07]  /*28a0*/  LOP3.LUT R12, R12, 0xffff00ff, RZ, 0xc0, !PT ;  /* 0xffff00ff0c0c7812 */ /* 0x020fce00078ec0ff */
.L_x_111:
[----:B------:R-:W-:Y:S05]  /*28b0*/  BSYNC B1 ;  /* 0x0000000000017941 */ /* 0x000fea0003800000 */
.L_x_109:
        /* <DEDUP_REMOVED lines=24> */
.L_x_113:
[----:B-----5:R-:W-:-:S07]  /*2a40*/  LOP3.LUT R12, R12, 0xff00ffff, RZ, 0xc0, !PT ;  /* 0xff00ffff0c0c7812 */ /* 0x020fce00078ec0ff */
.L_x_114:
[----:B------:R-:W-:Y:S05]  /*2a50*/  BSYNC B1 ;  /* 0x0000000000017941 */ /* 0x000fea0003800000 */
.L_x_112:
        /* <DEDUP_REMOVED lines=24> */
.L_x_116:
[----:B-----5:R-:W-:-:S07]  /*2be0*/  LOP3.LUT R12, R12, 0xffffff, RZ, 0xc0, !PT ;  /* 0x00ffffff0c0c7812 */ /* 0x020fce00078ec0ff */
.L_x_117:
[----:B------:R-:W-:Y:S05]  /*2bf0*/  BSYNC B1 ;  /* 0x0000000000017941 */ /* 0x000fea0003800000 */
.L_x_115:
        /* <DEDUP_REMOVED lines=24> */
.L_x_119:
[----:B-----5:R-:W-:-:S07]  /*2d80*/  LOP3.LUT R13, R13, 0xffffff00, RZ, 0xc0, !PT ;  /* 0xffffff000d0d7812 */ /* 0x020fce00078ec0ff */
.L_x_120:
[----:B------:R-:W-:Y:S05]  /*2d90*/  BSYNC B1 ;  /* 0x0000000000017941 */ /* 0x000fea0003800000 */
.L_x_118:
        /* <DEDUP_REMOVED lines=24> */
.L_x_122:
[----:B-----5:R-:W-:-:S07]  /*2f20*/  LOP3.LUT R13, R13, 0xffff00ff, RZ, 0xc0, !PT ;  /* 0xffff00ff0d0d7812 */ /* 0x020fce00078ec0ff */
.L_x_123:
[----:B------:R-:W-:Y:S05]  /*2f30*/  BSYNC B1 ;  /* 0x0000000000017941 */ /* 0x000fea0003800000 */
.L_x_121:
        /* <DEDUP_REMOVED lines=24> */
.L_x_125:
[----:B-----5:R-:W-:-:S07]  /*30c0*/  LOP3.LUT R13, R13, 0xff00ffff, RZ, 0xc0, !PT ;  /* 0xff00ffff0d0d7812 */ /* 0x020fce00078ec0ff */
.L_x_126:
[----:B------:R-:W-:Y:S05]  /*30d0*/  BSYNC B1 ;  /* 0x0000000000017941 */ /* 0x000fea0003800000 */
.L_x_124:
        /* <DEDUP_REMOVED lines=24> */
.L_x_127:
[----:B-----5:R-:W-:-:S07]  /*3260*/  LOP3.LUT R13, R13, 0xffffff, RZ, 0xc0, !PT ;  /* 0x00ffffff0d0d7812 */ /* 0x020fce00078ec0ff */
.L_x_128:
[----:B------:R-:W-:Y:S05]  /*3270*/  BSYNC B1 ;  /* 0x0000000000017941 */ /* 0x000fea0003800000 */
.L_x_105:
[----:B------:R-:W-:-:S04]  /*3280*/  USHF.R.S32.HI UR7, URZ, 0x1f, UR17 ;  /* 0x0000001f3f077899 */ /* 0x000fc80008011411 */
[----:B------:R-:W-:-:S04]  /*3290*/  ULEA.HI UR7, UR7, UR17, URZ, 0x2 ;  /* 0x0000001107077291 */ /* 0x000fc8000f8f103f */
[----:B------:R-:W-:-:S06]  /*32a0*/  USHF.R.S32.HI UR7, URZ, 0x2, UR7 ;  /* 0x000000023f077899 */ /* 0x000fcc0008011407 */
[----:B------:R-:W-:-:S04]  /*32b0*/  IMAD.U32 R15, RZ, RZ, UR7 ;  /* 0x00000007ff0f7e24 */ /* 0x000fc8000f8e00ff */
[----:B0-----:R-:W-:-:S06]  /*32c0*/  IMAD.WIDE R2, R15, 0x4, R2 ;  /* 0x000000040f027825 */ /* 0x001fcc00078e0202 */
[----:B------:R-:W5:Y:S01]  /*32d0*/  LDG.E.64.CONSTANT R2, desc[UR10][R2.64] ;  /* 0x0000000a02027981 */ /* 0x000f62000c1e9b00 */
[----:B------:R-:W-:Y:S05]  /*32e0*/  @!P0 BRA `(.L_x_129) ;  /* 0x0000000c00988947 */ /* 0x000fea0003800000 */
[----:B------:R-:W-:Y:S01]  /*32f0*/  IABS R6, UR17 ;  /* 0x0000001100067c13 */ /* 0x000fe20008000000 */
[----:B------:R-:W-:Y:S01]  /*3300*/  IMAD.SHL.U32 R14, R7, 0x2, RZ ;  /* 0x00000002070e7824 */ /* 0x000fe200078e00ff */
[----:B------:R-:W-:Y:S01]  /*3310*/  BSSY B1, `(.L_x_130) ;  /* 0x000002d000017945 */ /* 0x000fe20003800000 */
[----:B------:R-:W-:Y:S01]  /*3320*/  IMAD.SHL.U32 R19, R0, 0x4, RZ ;  /* 0x0000000400137824 */ /* 0x000fe200078e00ff */
[----:B------:R-:W0:Y:S03]  /*3330*/  I2F.RP R15, R6 ;  /* 0x00000006000f7306 */ /* 0x000e260000209400 */
[----:B------:R-:W-:Y:S02]  /*3340*/  IMAD R14, R19, UR7, R14 ;  /* 0x00000007130e7c24 */ /* 0x000fe4000f8e020e */
[----:B------:R-:W-:Y:S02]  /*3350*/  IMAD.U32 R19, RZ, RZ, UR9 ;  /* 0x00000009ff137e24 */ /* 0x000fe4000f8e00ff */
[----:B------:R-:W-:-:S04]  /*3360*/  VIADD R14, R14, UR7 ;  /* 0x000000070e0e7c36 */ /* 0x000fc80008000000 */
[----:B------:R-:W-:Y:S01]  /*3370*/  VIADD R14, R14, UR7 ;  /* 0x000000070e0e7c36 */ /* 0x000fe20008000000 */
[----:B0-----:R-:W0:Y:S04]  /*3380*/  MUFU.RCP R15, R15 ;  /* 0x0000000f000f7308 */ /* 0x001e280000001000 */
[----:B------:R-:W-:Y:S02]  /*3390*/  IADD3 R14, R19, UR7, R14 ;  /* 0x00000007130e7c10 */ /* 0x000fe4000fffe00e */
[----:B------:R-:W-:-:S03]  /*33a0*/  IABS R19, UR17 ;  /* 0x0000001100137c13 */ /* 0x000fc60008000000 */
[----:B------:R-:W-:Y:S02]  /*33b0*/  IMAD.SHL.U32 R14, R14, 0x4, RZ ;  /* 0x000000040e0e7824 */ /* 0x000fe400078e00ff */
[----:B------:R-:W-:-:S03]  /*33c0*/  IMAD.MOV R19, RZ, RZ, -R19 ;  /* 0x000000ffff137224 */ /* 0x000fc600078e0a13 */
[----:B------:R-:W-:Y:S01]  /*33d0*/  IABS R18, R14 ;  /* 0x0000000e00127213 */ /* 0x000fe20000000000 */
[----:B0-----:R-:W-:-:S04]  /*33e0*/  VIADD R16, R15, 0xffffffe ;  /* 0x0ffffffe0f107836 */ /* 0x001fc80000000000 */
        /* <DEDUP_REMOVED lines=30> */
.L_x_131:
[----:B-----5:R-:W-:-:S07]  /*35d0*/  LOP3.LUT R2, R2, 0xffffff00, RZ, 0xc0, !PT ;  /* 0xffffff0002027812 */ /* 0x020fce00078ec0ff */
.L_x_132:
[----:B------:R-:W-:Y:S05]  /*35e0*/  BSYNC B1 ;  /* 0x0000000000017941 */ /* 0x000fea0003800000 */
.L_x_130:
        /* <DEDUP_REMOVED lines=24> */
.L_x_134:
[----:B-----5:R-:W-:-:S07]  /*3770*/  LOP3.LUT R2, R2, 0xffff00ff, RZ, 0xc0, !PT ;  /* 0xffff00ff02027812 */ /* 0x020fce00078ec0ff */
.L_x_135:
[----:B------:R-:W-:Y:S05]  /*3780*/  BSYNC B1 ;  /* 0x0000000000017941 */ /* 0x000fea0003800000 */
.L_x_133:
        /* <DEDUP_REMOVED lines=24> */
.L_x_137:
[----:B-----5:R-:W-:-:S07]  /*3910*/  LOP3.LUT R2, R2, 0xff00ffff, RZ, 0xc0, !PT ;  /* 0xff00ffff02027812 */ /* 0x020fce00078ec0ff */
.L_x_138:
[----:B------:R-:W-:Y:S05]  /*3920*/  BSYNC B1 ;  /* 0x0000000000017941 */ /* 0x000fea0003800000 */
.L_x_136:
        /* <DEDUP_REMOVED lines=24> */
.L_x_140:
[----:B-----5:R-:W-:-:S07]  /*3ab0*/  LOP3.LUT R2, R2, 0xffffff, RZ, 0xc0, !PT ;  /* 0x00ffffff02027812 */ /* 0x020fce00078ec0ff */
.L_x_141:
[----:B------:R-:W-:Y:S05]  /*3ac0*/  BSYNC B1 ;  /* 0x0000000000017941 */ /* 0x000fea0003800000 */
.L_x_139:
        /* <DEDUP_REMOVED lines=24> */
.L_x_143:
[----:B-----5:R-:W-:-:S07]  /*3c50*/  LOP3.LUT R3, R3, 0xffffff00, RZ, 0xc0, !PT ;  /* 0xffffff0003037812 */ /* 0x020fce00078ec0ff */
.L_x_144:
[----:B------:R-:W-:Y:S05]  /*3c60*/  BSYNC B1 ;  /* 0x0000000000017941 */ /* 0x000fea0003800000 */
.L_x_142:
        /* <DEDUP_REMOVED lines=24> */
.L_x_146:
[----:B-----5:R-:W-:-:S07]  /*3df0*/  LOP3.LUT R3, R3, 0xffff00ff, RZ, 0xc0, !PT ;  /* 0xffff00ff03037812 */ /* 0x020fce00078ec0ff */
.L_x_147:
[----:B------:R-:W-:Y:S05]  /*3e00*/  BSYNC B1 ;  /* 0x0000000000017941 */ /* 0x000fea0003800000 */
.L_x_145:
        /* <DEDUP_REMOVED lines=24> */
.L_x_149:
[----:B-----5:R-:W-:-:S07]  /*3f90*/  LOP3.LUT R3, R3, 0xff00ffff, RZ, 0xc0, !PT ;  /* 0xff00ffff03037812 */ /* 0x020fce00078ec0ff */
.L_x_150:
[----:B------:R-:W-:Y:S05]  /*3fa0*/  BSYNC B1 ;  /* 0x0000000000017941 */ /* 0x000fea0003800000 */
.L_x_148:
        /* <DEDUP_REMOVED lines=24> */
.L_x_151:
[----:B-----5:R-:W-:-:S07]  /*4130*/  LOP3.LUT R3, R3, 0xffffff, RZ, 0xc0, !PT ;  /* 0x00ffffff03037812 */ /* 0x020fce00078ec0ff */
.L_x_152:
[----:B------:R-:W-:Y:S05]  /*4140*/  BSYNC B1 ;  /* 0x0000000000017941 */ /* 0x000fea0003800000 */
.L_x_129:
[----:B-----5:R-:W-:Y:S01]  /*4150*/  SHF.R.S32.HI R6, RZ, 0x8, R10 ;  /* 0x00000008ff067819 */ /* 0x020fe2000001140a */
[----:B------:R-:W0:Y:S01]  /*4160*/  S2UR UR8, SR_CgaCtaId ;  /* 0x00000000000879c3 */ /* 0x000e220000008800 */
[----:B------:R-:W-:Y:S01]  /*4170*/  SHF.R.S32.HI R17, RZ, 0x8, R8 ;  /* 0x00000008ff117819 */ /* 0x000fe20000011408 */
[----:B------:R-:W-:Y:S01]  /*4180*/  UMOV UR7, 0x400 ;  /* 0x0000040000077882 */ /* 0x000fe20000000000 */
[----:B------:R-:W-:Y:S02]  /*4190*/  SHF.R.S32.HI R16, RZ, 0x18, R10 ;  /* 0x00000018ff107819 */ /* 0x000fe4000001140a */
[----:B------:R-:W-:Y:S02]  /*41a0*/  SHF.R.S32.HI R19, RZ, 0x18, R8 ;  /* 0x00000018ff137819 */ /* 0x000fe40000011408 */
[----:B------:R-:W-:Y:S02]  /*41b0*/  PRMT R6, R17, 0x40, R6 ;  /* 0x0000004011067816 */ /* 0x000fe40000000006 */
[----:B------:R-:W-:-:S02]  /*41c0*/  PRMT R15, R8, 0x40, R10 ;  /* 0x00000040080f7816 */ /* 0x000fc4000000000a */
[----:B------:R-:W-:Y:S02]  /*41d0*/  SHF.R.S32.HI R17, RZ, 0x10, R8 ;  /* 0x00000010ff117819 */ /* 0x000fe40000011408 */
[----:B------:R-:W-:Y:S02]  /*41e0*/  PRMT R16, R19, 0x40, R16 ;  /* 0x0000004013107816 */ /* 0x000fe40000000010 */
[----:B------:R-:W-:Y:S02]  /*41f0*/  SHF.R.S32.HI R14, RZ, 0x10, R10 ;  /* 0x00000010ff0e7819 */ /* 0x000fe4000001140a */
[----:B------:R-:W-:Y:S02]  /*4200*/  SHF.R.S32.HI R8, RZ, 0x8, R11 ;  /* 0x00000008ff087819 */ /* 0x000fe4000001140b */
[----:B------:R-:W-:Y:S02]  /*4210*/  SHF.R.S32.HI R21, RZ, 0x8, R9 ;  /* 0x00000008ff157819 */ /* 0x000fe40000011409 */
[----:B------:R-:W-:-:S02]  /*4220*/  SHF.R.S32.HI R19, RZ, 0x18, R11 ;  /* 0x00000018ff137819 */ /* 0x000fc4000001140b */
[----:B------:R-:W-:Y:S01]  /*4230*/  SHF.R.S32.HI R20, RZ, 0x18, R9 ;  /* 0x00000018ff147819 */ /* 0x000fe20000011409 */
[----:B0-----:R-:W-:Y:S01]  /*4240*/  ULEA UR7, UR8, UR7, 0x18 ;  /* 0x0000000708077291 */ /* 0x001fe2000f8ec03f */
[----:B------:R-:W-:Y:S02]  /*4250*/  SHF.R.S32.HI R10, RZ, 0x10, R11 ;  /* 0x00000010ff0a7819 */ /* 0x000fe4000001140b */
[----:B------:R-:W-:Y:S02]  /*4260*/  SHF.R.S32.HI R23, RZ, 0x10, R9 ;  /* 0x00000010ff177819 */ /* 0x000fe40000011409 */
[----:B------:R-:W-:Y:S02]  /*4270*/  PRMT R18, R9, 0x40, R11 ;  /* 0x0000004009127816 */ /* 0x000fe4000000000b */
[----:B------:R-:W-:Y:S02]  /*4280*/  SHF.R.S32.HI R9, RZ, 0x8, R12 ;  /* 0x00000008ff097819 */ /* 0x000fe4000001140c */
[----:B------:R-:W-:-:S02]  /*4290*/  PRMT R14, R17, 0x40, R14 ;  /* 0x00000040110e7816 */ /* 0x000fc4000000000e */
[----:B------:R-:W-:Y:S02]  /*42a0*/  PRMT R8, R21, 0x40, R8 ;  /* 0x0000004015087816 */ /* 0x000fe40000000008 */
[----:B------:R-:W-:Y:S02]  /*42b0*/  SHF.R.S32.HI R11, RZ, 0x10, R12 ;  /* 0x00000010ff0b7819 */ /* 0x000fe4000001140c */
[----:B------:R-:W-:Y:S02]  /*42c0*/  PRMT R20, R20, 0x40, R19 ;  /* 0x0000004014147816 */ /* 0x000fe40000000013 */
[----:B------:R-:W-:Y:S02]  /*42d0*/  PRMT R10, R23, 0x40, R10 ;  /* 0x00000040170a7816 */ /* 0x000fe4000000000a */
[----:B------:R-:W-:Y:S02]  /*42e0*/  SHF.R.S32.HI R17, RZ, 0x18, R12 ;  /* 0x00000018ff117819 */ /* 0x000fe4000001140c */
[----:B------:R-:W-:-:S02]  /*42f0*/  SHF.R.S32.HI R19, RZ, 0x8, R13 ;  /* 0x00000008ff137819 */ /* 0x000fc4000001140d */
[----:B------:R-:W-:Y:S02]  /*4300*/  SHF.R.S32.HI R21, RZ, 0x10, R13 ;  /* 0x00000010ff157819 */ /* 0x000fe4000001140d */
[----:B------:R-:W-:Y:S02]  /*4310*/  PRMT R15, R15, 0x410, R12 ;  /* 0x000004100f0f7816 */ /* 0x000fe4000000000c */
[----:B------:R-:W-:Y:S02]  /*4320*/  PRMT R6, R6, 0x410, R9 ;  /* 0x0000041006067816 */ /* 0x000fe40000000009 */
[----:B------:R-:W-:Y:S02]  /*4330*/  PRMT R9, R14, 0x410, R11 ;  /* 0x000004100e097816 */ /* 0x000fe4000000000b */
[--C-:B------:R-:W-:Y:S02]  /*4340*/  PRMT R12, R18, 0x410, R13.reuse ;  /* 0x00000410120c7816 */ /* 0x100fe4000000000d */
[----:B------:R-:W-:-:S02]  /*4350*/  SHF.R.S32.HI R23, RZ, 0x18, R13 ;  /* 0x00000018ff177819 */ /* 0x000fc4000001140d */
[----:B------:R-:W-:Y:S02]  /*4360*/  PRMT R11, R16, 0x410, R17 ;  /* 0x00000410100b7816 */ /* 0x000fe40000000011 */
[----:B------:R-:W-:Y:S02]  /*4370*/  PRMT R19, R8, 0x410, R19 ;  /* 0x0000041008137816 */ /* 0x000fe40000000013 */
[----:B------:R-:W-:Y:S02]  /*4380*/  PRMT R13, R10, 0x410, R21 ;  /* 0x000004100a0d7816 */ /* 0x000fe40000000015 */
[--C-:B------:R-:W-:Y:S02]  /*4390*/  SHF.R.S32.HI R17, RZ, 0x8, R2.reuse ;  /* 0x00000008ff117819 */ /* 0x100fe40000011402 */
[--C-:B------:R-:W-:Y:S02]  /*43a0*/  SHF.R.S32.HI R10, RZ, 0x10, R2.reuse ;  /* 0x00000010ff0a7819 */ /* 0x100fe40000011402 */
[----:B------:R-:W-:-:S02]  /*43b0*/  PRMT R8, R15, 0x4210, R2 ;  /* 0x000042100f087816 */ /* 0x000fc40000000002 */
[----:B------:R-:W-:Y:S01]  /*43c0*/  SHF.R.S32.HI R16, RZ, 0x18, R2 ;  /* 0x00000018ff107819 */ /* 0x000fe20000011402 */
[----:B------:R-:W-:Y:S01]  /*43d0*/  IMAD.SHL.U32 R2, R7, 0x8, RZ ;  /* 0x0000000807027824 */ /* 0x000fe200078e00ff */
[----:B------:R-:W-:Y:S02]  /*43e0*/  SHF.R.S32.HI R18, RZ, 0x8, R3 ;  /* 0x00000008ff127819 */ /* 0x000fe40000011403 */
[----:B------:R-:W-:Y:S01]  /*43f0*/  PRMT R14, R20, 0x410, R23 ;  /* 0x00000410140e7816 */ /* 0x000fe20000000017 */
[C---:B------:R-:W-:Y:S01]  /*4400*/  VIADD R15, R2.reuse, 0x1 ;  /* 0x00000001020f7836 */ /* 0x040fe20000000000 */
[----:B------:R-:W-:Y:S02]  /*4410*/  PRMT R9, R9, 0x4210, R10 ;  /* 0x0000421009097816 */ /* 0x000fe4000000000a */
[----:B------:R-:W-:Y:S01]  /*4420*/  PRMT R11, R11, 0x4210, R16 ;  /* 0x000042100b0b7816 */ /* 0x000fe20000000010 */
[----:B------:R-:W-:Y:S01]  /*4430*/  VIADD R16, R2, 0x2 ;  /* 0x0000000202107836 */ /* 0x000fe20000000000 */
[----:B------:R-:W-:-:S02]  /*4440*/  PRMT R10, R19, 0x4210, R18 ;  /* 0x00004210130a7816 */ /* 0x000fc40000000012 */
[----:B------:R-:W-:Y:S02]  /*4450*/  SHF.R.S32.HI R20, RZ, 0x1f, R15 ;  /* 0x0000001fff147819 */ /* 0x000fe4000001140f */
[----:B------:R-:W-:Y:S02]  /*4460*/  PRMT R6, R6, 0x4210, R17 ;  /* 0x0000421006067816 */ /* 0x000fe40000000011 */
[--C-:B------:R-:W-:Y:S02]  /*4470*/  SHF.R.S32.HI R18, RZ, 0x10, R3.reuse ;  /* 0x00000010ff127819 */ /* 0x100fe40000011403 */
[--C-:B------:R-:W-:Y:S02]  /*4480*/  SHF.R.S32.HI R17, RZ, 0x18, R3.reuse ;  /* 0x00000018ff117819 */ /* 0x100fe40000011403 */
[----:B------:R-:W-:Y:S02]  /*4490*/  PRMT R12, R12, 0x4210, R3 ;  /* 0x000042100c0c7816 */ /* 0x000fe40000000003 */
[----:B------:R-:W-:-:S02]  /*44a0*/  LEA.HI R20, R20, R15, RZ, 0x5 ;  /* 0x0000000f14147211 */ /* 0x000fc400078f28ff */
[----:B------:R-:W-:Y:S01]  /*44b0*/  PRMT R3, R13, 0x4210, R18 ;  /* 0x000042100d037816 */ /* 0x000fe20000000012 */
[----:B------:R-:W-:Y:S01]  /*44c0*/  VIADD R18, R2, 0x4 ;  /* 0x0000000402127836 */ /* 0x000fe20000000000 */
[----:B------:R-:W-:Y:S01]  /*44d0*/  PRMT R13, R14, 0x4210, R17 ;  /* 0x000042100e0d7816 */ /* 0x000fe20000000011 */
[----:B------:R-:W-:Y:S01]  /*44e0*/  VIADD R17, R2, 0x3 ;  /* 0x0000000302117836 */ /* 0x000fe20000000000 */
[----:B------:R-:W-:Y:S02]  /*44f0*/  SHF.R.S32.HI R19, RZ, 0x1f, R16 ;  /* 0x0000001fff137819 */ /* 0x000fe40000011410 */
[----:B------:R-:W-:Y:S02]  /*4500*/  LOP3.LUT R14, R20, 0xfffffe0, RZ, 0xc0, !PT ;  /* 0x0fffffe0140e7812 */ /* 0x000fe400078ec0ff */
[----:B------:R-:W-:Y:S02]  /*4510*/  LEA.HI R19, R19, R16, RZ, 0x5 ;  /* 0x0000001013137211 */ /* 0x000fe400078f28ff */
[----:B------:R-:W-:Y:S01]  /*4520*/  SHF.R.S32.HI R20, RZ, 0x1f, R17 ;  /* 0x0000001fff147819 */ /* 0x000fe20000011411 */
[----:B------:R-:W-:Y:S01]  /*4530*/  IMAD.IADD R14, R15, 0x1, -R14 ;  /* 0x000000010f0e7824 */ /* 0x000fe200078e0a0e */
[----:B------:R-:W-:-:S02]  /*4540*/  SHF.R.S32.HI R21, RZ, 0x1f, R18 ;  /* 0x0000001fff157819 */ /* 0x000fc40000011412 */
[----:B------:R-:W-:Y:S01]  /*4550*/  LOP3.LUT R15, R19, 0xfffffe0, RZ, 0xc0, !PT ;  /* 0x0fffffe0130f7812 */ /* 0x000fe200078ec0ff */
[----:B------:R-:W-:Y:S01]  /*4560*/  VIADD R19, R2, 0x5 ;  /* 0x0000000502137836 */ /* 0x000fe20000000000 */
[----:B------:R-:W-:Y:S02]  /*4570*/  LEA.HI R20, R20, R17, RZ, 0x5 ;  /* 0x0000001114147211 */ /* 0x000fe400078f28ff */
[----:B------:R-:W-:Y:S01]  /*4580*/  LEA.HI R21, R21, R18, RZ, 0x5 ;  /* 0x0000001215157211 */ /* 0x000fe200078f28ff */
[----:B------:R-:W-:Y:S01]  /*4590*/  IMAD.IADD R15, R16, 0x1, -R15 ;  /* 0x00000001100f7824 */ /* 0x000fe200078e0a0f */
[----:B------:R-:W-:Y:S02]  /*45a0*/  LOP3.LUT R16, R20, 0xfffffe0, RZ, 0xc0, !PT ;  /* 0x0fffffe014107812 */ /* 0x000fe400078ec0ff */
[----:B------:R-:W-:Y:S02]  /*45b0*/  LOP3.LUT R23, R21, 0xfffffe0, RZ, 0xc0, !PT ;  /* 0x0fffffe015177812 */ /* 0x000fe400078ec0ff */
[----:B------:R-:W-:Y:S01]  /*45c0*/  SHF.R.S32.HI R21, RZ, 0x1f, R2 ;  /* 0x0000001fff157819 */ /* 0x000fe20000011402 */
[----:B------:R-:W-:Y:S01]  /*45d0*/  IMAD.IADD R16, R17, 0x1, -R16 ;  /* 0x0000000111107824 */ /* 0x000fe200078e0a10 */
[----:B------:R-:W-:Y:S01]  /*45e0*/  SHF.R.S32.HI R20, RZ, 0x1f, R19 ;  /* 0x0000001fff147819 */ /* 0x000fe20000011413 */
[----:B------:R-:W-:Y:S01]  /*45f0*/  IMAD.IADD R17, R18, 0x1, -R23 ;  /* 0x0000000112117824 */ /* 0x000fe200078e0a17 */
[----:B------:R-:W-:-:S02]  /*4600*/  LEA.HI R18, R21, R2, RZ, 0x5 ;  /* 0x0000000215127211 */ /* 0x000fc400078f28ff */
[----:B------:R-:W-:Y:S02]  /*4610*/  LEA.HI R21, R21, R2, RZ, 0x7 ;  /* 0x0000000215157211 */ /* 0x000fe400078f38ff */
[----:B------:R-:W-:Y:S02]  /*4620*/  LEA.HI R20, R20, R19, RZ, 0x5 ;  /* 0x0000001314147211 */ /* 0x000fe400078f28ff */
[----:B------:R-:W-:Y:S02]  /*4630*/  LOP3.LUT R23, R21, 0xffffff80, RZ, 0xc0, !PT ;  /* 0xffffff8015177812 */ /* 0x000fe400078ec0ff */
[----:B------:R-:W-:Y:S02]  /*4640*/  LOP3.LUT R20, R20, 0xfffffe0, RZ, 0xc0, !PT ;  /* 0x0fffffe014147812 */ /* 0x000fe400078ec0ff */
[----:B------:R-:W-:Y:S01]  /*4650*/  LOP3.LUT R25, R18, 0xfffffe0, RZ, 0xc0, !PT ;  /* 0x0fffffe012197812 */ /* 0x000fe200078ec0ff */
[----:B------:R-:W-:Y:S01]  /*4660*/  IMAD.IADD R23, R2, 0x1, -R23 ;  /* 0x0000000102177824 */ /* 0x000fe200078e0a17 */
[----:B------:R-:W-:Y:S01]  /*4670*/  SHF.R.S32.HI R21, RZ, 0x7, R21 ;  /* 0x00000007ff157819 */ /* 0x000fe20000011415 */
[----:B------:R-:W-:-:S02]  /*4680*/  IMAD.IADD R18, R19, 0x1, -R20 ;  /* 0x0000000113127824 */ /* 0x000fc400078e0a14 */
[C---:B------:R-:W-:Y:S01]  /*4690*/  VIADD R20, R2.reuse, 0x6 ;  /* 0x0000000602147836 */ /* 0x040fe20000000000 */
[----:B------:R-:W-:Y:S01]  /*46a0*/  SHF.R.S32.HI R22, RZ, 0x1f, R23 ;  /* 0x0000001fff167819 */ /* 0x000fe20000011417 */
[C---:B------:R-:W-:Y:S02]  /*46b0*/  IMAD.IADD R19, R2.reuse, 0x1, -R25 ;  /* 0x0000000102137824 */ /* 0x040fe400078e0a19 */
[----:B------:R-:W-:Y:S01]  /*46c0*/  VIADD R2, R2, 0x7 ;  /* 0x0000000702027836 */ /* 0x000fe20000000000 */
[----:B------:R-:W-:Y:S01]  /*46d0*/  LEA.HI R22, R22, R23, RZ, 0x5 ;  /* 0x0000001716167211 */ /* 0x000fe200078f28ff */
[----:B------:R-:W-:Y:S01]  /*46e0*/  IMAD R21, R21, UR6, R0 ;  /* 0x0000000615157c24 */ /* 0x000fe2000f8e0200 */
[----:B------:R-:W-:Y:S02]  /*46f0*/  SHF.R.S32.HI R25, RZ, 0x1f, R20 ;  /* 0x0000001fff197819 */ /* 0x000fe40000011414 */
[----:B------:R-:W-:Y:S02]  /*4700*/  SHF.R.S32.HI R27, RZ, 0x1f, R2 ;  /* 0x0000001fff1b7819 */ /* 0x000fe40000011402 */
[----:B------:R-:W-:-:S02]  /*4710*/  SHF.R.S32.HI R22, RZ, 0x5, R22 ;  /* 0x00000005ff167819 */ /* 0x000fc40000011416 */
[----:B------:R-:W-:Y:S02]  /*4720*/  LEA.HI R25, R25, R20, RZ, 0x5 ;  /* 0x0000001419197211 */ /* 0x000fe400078f28ff */
[----:B------:R-:W-:Y:S01]  /*4730*/  LEA.HI R27, R27, R2, RZ, 0x5 ;  /* 0x000000021b1b7211 */ /* 0x000fe200078f28ff */
[----:B------:R-:W-:Y:S01]  /*4740*/  IMAD R21, R21, 0x80, R22 ;  /* 0x0000008015157824 */ /* 0x000fe200078e0216 */
[----:B------:R-:W-:Y:S02]  /*4750*/  LOP3.LUT R25, R25, 0xfffffe0, RZ, 0xc0, !PT ;  /* 0x0fffffe019197812 */ /* 0x000fe400078ec0ff */
[----:B------:R-:W-:Y:S01]  /*4760*/  LOP3.LUT R27, R27, 0xfffffe0, RZ, 0xc0, !PT ;  /* 0x0fffffe01b1b7812 */ /* 0x000fe200078ec0ff */
[--C-:B------:R-:W-:Y:S02]  /*4770*/  IMAD R19, R19, 0x4, R21.reuse ;  /* 0x0000000413137824 */ /* 0x100fe400078e0215 */
[----:B------:R-:W-:Y:S02]  /*4780*/  IMAD R14, R14, 0x4, R21 ;  /* 0x000000040e0e7824 */ /* 0x000fe400078e0215 */
[----:B------:R-:W-:Y:S01]  /*4790*/  IMAD.IADD R20, R20, 0x1, -R25 ;  /* 0x0000000114147824 */ /* 0x000fe200078e0a19 */
[----:B------:R-:W-:Y:S01]  /*47a0*/  LEA R19, R19, UR7, 0x2 ;  /* 0x0000000713137c11 */ /* 0x000fe2000f8e10ff */
[----:B------:R-:W-:Y:S01]  /*47b0*/  IMAD R22, R15, 0x4, R21 ;  /* 0x000000040f167824 */ /* 0x000fe200078e0215 */
[----:B------:R-:W-:Y:S01]  /*47c0*/  LEA R15, R14, UR7, 0x2 ;  /* 0x000000070e0f7c11 */ /* 0x000fe2000f8e10ff */
[----:B------:R-:W-:-:S02]  /*47d0*/  IMAD.IADD R2, R2, 0x1, -R27 ;  /* 0x0000000102027824 */ /* 0x000fc400078e0a1b */
[--C-:B------:R-:W-:Y:S01]  /*47e0*/  IMAD R16, R16, 0x4, R21.reuse ;  /* 0x0000000410107824 */ /* 0x100fe200078e0215 */
[----:B------:R-:W-:Y:S01]  /*47f0*/  LEA R22, R22, UR7, 0x2 ;  /* 0x0000000716167c11 */ /* 0x000fe2000f8e10ff */
[--C-:B------:R-:W-:Y:S01]  /*4800*/  IMAD R17, R17, 0x4, R21.reuse ;  /* 0x0000000411117824 */ /* 0x100fe200078e0215 */
[----:B------:R0:W-:Y:S01]  /*4810*/  STS [R19], R8 ;  /* 0x0000000813007388 */ /* 0x0001e20000000800 */
[--C-:B------:R-:W-:Y:S01]  /*4820*/  IMAD R18, R18, 0x4, R21.reuse ;  /* 0x0000000412127824 */ /* 0x100fe200078e0215 */
[----:B------:R-:W-:Y:S01]  /*4830*/  LEA R16, R16, UR7, 0x2 ;  /* 0x0000000710107c11 */ /* 0x000fe2000f8e10ff */
[--C-:B------:R-:W-:Y:S01]  /*4840*/  IMAD R20, R20, 0x4, R21.reuse ;  /* 0x0000000414147824 */ /* 0x100fe200078e0215 */
[----:B------:R-:W-:Y:S01]  /*4850*/  LEA R17, R17, UR7, 0x2 ;  /* 0x0000000711117c11 */ /* 0x000fe2000f8e10ff */
[----:B------:R-:W-:Y:S01]  /*4860*/  IMAD R2, R2, 0x4, R21 ;  /* 0x0000000402027824 */ /* 0x000fe200078e0215 */
[----:B------:R-:W-:Y:S01]  /*4870*/  LEA R21, R18, UR7, 0x2 ;  /* 0x0000000712157c11 */ /* 0x000fe2000f8e10ff */
[----:B------:R0:W-:Y:S01]  /*4880*/  STS [R15], R6 ;  /* 0x000000060f007388 */ /* 0x0001e20000000800 */
[----:B------:R-:W-:-:S02]  /*4890*/  LEA R20, R20, UR7, 0x2 ;  /* 0x0000000714147c11 */ /* 0x000fc4000f8e10ff */
[----:B------:R-:W-:Y:S01]  /*48a0*/  LEA R2, R2, UR7, 0x2 ;  /* 0x0000000702027c11 */ /* 0x000fe2000f8e10ff */
[----:B------:R0:W-:Y:S04]  /*48b0*/  STS [R22], R9 ;  /* 0x0000000916007388 */ /* 0x0001e80000000800 */
[----:B------:R0:W-:Y:S04]  /*48c0*/  STS [R16], R11 ;  /* 0x0000000b10007388 */ /* 0x0001e80000000800 */
[----:B------:R0:W-:Y:S04]  /*48d0*/  STS [R17], R12 ;  /* 0x0000000c11007388 */ /* 0x0001e80000000800 */
[----:B------:R0:W-:Y:S04]  /*48e0*/  STS [R21], R10 ;  /* 0x0000000a15007388 */ /* 0x0001e80000000800 */
[----:B------:R0:W-:Y:S04]  /*48f0*/  STS [R20], R3 ;  /* 0x0000000314007388 */ /* 0x0001e80000000800 */
[----:B------:R0:W-:Y:S02]  /*4900*/  STS [R2], R13 ;  /* 0x0000000d02007388 */ /* 0x0001e40000000800 */
.L_x_56:
[----:B------:R-:W-:Y:S05]  /*4910*/  BSYNC B0 ;  /* 0x0000000000007941 */ /* 0x000fea0003800000 */
.L_x_55:
[----:B------:R-:W-:Y:S06]  /*4920*/  BAR.SYNC.DEFER_BLOCKING 0x0 ;  /* 0x0000000000007b1d */ /* 0x000fec0000010000 */
[----:B------:R-:W-:Y:S02]  /*4930*/  ULDC UR7, c[0x0][0x0] ;  /* 0x0000000000077ab9 */ /* 0x000fe40000000800 */
[----:B------:R-:W-:Y:S01]  /*4940*/  IMAD R0, R0, UR7, R7 ;  /* 0x0000000700007c24 */ /* 0x000fe2000f8e0207 */
[----:B------:R-:W-:Y:S06]  /*4950*/  @!P1 EXIT ;  /* 0x000000000000994d */ /* 0x000fec0003800000 */
[----:B------:R-:W-:Y:S01]  /*4960*/  USHF.L.U32 UR8, UR6, 0x5, URZ ;  /* 0x0000000506087899 */ /* 0x000fe2000800063f */
[----:B------:R-:W-:Y:S01]  /*4970*/  BSSY B0, `(.L_x_153) ;  /* 0x0000010000007945 */ /* 0x000fe20003800000 */
[----:B------:R-:W-:Y:S02]  /*4980*/  ULDC UR4, c[0x0][0x4] ;  /* 0x0000010000047ab9 */ /* 0x000fe40000000800 */
[----:B------:R-:W-:Y:S02]  /*4990*/  UIMAD UR4, UR7, UR4, URZ ;  /* 0x00000004070472a4 */ /* 0x000fe4000f8e023f */
[----:B------:R-:W-:-:S13]  /*49a0*/  ISETP.GE.AND P1, PT, R0, UR8, PT ;  /* 0x0000000800007c0c */ /* 0x000fda000bf26270 */
[----:B------:R-:W-:Y:S05]  /*49b0*/  @P1 BRA `(.L_x_154) ;  /* 0x00000000002c1947 */ /* 0x000fea0003800000 */
[----:B0-----:R-:W0:Y:S01]  /*49c0*/  S2R R3, SR_CgaCtaId ;  /* 0x0000000000037919 */ /* 0x001e220000008800 */
[----:B------:R-:W-:Y:S01]  /*49d0*/  MOV R2, 0x400 ;  /* 0x0000040000027802 */ /* 0x000fe20000000f00 */
[----:B------:R-:W-:-:S03]  /*49e0*/  IMAD.MOV.U32 R7, RZ, RZ, R0 ;  /* 0x000000ffff077224 */ /* 0x000fc600078e0000 */
[----:B0-----:R-:W-:-:S07]  /*49f0*/  LEA R12, R3, R2, 0x18 ;  /* 0x00000002030c7211 */ /* 0x001fce00078ec0ff */
.L_x_155:
[C---:B------:R-:W-:Y:S02]  /*4a00*/  IMAD R6, R7.reuse, 0x10, R12 ;  /* 0x0000001007067824 */ /* 0x040fe400078e020c */
[----:B-1----:R-:W-:-:S03]  /*4a10*/  IMAD.WIDE R2, R7, 0x10, R4 ;  /* 0x0000001007027825 */ /* 0x002fc600078e0204 */
[----:B------:R-:W0:Y:S01]  /*4a20*/  LDS.128 R8, [R6] ;  /* 0x0000000006087984 */ /* 0x000e220000000c00 */
[----:B------:R-:W-:-:S05]  /*4a30*/  VIADD R7, R7, UR4 ;  /* 0x0000000407077c36 */ /* 0x000fca0008000000 */
[----:B------:R-:W-:Y:S01]  /*4a40*/  ISETP.GE.AND P0, PT, R7, UR8, PT ;  /* 0x0000000807007c0c */ /* 0x000fe2000bf06270 */
[----:B0-----:R1:W-:-:S12]  /*4a50*/  STG.E.128 desc[UR10][R2.64], R8 ;  /* 0x0000000802007986 */ /* 0x0013d8000c101d0a */
[----:B------:R-:W-:Y:S05]  /*4a60*/  @!P0 BRA `(.L_x_155) ;  /* 0xfffffffc00e48947 */ /* 0x000fea000383ffff */
.L_x_154:
[----:B------:R-:W-:Y:S05]  /*4a70*/  BSYNC B0 ;  /* 0x0000000000007941 */ /* 0x000fea0003800000 */
.L_x_153:
[----:B------:R-:W-:-:S06]  /*4a80*/  UISETP.GE.AND UP0, UPT, UR18, 0x2, UPT ;  /* 0x000000021200788c */ /* 0x000fcc000bf06270 */
[----:B------:R-:W-:-:S13]  /*4a90*/  PLOP3.LUT P0, PT, PT, PT, UP0, 0x80, 0x0 ;  /* 0x000000000000781c */ /* 0x000fda0003f0f008 */
[----:B------:R-:W-:Y:S05]  /*4aa0*/  @!P0 EXIT ;  /* 0x000000000000894d */ /* 0x000fea0003800000 */
[----:B------:R-:W-:Y:S05]  /*4ab0*/  @P1 EXIT ;  /* 0x000000000000194d */ /* 0x000fea0003800000 */
[----:B------:R-:W2:Y:S01]  /*4ac0*/  S2UR UR7, SR_CgaCtaId ;  /* 0x00000000000779c3 */ /* 0x000ea20000008800 */
[----:B------:R-:W-:Y:S01]  /*4ad0*/  UMOV UR5, 0x400 ;  /* 0x0000040000057882 */ /* 0x000fe20000000000 */
[----:B------:R-:W-:Y:S02]  /*4ae0*/  IMAD.U32 R4, RZ, RZ, UR14 ;  /* 0x0000000eff047e24 */ /* 0x000fe4000f8e00ff */
[----:B------:R-:W-:Y:S01]  /*4af0*/  IMAD.U32 R5, RZ, RZ, UR15 ;  /* 0x0000000fff057e24 */ /* 0x000fe2000f8e00ff */
[----:B--2---:R-:W-:-:S04]  /*4b00*/  ULEA UR5, UR7, UR5, 0x18 ;  /* 0x0000000507057291 */ /* 0x004fc8000f8ec03f */
[----:B------:R-:W-:-:S12]  /*4b10*/  ULEA UR6, UR6, UR5, 0x9 ;  /* 0x0000000506067291 */ /* 0x000fd8000f8e483f */
.L_x_156:
[C---:B0-----:R-:W-:Y:S01]  /*4b20*/  LEA R6, R0.reuse, UR6, 0x4 ;  /* 0x0000000600067c11 */ /* 0x041fe2000f8e20ff */
[----:B-12---:R-:W-:-:S04]  /*4b30*/  IMAD.WIDE R2, R0, 0x10, R4 ;  /* 0x0000001000027825 */ /* 0x006fc800078e0204 */
[----:B------:R-:W0:Y:S01]  /*4b40*/  LDS.128 R8, [R6] ;  /* 0x0000000006087984 */ /* 0x000e220000000c00 */
[----:B------:R-:W-:-:S05]  /*4b50*/  VIADD R0, R0, UR4 ;  /* 0x0000000400007c36 */ /* 0x000fca0008000000 */
[----:B------:R-:W-:Y:S01]  /*4b60*/  ISETP.GE.AND P0, PT, R0, UR8, PT ;  /* 0x0000000800007c0c */ /* 0x000fe2000bf06270 */
[----:B0-----:R2:W-:-:S12]  /*4b70*/  STG.E.128 desc[UR10][R2.64], R8 ;  /* 0x0000000802007986 */ /* 0x0015d8000c101d0a */
[----:B------:R-:W-:Y:S05]  /*4b80*/  @!P0 BRA `(.L_x_156) ;  /* 0xfffffffc00e48947 */ /* 0x000fea000383ffff */
[----:B------:R-:W-:Y:S05]  /*4b90*/  EXIT ;  /* 0x000000000000794d */ /* 0x000fea0003800000 */
.L_x_157:
        /* <DEDUP_REMOVED lines=14> */
.L_x_1430:


//--------------------- .text._ZN18transformer_engine43_GLOBAL__N__603fe5ac_10_swizzle_cu_2a895db439multi_tensor_swizzle_col_scaling_kernelI4int4Li128ELi4EEEvNS0_16MultiSwizzleArgsE --------------------------
	.section	.text._ZN18transformer_engine43_GLOBAL__N__603fe5ac_10_swizzle_cu_2a895db439multi_tensor_swizzle_col_scaling_kernelI4int4Li128ELi4EEEvNS0_16MultiSwizzleArgsE,"ax",@progbits
	.align	128
.text._ZN18transformer_engine43_GLOBAL__N__603fe5ac_10_swizzle_cu_2a895db439multi_tensor_swizzle_col_scaling_kernelI4int4Li128ELi4EEEvNS0_16MultiSwizzleArgsE:
        .type           _ZN18transformer_engine43_GLOBAL__N__603fe5ac_10_swizzle_cu_2a895db439multi_tensor_swizzle_col_scaling_kernelI4int4Li128ELi4EEEvNS0_16MultiSwizzleArgsE,@function
        .size           _ZN18transformer_engine43_GLOBAL__N__603fe5ac_10_swizzle_cu_2a895db439multi_tensor_swizzle_col_scaling_kernelI4int4Li128ELi4EEEvNS0_16MultiSwizzleArgsE,(.L_x_1431 - _ZN18transformer_engine43_GLOBAL__N__603fe5ac_10_swizzle_cu_2a895db439multi_tensor_swizzle_col_scaling_kernelI4int4Li128ELi4EEEvNS0_16MultiSwizzleArgsE)
        .other          _ZN18transformer_engine43_GLOBAL__N__603fe5ac_10_swizzle_cu_2a895db439multi_tensor_swizzle_col_scaling_kernelI4int4Li128ELi4EEEvNS0_16MultiSwizzleArgsE,@"STO_CUDA_ENTRY STV_DEFAULT"
_ZN18transformer_engine43_GLOBAL__N__603fe5ac_10_swizzle_cu_2a895db439multi_tensor_swizzle_col_scaling_kernelI4int4Li128ELi4EEEvNS0_16MultiSwizzleArgsE:
[----:B------:R-:W-:Y:S08]  /*0000*/  LDC R1, c[0x0][0x28] ;  /* 0x00000a00ff017b82 */ /* 0x000ff00000000800 */
[----:B------:R-:W0:Y:S01]  /*0010*/  S2UR UR7, SR_CTAID.X ;  /* 0x00000000000779c3 */ /* 0x000e220000002500 */
[----:B------:R-:W-:-:S05]  /*0020*/  UMOV UR4, URZ ;  /* 0x0000003f00047c82 */ /* 0x000fca0008000000 */
.L_x_158:
        /* <DEDUP_REMOVED lines=10> */
[----:B------:R-:W-:Y:S01]  /*00d0*/  ULDC UR21, c[0x0][UR6+0x80c] ;  /* 0x0002030006157abb */ /* 0x000fe20008000800 */
[----:B------:R-:W-:Y:S02]  /*00e0*/  UMOV UR20, 0x4 ;  /* 0x0000000400147882 */ /* 0x000fe40000000000 */
[----:B------:R-:W-:-:S04]  /*00f0*/  ULEA.HI UR12, UR11, UR17, URZ, 0x7 ;  /* 0x000000110b0c7291 */ /* 0x000fc8000f8f383f */
[----:B------:R-:W-:-:S04]  /*0100*/  ULEA.HI.SX32 UR4, UR12, 0x3, 0x19 ;  /* 0x000000030c047891 */ /* 0x000fc8000f8fca3f */
[----:B------:R-:W-:-:S04]  /*0110*/  USHF.R.S32.HI UR5, URZ, 0x1f, UR4 ;  /* 0x0000001f3f057899 */ /* 0x000fc80008011404 */
[----:B------:R-:W-:-:S03]  /*0120*/  ULEA.HI UR5, UR5, UR4, URZ, 0x2 ;  /* 0x0000000405057291 */ /* 0x000fc6000f8f103f */
[----:B------:R-:W-:Y:S01]  /*0130*/  ULDC UR4, c[0x0][UR6+0xa0c] ;  /* 0x0002830006047abb */ /* 0x000fe20008000800 */
[----:B------:R-:W-:Y:S02]  /*0140*/  USHF.R.S32.HI UR14, URZ, 0x2, UR5 ;  /* 0x000000023f0e7899 */ /* 0x000fe40008011405 */
[----:B------:R-:W-:Y:S02]  /*0150*/  UIADD3 UR15, -UR4, UR7, URZ ;  /* 0x00000007040f7290 */ /* 0x000fe4000fffe13f */
[----:B------:R-:W-:Y:S02]  /*0160*/  UIADD3 UR18, UR14, -0x1, URZ ;  /* 0xffffffff0e127890 */ /* 0x000fe4000fffe03f */
[----:B------:R-:W-:Y:S01]  /*0170*/  IMAD.U32 R3, RZ, RZ, UR14 ;  /* 0x0000000eff037e24 */ /* 0x000fe2000f8e00ff */
[----:B------:R-:W-:Y:S01]  /*0180*/  UMOV UR4, URZ ;  /* 0x0000003f00047c82 */ /* 0x000fe20008000000 */
[----:B------:R-:W-:-:S03]  /*0190*/  IMAD.U32 R4, RZ, RZ, UR15 ;  /* 0x0000000fff047e24 */ /* 0x000fc6000f8e00ff */
[-C--:B------:R-:W-:Y:S02]  /*01a0*/  IABS R0, R3.reuse ;  /* 0x0000000300007213 */ /* 0x080fe40000000000 */
[----:B------:R-:W-:Y:S02]  /*01b0*/  IABS R3, R3 ;  /* 0x0000000300037213 */ /* 0x000fe40000000000 */
[----:B------:R-:W-:Y:S02]  /*01c0*/  R2UR UR10, R0 ;  /* 0x00000000000a72ca */ /* 0x000fe400000e0000 */
        /* <DEDUP_REMOVED lines=12> */
[----:B------:R-:W-:-:S12]  /*0290*/  UIMAD.WIDE.U32 UR4, UR5, UR8, URZ ;  /* 0x00000008050472a5 */ /* 0x000fd8000f8e003f */
[----:B------:R-:W-:-:S04]  /*02a0*/  UIMAD UR4, UR5, UR7, UR8 ;  /* 0x00000007050472a4 */ /* 0x000fc8000f8e0208 */
[----:B------:R-:W-:-:S11]  /*02b0*/  UISETP.GT.U32.AND UP1, UPT, UR10, UR4, UPT ;  /* 0x000000040a00728c */ /* 0x000fd6000bf24070 */
[----:B------:R-:W-:Y:S02]  /*02c0*/  @!UP1 UIADD3 UR4, UR4, -UR10, URZ ;  /* 0x8000000a04049290 */ /* 0x000fe4000fffe03f */
[----:B------:R-:W-:Y:S02]  /*02d0*/  @!UP1 UIADD3 UR5, UR5, 0x1, URZ ;  /* 0x0000000105059890 */ /* 0x000fe4000fffe03f */
[----:B------:R-:W-:Y:S02]  /*02e0*/  UISETP.GE.U32.AND UP0, UPT, UR4, UR10, UPT ;  /* 0x0000000a0400728c */ /* 0x000fe4000bf06070 */
[----:B------:R-:W-:-:S04]  /*02f0*/  ULOP3.LUT UR4, UR15, UR14, URZ, 0x3c, !UPT ;  /* 0x0000000e0f047292 */ /* 0x000fc8000f8e3c3f */
[----:B------:R-:W-:Y:S02]  /*0300*/  UISETP.GE.AND UP1, UPT, UR4, URZ, UPT ;  /* 0x0000003f0400728c */ /* 0x000fe4000bf26270 */
[----:B------:R-:W-:-:S03]  /*0310*/  USHF.R.S32.HI UR4, URZ, 0x1f, UR13 ;  /* 0x0000001f3f047899 */ /* 0x000fc6000801140d */
[----:B------:R-:W-:Y:S02]  /*0320*/  @UP0 UIADD3 UR5, UR5, 0x1, URZ ;  /* 0x0000000105050890 */ /* 0x000fe4000fffe03f */
[----:B------:R-:W-:Y:S02]  /*0330*/  UISETP.NE.AND UP0, UPT, UR14, URZ, UPT ;  /* 0x0000003f0e00728c */ /* 0x000fe4000bf05270 */
[----:B------:R-:W-:-:S03]  /*0340*/  ULEA.HI UR10, UR4, UR13, URZ, 0x2 ;  /* 0x0000000d040a7291 */ /* 0x000fc6000f8f103f */
[----:B------:R-:W-:Y:S01]  /*0350*/  UMOV UR16, UR5 ;  /* 0x0000000500107c82 */ /* 0x000fe20008000000 */
[----:B------:R-:W-:Y:S02]  /*0360*/  ULEA.HI.SX32 UR4, UR10, 0x1f, 0x1e ;  /* 0x0000001f0a047891 */ /* 0x000fe4000f8ff23f */
[----:B------:R-:W-:-:S03]  /*0370*/  @!UP1 UIADD3 UR16, -UR16, URZ, URZ ;  /* 0x0000003f10109290 */ /* 0x000fc6000fffe13f */
[----:B------:R-:W-:-:S04]  /*0380*/  @!UP0 ULOP3.LUT UR16, URZ, UR14, URZ, 0x33, !UPT ;  /* 0x0000000e3f108292 */ /* 0x000fc8000f8e333f */
[----:B------:R-:W-:-:S04]  /*0390*/  UIADD3 UR5, -UR16, URZ, URZ ;  /* 0x0000003f10057290 */ /* 0x000fc8000fffe13f */
[----:B------:R-:W-:Y:S02]  /*03a0*/  UIMAD UR14, UR14, UR5, UR15 ;  /* 0x000000050e0e72a4 */ /* 0x000fe4000f8e020f */
[----:B------:R-:W-:Y:S02]  /*03b0*/  USHF.R.S32.HI UR5, URZ, 0x1f, UR4 ;  /* 0x0000001f3f057899 */ /* 0x000fe40008011404 */
[----:B------:R-:W-:Y:S02]  /*03c0*/  UISETP.NE.AND UP1, UPT, UR18, UR14, UPT ;  /* 0x0000000e1200728c */ /* 0x000fe4000bf25270 */
[----:B------:R-:W-:-:S03]  /*03d0*/  ULEA.HI UR7, UR5, UR4, URZ, 0x5 ;  /* 0x0000000405077291 */ /* 0x000fc6000f8f283f */
[----:B------:R-:W-:Y:S01]  /*03e0*/  ULDC UR5, c[0x0][UR6+0x90c] ;  /* 0x0002430006057abb */ /* 0x000fe20008000800 */
[----:B------:R-:W-:Y:S02]  /*03f0*/  ULEA.HI.SX32 UR8, UR7, 0xffffffff, 0x1b ;  /* 0xffffffff07087891 */ /* 0x000fe4000f8fda3f */
[----:B------:R-:W-:Y:S02]  /*0400*/  USHF.L.U32 UR6, UR9, 0x3, URZ ;  /* 0x0000000309067899 */ /* 0x000fe4000800063f */
[----:B------:R-:W-:Y:S02]  /*0410*/  ULEA.HI UR7, UR11, UR17, URZ, 0x2 ;  /* 0x000000110b077291 */ /* 0x000fe4000f8f103f */
[----:B------:R-:W-:Y:S02]  /*0420*/  UISETP.NE.AND UP2, UPT, UR8, UR16, UPT ;  /* 0x000000100800728c */ /* 0x000fe4000bf45270 */
[----:B------:R-:W-:Y:S02]  /*0430*/  @!UP1 ULEA.HI.SX32 UR9, UR12, 0xffffffff, 0x19 ;  /* 0xffffffff0c099891 */ /* 0x000fe4000f8fca3f */
[----:B------:R-:W-:-:S02]  /*0440*/  USHF.R.S32.HI UR15, URZ, 0x2, UR7 ;  /* 0x000000023f0f7899 */ /* 0x000fc40008011407 */
[----:B------:R-:W-:Y:S02]  /*0450*/  @!UP1 USHF.R.S32.HI UR7, URZ, 0x1f, UR9 ;  /* 0x0000001f3f079899 */ /* 0x000fe40008011409 */
[----:B------:R-:W-:Y:S02]  /*0460*/  UISETP.NE.AND UP0, UPT, UR8, UR16, UPT ;  /* 0x000000100800728c */ /* 0x000fe4000bf05270 */
[----:B------:R-:W-:Y:S02]  /*0470*/  @!UP1 ULEA.HI UR8, UR7, UR9, URZ, 0x2 ;  /* 0x0000000907089291 */ /* 0x000fe4000f8f103f */
[----:B------:R-:W-:Y:S02]  /*0480*/  @!UP2 ULEA.HI.SX32 UR7, UR10, 0xffffffff, 0x1e ;  /* 0xffffffff0a07a891 */ /* 0x000fe4000f8ff23f */
[----:B------:R-:W-:Y:S02]  /*0490*/  @!UP1 ULOP3.LUT UR10, UR8, 0xfffffffc, URZ, 0xc0, !UPT ;  /* 0xfffffffc080a9892 */ /* 0x000fe4000f8ec03f */
[----:B------:R-:W-:-:S02]  /*04a0*/  @!UP2 USHF.R.S32.HI UR8, URZ, 0x1f, UR7 ;  /* 0x0000001f3f08a899 */ /* 0x000fc40008011407 */
[----:B------:R-:W-:Y:S02]  /*04b0*/  @!UP1 UIADD3 UR20, UR9, 0x1, -UR10 ;  /* 0x0000000109149890 */ /* 0x000fe4000fffe80a */
[----:B------:R-:W-:Y:S02]  /*04c0*/  USHF.L.U32 UR11, UR15, 0x7, URZ ;  /* 0x000000070f0b7899 */ /* 0x000fe4000800063f */
[----:B------:R-:W-:Y:S02]  /*04d0*/  UISETP.GE.AND UP3, UPT, UR20, 0x1, UPT ;  /* 0x000000011400788c */ /* 0x000fe4000bf66270 */
[----:B------:R-:W-:Y:S02]  /*04e0*/  USHF.L.U32 UR12, UR14, 0x7, URZ ;  /* 0x000000070e0c7899 */ /* 0x000fe4000800063f */
[----:B------:R-:W-:Y:S02]  /*04f0*/  @!UP2 ULEA.HI UR8, UR8, UR7, URZ, 0x5 ;  /* 0x000000070808a291 */ /* 0x000fe4000f8f283f */
[----:B------:R-:W-:Y:S01]  /*0500*/  PLOP3.LUT P1, PT, PT, PT, UP3, 0x80, 0x0 ;  /* 0x000000000000781c */ /* 0x000fe20003f2f038 */
[----:B------:R-:W-:-:S02]  /*0510*/  UIMAD UR11, UR16, UR11, UR12 ;  /* 0x0000000b100b72a4 */ /* 0x000fc4000f8e020c */
[----:B------:R-:W-:Y:S02]  /*0520*/  @!UP2 ULOP3.LUT UR8, UR8, 0xffffffe0, URZ, 0xc0, !UPT ;  /* 0xffffffe00808a892 */ /* 0x000fe4000f8ec03f */
[----:B------:R-:W-:Y:S01]  /*0530*/  UISETP.NE.AND UP1, UPT, UR18, UR14, UPT ;  /* 0x0000000e1200728c */ /* 0x000fe2000bf25270 */
[----:B------:R-:W-:Y:S01]  /*0540*/  UMOV UR4, 0x20 ;  /* 0x0000002000047882 */ /* 0x000fe20000000000 */
[----:B------:R-:W-:Y:S02]  /*0550*/  UISETP.LT.AND UP0, UPT, UR5, UR13, !UP0 ;  /* 0x0000000d0500728c */ /* 0x000fe4000c701270 */
[----:B------:R-:W-:Y:S02]  /*0560*/  USHF.R.S32.HI UR22, URZ, 0x1f, UR11 ;  /* 0x0000001f3f167899 */ /* 0x000fe4000801140b */
[----:B------:R-:W-:Y:S02]  /*0570*/  @!UP2 UIADD3 UR4, UR7, 0x1, -UR8 ;  /* 0x000000010704a890 */ /* 0x000fe4000fffe808 */
[----:B------:R-:W-:Y:S01]  /*0580*/  UISETP.LT.AND UP1, UPT, UR21, UR17, !UP1 ;  /* 0x000000111500728c */ /* 0x000fe2000cf21270 */
[----:B------:R-:W-:Y:S01]  /*0590*/  ULDC.64 UR18, c[0x0][UR6+0x210] ;  /* 0x0000840006127abb */ /* 0x000fe20008000a00 */
[----:B------:R-:W-:Y:S09]  /*05a0*/  @!P1 BRA `(.L_x_159) ;  /* 0x0000000000989947 */ /* 0x000ff20003800000 */
[----:B------:R-:W-:Y:S02]  /*05b0*/  USHF.L.U32 UR8, UR13, 0x5, URZ ;  /* 0x000000050d087899 */ /* 0x000fe4000800063f */
[----:B------:R-:W-:Y:S02]  /*05c0*/  USHF.L.U32 UR9, UR16, 0xc, URZ ;  /* 0x0000000c10097899 */ /* 0x000fe4000800063f */
[----:B------:R-:W-:Y:S02]  /*05d0*/  UIMAD UR7, UR14, UR8, URZ ;  /* 0x000000080e0772a4 */ /* 0x000fe4000f8e023f */
[----:B------:R-:W-:Y:S02]  /*05e0*/  UISETP.NE.AND UP2, UPT, UR20, 0x1, UPT ;  /* 0x000000011400788c */ /* 0x000fe4000bf45270 */
[----:B------:R-:W-:Y:S02]  /*05f0*/  USHF.L.U32 UR10, UR7, 0x2, URZ ;  /* 0x00000002070a7899 */ /* 0x000fe4000800063f */
[----:B------:R-:W-:-:S02]  /*0600*/  USHF.R.S32.HI UR12, URZ, 0x1f, UR9 ;  /* 0x0000001f3f0c7899 */ /* 0x000fc40008011409 */
[----:B------:R-:W-:Y:S01]  /*0610*/  UIADD3 UR7, UP3, UR9, UR10, URZ ;  /* 0x0000000a09077290 */ /* 0x000fe2000ff7e03f */
[----:B------:R-:W-:-:S03]  /*0620*/  PLOP3.LUT P2, PT, PT, PT, UP2, 0x80, 0x0 ;  /* 0x000000000000781c */ /* 0x000fc60003f4f028 */
[----:B------:R-:W-:Y:S02]  /*0630*/  ULEA.HI.X.SX32 UR13, UR10, UR12, 0x1, UP3 ;  /* 0x0000000c0a0d7291 */ /* 0x000fe400098f0e3f */
[----:B------:R-:W-:Y:S01]  /*0640*/  IMAD.U32 R3, RZ, RZ, UR7 ;  /* 0x00000007ff037e24 */ /* 0x000fe2000f8e00ff */
[----:B------:R-:W-:-:S03]  /*0650*/  ULDC.64 UR6, c[0x0][UR6+0x410] ;  /* 0x0001040006067abb */ /* 0x000fc60008000a00 */
[----:B------:R-:W-:Y:S01]  /*0660*/  IMAD.U32 R2, RZ, RZ, UR13 ;  /* 0x0000000dff027e24 */ /* 0x000fe2000f8e00ff */
[----:B------:R-:W-:-:S04]  /*0670*/  LEA R0, P0, R3, UR6, 0x2 ;  /* 0x0000000603007c11 */ /* 0x000fc8000f8010ff */
[----:B------:R-:W-:Y:S01]  /*0680*/  LEA.HI.X R3, R3, UR7, R2, 0x2, P0 ;  /* 0x0000000703037c11 */ /* 0x000fe200080f1402 */
[----:B------:R-:W-:Y:S08]  /*0690*/  @!P2 BRA `(.L_x_159) ;  /* 0x00000000005ca947 */ /* 0x000ff00003800000 */
[----:B------:R-:W-:Y:S02]  /*06a0*/  UIADD3 UR10, UR8, UR10, URZ ;  /* 0x0000000a080a7290 */ /* 0x000fe4000fffe03f */
[----:B------:R-:W-:Y:S02]  /*06b0*/  UISETP.NE.AND UP2, UPT, UR20, 0x2, UPT ;  /* 0x000000021400788c */ /* 0x000fe4000bf45270 */
[----:B------:R-:W-:-:S04]  /*06c0*/  UIADD3 UR13, UP3, UR9, UR10, URZ ;  /* 0x0000000a090d7290 */ /* 0x000fc8000ff7e03f */
[----:B------:R-:W-:Y:S01]  /*06d0*/  PLOP3.LUT P2, PT, PT, PT, UP2, 0x80, 0x0 ;  /* 0x000000000000781c */ /* 0x000fe20003f4f028 */
[----:B------:R-:W-:Y:S01]  /*06e0*/  ULEA.HI.X.SX32 UR14, UR10, UR12, 0x1, UP3 ;  /* 0x0000000c0a0e7291 */ /* 0x000fe200098f0e3f */
[----:B------:R-:W-:-:S05]  /*06f0*/  IMAD.U32 R21, RZ, RZ, UR13 ;  /* 0x0000000dff157e24 */ /* 0x000fca000f8e00ff */
[----:B------:R-:W-:Y:S01]  /*0700*/  IMAD.U32 R4, RZ, RZ, UR14 ;  /* 0x0000000eff047e24 */ /* 0x000fe2000f8e00ff */
[----:B------:R-:W-:-:S04]  /*0710*/  LEA R2, P0, R21, UR6, 0x2 ;  /* 0x0000000615027c11 */ /* 0x000fc8000f8010ff */
[----:B------:R-:W-:Y:S01]  /*0720*/  LEA.HI.X R21, R21, UR7, R4, 0x2, P0 ;  /* 0x0000000715157c11 */ /* 0x000fe200080f1404 */
[----:B------:R-:W-:Y:S08]  /*0730*/  @!P2 BRA `(.L_x_159) ;  /* 0x000000000034a947 */ /* 0x000ff00003800000 */
[----:B------:R-:W-:Y:S02]  /*0740*/  UISETP.NE.AND UP2, UPT, UR20, 0x3, UPT ;  /* 0x000000031400788c */ /* 0x000fe4000bf45270 */
[----:B------:R-:W-:-:S04]  /*0750*/  UIADD3 UR10, UR8, UR10, URZ ;  /* 0x0000000a080a7290 */ /* 0x000fc8000fffe03f */
[----:B------:R-:W-:-:S05]  /*0760*/  UIADD3 UR14, UP3, UR9, UR10, URZ ;  /* 0x0000000a090e7290 */ /* 0x000fca000ff7e03f */
[----:B------:R-:W-:Y:S01]  /*0770*/  @UP2 UIADD3 UR8, UR8, UR10, URZ ;  /* 0x0000000a08082290 */ /* 0x000fe2000fffe03f */
[----:B------:R-:W-:Y:S01]  /*0780*/  IMAD.U32 R23, RZ, RZ, UR14 ;  /* 0x0000000eff177e24 */ /* 0x000fe2000f8e00ff */
[----:B------:R-:W-:Y:S02]  /*0790*/  ULEA.HI.X.SX32 UR10, UR10, UR12, 0x1, UP3 ;  /* 0x0000000c0a0a7291 */ /* 0x000fe400098f0e3f */
[----:B------:R-:W-:Y:S02]  /*07a0*/  @UP2 UIADD3 UR9, UP4, UR9, UR8, URZ ;  /* 0x0000000809092290 */ /* 0x000fe4000ff9e03f */
[----:B------:R-:W-:Y:S02]  /*07b0*/  LEA R20, P0, R23, UR6, 0x2 ;  /* 0x0000000617147c11 */ /* 0x000fe4000f8010ff */
[----:B------:R-:W-:Y:S01]  /*07c0*/  IMAD.U32 R4, RZ, RZ, UR10 ;  /* 0x0000000aff047e24 */ /* 0x000fe2000f8e00ff */
[----:B------:R-:W-:Y:S02]  /*07d0*/  @UP2 ULEA.HI.X.SX32 UR8, UR8, UR12, 0x1, UP4 ;  /* 0x0000000c08082291 */ /* 0x000fe4000a0f0e3f */
[----:B------:R-:W-:-:S02]  /*07e0*/  @UP2 ULEA UR12, UP3, UR9, UR6, 0x2 ;  /* 0x00000006090c2291 */ /* 0x000fc4000f86103f */
[----:B------:R-:W-:Y:S02]  /*07f0*/  LEA.HI.X R23, R23, UR7, R4, 0x2, P0 ;  /* 0x0000000717177c11 */ /* 0x000fe400080f1404 */
[----:B------:R-:W-:-:S12]  /*0800*/  @UP2 ULEA.HI.X UR13, UR9, UR7, UR8, 0x2, UP3 ;  /* 0x00000007090d2291 */ /* 0x000fd800098f1408 */
.L_x_159:
[----:B------:R-:W0:Y:S01]  /*0810*/  S2R R22, SR_TID.X ;  /* 0x0000000000167919 */ /* 0x000e220000002100 */
[----:B------:R-:W-:Y:S01]  /*0820*/  USHF.L.U32 UR6, UR20, 0x5, URZ ;  /* 0x0000000514067899 */ /* 0x000fe2000800063f */
[----:B------:R-:W-:Y:S01]  /*0830*/  BSSY B0, `(.L_x_160) ;  /* 0x00007d0000007945 */ /* 0x000fe20003800000 */
[----:B------:R-:W-:Y:S01]  /*0840*/  ULDC.64 UR8, c[0x0][0x208] ;  /* 0x0000820000087ab9 */ /* 0x000fe20000000a00 */
[----:B------:R-:W1:Y:S01]  /*0850*/  S2R R25, SR_TID.Y ;  /* 0x0000000000197919 */ /* 0x000e620000002200 */
[----:B0-----:R-:W-:-:S05]  /*0860*/  IMAD.SHL.U32 R14, R22, 0x4, RZ ;  /* 0x00000004160e7824 */ /* 0x001fca00078e00ff */
[----:B------:R-:W-:-:S04]  /*0870*/  ISETP.GE.U32.AND P0, PT, R14, UR6, PT ;  /* 0x000000060e007c0c */ /* 0x000fc8000bf06070 */
[----:B-1----:R-:W-:-:S13]  /*0880*/  ISETP.GE.U32.OR P0, PT, R25, UR4, P0 ;  /* 0x0000000419007c0c */ /* 0x002fda0008706470 */
[----:B------:R-:W-:Y:S05]  /*0890*/  @P0 BRA `(.L_x_161) ;  /* 0x0000007c00240947 */ /* 0x000fea0003800000 */
[----:B------:R-:W-:-:S04]  /*08a0*/  IMAD.SHL.U32 R5, R25, 0x4, RZ ;  /* 0x0000000419057824 */ /* 0x000fc800078e00ff */
[----:B------:R-:W-:-:S05]  /*08b0*/  IMAD R14, R5, UR15, R14 ;  /* 0x0000000f050e7c24 */ /* 0x000fca000f8e020e */
[----:B------:R-:W-:-:S04]  /*08c0*/  IADD3 R4, P0, R14, UR11, RZ ;  /* 0x0000000b0e047c10 */ /* 0x000fc8000ff1e0ff */
[----:B------:R-:W-:Y:S02]  /*08d0*/  LEA.HI.X.SX32 R5, R14, UR22, 0x1, P0 ;  /* 0x000000160e057c11 */ /* 0x000fe400080f0eff */
[----:B------:R-:W-:-:S04]  /*08e0*/  LEA R12, P0, R4, UR18, 0x2 ;  /* 0x00000012040c7c11 */ /* 0x000fc8000f8010ff */
[----:B------:R-:W-:-:S05]  /*08f0*/  LEA.HI.X R13, R4, UR19, R5, 0x2, P0 ;  /* 0x00000013040d7c11 */ /* 0x000fca00080f1405 */
[----:B------:R0:W5:Y:S01]  /*0900*/  LDG.E.128.CONSTANT R4, desc[UR8][R12.64] ;  /* 0x000000080c047981 */ /* 0x000162000c1e9d00 */
        /* <DEDUP_REMOVED lines=14> */
[----:B------:R-:W-:-:S04]  /*09f0*/  LOP3.LUT R15, R9, UR17, RZ, 0x3c, !PT ;  /* 0x00000011090f7c12 */ /* 0x000fc8000f8e3cff */
[----:B------:R-:W-:Y:S01]  /*0a00*/  ISETP.GE.AND P4, PT, R15, RZ, PT ;  /* 0x000000ff0f00720c */ /* 0x000fe20003f86270 */
[----:B------:R-:W0:Y:S01]  /*0a10*/  F2I.FTZ.U32.TRUNC.NTZ R11, R11 ;  /* 0x0000000b000b7305 */ /* 0x000e22000021f000 */
[----:B------:R-:W-:Y:S01]  /*0a20*/  LOP3.LUT R15, RZ, UR17, RZ, 0x33, !PT ;  /* 0x00000011ff0f7c12 */ /* 0x000fe2000f8e33ff */
        /* <DEDUP_REMOVED lines=25> */
.L_x_164:
[----:B-----5:R-:W-:-:S07]  /*0bc0*/  LOP3.LUT R4, R4, 0xffffff00, RZ, 0xc0, !PT ;  /* 0xffffff0004047812 */ /* 0x020fce00078ec0ff */
.L_x_165:
[----:B------:R-:W-:Y:S05]  /*0bd0*/  BSYNC B1 ;  /* 0x0000000000017941 */ /* 0x000fea0003800000 */
.L_x_163:
        /* <DEDUP_REMOVED lines=24> */
.L_x_167:
[----:B-----5:R-:W-:-:S07]  /*0d60*/  LOP3.LUT R4, R4, 0xffff00ff, RZ, 0xc0, !PT ;  /* 0xffff00ff04047812 */ /* 0x020fce00078ec0ff */
.L_x_168:
[----:B------:R-:W-:Y:S05]  /*0d70*/  BSYNC B1 ;  /* 0x0000000000017941 */ /* 0x000fea0003800000 */
.L_x_166:
        /* <DEDUP_REMOVED lines=24> */
.L_x_170:
[----:B-----5:R-:W-:-:S07]  /*0f00*/  LOP3.LUT R4, R4, 0xff00ffff, RZ, 0xc0, !PT ;  /* 0xff00ffff04047812 */ /* 0x020fce00078ec0ff */
.L_x_171:
[----:B------:R-:W-:Y:S05]  /*0f10*/  BSYNC B1 ;  /* 0x0000000000017941 */ /* 0x000fea0003800000 */
.L_x_169:
        /* <DEDUP_REMOVED lines=24> */
.L_x_173:
[----:B-----5:R-:W-:-:S07]  /*10a0*/  LOP3.LUT R4, R4, 0xffffff, RZ, 0xc0, !PT ;  /* 0x00ffffff04047812 */ /* 0x020fce00078ec0ff */
.L_x_174:
[----:B------:R-:W-:Y:S05]  /*10b0*/  BSYNC B1 ;  /* 0x0000000000017941 */ /* 0x000fea0003800000 */
.L_x_172:
        /* <DEDUP_REMOVED lines=24> */
.L_x_176:
[----:B-----5:R-:W-:-:S07]  /*1240*/  LOP3.LUT R5, R5, 0xffffff00, RZ, 0xc0, !PT ;  /* 0xffffff0005057812 */ /* 0x020fce00078ec0ff */
.L_x_177:
[----:B------:R-:W-:Y:S05]  /*1250*/  BSYNC B1 ;  /* 0x0000000000017941 */ /* 0x000fea0003800000 */
.L_x_175:
        /* <DEDUP_REMOVED lines=24> */
.L_x_179:
[----:B-----5:R-:W-:-:S07]  /*13e0*/  LOP3.LUT R5, R5, 0xffff00ff, RZ, 0xc0, !PT ;  /* 0xffff00ff05057812 */ /* 0x020fce00078ec0ff */
.L_x_180:
[----:B------:R-:W-:Y:S05]  /*13f0*/  BSYNC B1 ;  /* 0x0000000000017941 */ /* 0x000fea0003800000 */
.L_x_178:
        /* <DEDUP_REMOVED lines=24> */
.L_x_182:
[----:B-----5:R-:W-:-:S07]  /*1580*/  LOP3.LUT R5, R5, 0xff00ffff, RZ, 0xc0, !PT ;  /* 0xff00ffff05057812 */ /* 0x020fce00078ec0ff */
.L_x_183:
[----:B------:R-:W-:Y:S05]  /*1590*/  BSYNC B1 ;  /* 0x0000000000017941 */ /* 0x000fea0003800000 */
.L_x_181:
        /* <DEDUP_REMOVED lines=24> */
.L_x_185:
[----:B-----5:R-:W-:-:S07]  /*1720*/  LOP3.LUT R5, R5, 0xffffff, RZ, 0xc0, !PT ;  /* 0x00ffffff05057812 */ /* 0x020fce00078ec0ff */
.L_x_186:
[----:B------:R-:W-:Y:S05]  /*1730*/  BSYNC B1 ;  /* 0x0000000000017941 */ /* 0x000fea0003800000 */
.L_x_184:
        /* <DEDUP_REMOVED lines=24> */
.L_x_188:
[----:B-----5:R-:W-:-:S07]  /*18c0*/  LOP3.LUT R6, R6, 0xffffff00, RZ, 0xc0, !PT ;  /* 0xffffff0006067812 */ /* 0x020fce00078ec0ff */
.L_x_189:
[----:B------:R-:W-:Y:S05]  /*18d0*/  BSYNC B1 ;  /* 0x0000000000017941 */ /* 0x000fea0003800000 */
.L_x_187:
        /* <DEDUP_REMOVED lines=24> */
.L_x_191:
[----:B-----5:R-:W-:-:S07]  /*1a60*/  LOP3.LUT R6, R6, 0xffff00ff, RZ, 0xc0, !PT ;  /* 0xffff00ff06067812 */ /* 0x020fce00078ec0ff */
.L_x_192:
[----:B------:R-:W-:Y:S05]  /*1a70*/  BSYNC B1 ;  /* 0x0000000000017941 */ /* 0x000fea0003800000 */
.L_x_190:
        /* <DEDUP_REMOVED lines=24> */
.L_x_194:
[----:B-----5:R-:W-:-:S07]  /*1c00*/  LOP3.LUT R6, R6, 0xff00ffff, RZ, 0xc0, !PT ;  /* 0xff00ffff06067812 */ /* 0x020fce00078ec0ff */
.L_x_195:
[----:B------:R-:W-:Y:S05]  /*1c10*/  BSYNC B1 ;  /* 0x0000000000017941 */ /* 0x000fea0003800000 */
.L_x_193:
        /* <DEDUP_REMOVED lines=24> */
.L_x_197:
[----:B-----5:R-:W-:-:S07]  /*1da0*/  LOP3.LUT R6, R6, 0xffffff, RZ, 0xc0, !PT ;  /* 0x00ffffff06067812 */ /* 0x020fce00078ec0ff */
.L_x_198:
[----:B------:R-:W-:Y:S05]  /*1db0*/  BSYNC B1 ;  /* 0x0000000000017941 */ /* 0x000fea0003800000 */
.L_x_196:
        /* <DEDUP_REMOVED lines=24> */
.L_x_200:
[----:B-----5:R-:W-:-:S07]  /*1f40*/  LOP3.LUT R7, R7, 0xffffff00, RZ, 0xc0, !PT ;  /* 0xffffff0007077812 */ /* 0x020fce00078ec0ff */
.L_x_201:
[----:B------:R-:W-:Y:S05]  /*1f50*/  BSYNC B1 ;  /* 0x0000000000017941 */ /* 0x000fea0003800000 */
.L_x_199:
        /* <DEDUP_REMOVED lines=24> */
.L_x_203:
[----:B-----5:R-:W-:-:S07]  /*20e0*/  LOP3.LUT R7, R7, 0xffff00ff, RZ, 0xc0, !PT ;  /* 0xffff00ff07077812 */ /* 0x020fce00078ec0ff */
.L_x_204:
[----:B------:R-:W-:Y:S05]  /*20f0*/  BSYNC B1 ;  /* 0x0000000000017941 */ /* 0x000fea0003800000 */
.L_x_202:
        /* <DEDUP_REMOVED lines=24> */
.L_x_206:
[----:B-----5:R-:W-:-:S07]  /*2280*/  LOP3.LUT R7, R7, 0xff00ffff, RZ, 0xc0, !PT ;  /* 0xff00ffff07077812 */ /* 0x020fce00078ec0ff */
.L_x_207:
[----:B------:R-:W-:Y:S05]  /*2290*/  BSYNC B1 ;  /* 0x0000000000017941 */ /* 0x000fea0003800000 */
.L_x_205:
        /* <DEDUP_REMOVED lines=24> */
.L_x_208:
[----:B-----5:R-:W-:-:S07]  /*2420*/  LOP3.LUT R7, R7, 0xffffff, RZ, 0xc0, !PT ;  /* 0x00ffffff07077812 */ /* 0x020fce00078ec0ff */
.L_x_209:
[----:B------:R-:W-:Y:S05]  /*2430*/  BSYNC B1 ;  /* 0x0000000000017941 */ /* 0x000fea0003800000 */
.L_x_162:
[----:B------:R-:W-:-:S04]  /*2440*/  IMAD.U32 R9, RZ, RZ, UR15 ;  /* 0x0000000fff097e24 */ /* 0x000fc8000f8e00ff */
[----:B------:R-:W-:-:S05]  /*2450*/  IMAD.WIDE R12, R9, 0x4, R12 ;  /* 0x00000004090c7825 */ /* 0x000fca00078e020c */
[----:B------:R0:W5:Y:S01]  /*2460*/  LDG.E.128.CONSTANT R8, desc[UR8][R12.64] ;  /* 0x000000080c087981 */ /* 0x000162000c1e9d00 */
        /* <DEDUP_REMOVED lines=12> */
[----:B-1----:R-:W-:Y:S01]  /*2530*/  VIADD R17, R19, 0xffffffe ;  /* 0x0ffffffe13117836 */ /* 0x002fe20000000000 */
[----:B------:R-:W-:-:S04]  /*2540*/  LOP3.LUT R19, R15, UR17, RZ, 0x3c, !PT ;  /* 0x000000110f137c12 */ /* 0x000fc8000f8e3cff */
[----:B------:R-:W-:Y:S01]  /*2550*/  ISETP.GE.AND P4, PT, R19, RZ, PT ;  /* 0x000000ff1300720c */ /* 0x000fe20003f86270 */
[----:B------:R-:W1:Y:S01]  /*2560*/  F2I.FTZ.U32.TRUNC.NTZ R17, R17 ;  /* 0x0000001100117305 */ /* 0x000e62000021f000 */
[----:B------:R-:W-:Y:S01]  /*2570*/  LOP3.LUT R19, RZ, UR17, RZ, 0x33, !PT ;  /* 0x00000011ff137c12 */ /* 0x000fe2000f8e33ff */
[----:B-1----:R-:W-:-:S04]  /*2580*/  IMAD.MOV R27, RZ, RZ, -R17 ;  /* 0x000000ffff1b7224 */ /* 0x002fc800078e0a11 */
        /* <DEDUP_REMOVED lines=24> */
.L_x_212:
[----:B-----5:R-:W-:-:S07]  /*2710*/  LOP3.LUT R8, R8, 0xffffff00, RZ, 0xc0, !PT ;  /* 0xffffff0008087812 */ /* 0x020fce00078ec0ff */
.L_x_213:
[----:B------:R-:W-:Y:S05]  /*2720*/  BSYNC B1 ;  /* 0x0000000000017941 */ /* 0x000fea0003800000 */
.L_x_211:
        /* <DEDUP_REMOVED lines=24> */
.L_x_215:
[----:B-----5:R-:W-:-:S07]  /*28b0*/  LOP3.LUT R8, R8, 0xffff00ff, RZ, 0xc0, !PT ;  /* 0xffff00ff08087812 */ /* 0x020fce00078ec0ff */
.L_x_216:
[----:B------:R-:W-:Y:S05]  /*28c0*/  BSYNC B1 ;  /* 0x0000000000017941 */ /* 0x000fea0003800000 */
.L_x_214:
        /* <DEDUP_REMOVED lines=24> */
.L_x_218:
[----:B-----5:R-:W-:-:S07]  /*2a50*/  LOP3.LUT R8, R8, 0xff00ffff, RZ, 0xc0, !PT ;  /* 0xff00ffff08087812 */ /* 0x020fce00078ec0ff */
.L_x_219:
[----:B------:R-:W-:Y:S05]  /*2a60*/  BSYNC B1 ;  /* 0x0000000000017941 */ /* 0x000fea0003800000 */
.L_x_217:
        /* <DEDUP_REMOVED lines=24> */
.L_x_221:
[----:B-----5:R-:W-:-:S07]  /*2bf0*/  LOP3.LUT R8, R8, 0xffffff, RZ, 0xc0, !PT ;  /* 0x00ffffff08087812 */ /* 0x020fce00078ec0ff */
.L_x_222:
[----:B------:R-:W-:Y:S05]  /*2c00*/  BSYNC B1 ;  /* 0x0000000000017941 */ /* 0x000fea0003800000 */
.L_x_220:
        /* <DEDUP_REMOVED lines=24> */
.L_x_224:
[----:B-----5:R-:W-:-:S07]  /*2d90*/  LOP3.LUT R9, R9, 0xffffff00, RZ, 0xc0, !PT ;  /* 0xffffff0009097812 */ /* 0x020fce00078ec0ff */
.L_x_225:
[----:B------:R-:W-:Y:S05]  /*2da0*/  BSYNC B1 ;  /* 0x0000000000017941 */ /* 0x000fea0003800000 */
.L_x_223:
        /* <DEDUP_REMOVED lines=24> */
.L_x_227:
[----:B-----5:R-:W-:-:S07]  /*2f30*/  LOP3.LUT R9, R9, 0xffff00ff, RZ, 0xc0, !PT ;  /* 0xffff00ff09097812 */ /* 0x020fce00078ec0ff */
.L_x_228:
[----:B------:R-:W-:Y:S05]  /*2f40*/  BSYNC B1 ;  /* 0x0000000000017941 */ /* 0x000fea0003800000 */
.L_x_226:
        /* <DEDUP_REMOVED lines=24> */
.L_x_230:
[----:B-----5:R-:W-:-:S07]  /*30d0*/  LOP3.LUT R9, R9, 0xff00ffff, RZ, 0xc0, !PT ;  /* 0xff00ffff09097812 */ /* 0x020fce00078ec0ff */
.L_x_231:
[----:B------:R-:W-:Y:S05]  /*30e0*/  BSYNC B1 ;  /* 0x0000000000017941 */ /* 0x000fea0003800000 */
.L_x_229:
        /* <DEDUP_REMOVED lines=24> */
.L_x_233:
[----:B-----5:R-:W-:-:S07]  /*3270*/  LOP3.LUT R9, R9, 0xffffff, RZ, 0xc0, !PT ;  /* 0x00ffffff09097812 */ /* 0x020fce00078ec0ff */
.L_x_234:
[----:B------:R-:W-:Y:S05]  /*3280*/  BSYNC B1 ;  /* 0x0000000000017941 */ /* 0x000fea0003800000 */
.L_x_232:
        /* <DEDUP_REMOVED lines=24> */
.L_x_236:
[----:B-----5:R-:W-:-:S07]  /*3410*/  LOP3.LUT R10, R10, 0xffffff00, RZ, 0xc0, !PT ;  /* 0xffffff000a0a7812 */ /* 0x020fce00078ec0ff */
.L_x_237:
[----:B------:R-:W-:Y:S05]  /*3420*/  BSYNC B1 ;  /* 0x0000000000017941 */ /* 0x000fea0003800000 */
.L_x_235:
        /* <DEDUP_REMOVED lines=24> */
.L_x_239:
[----:B-----5:R-:W-:-:S07]  /*35b0*/  LOP3.LUT R10, R10, 0xffff00ff, RZ, 0xc0, !PT ;  /* 0xffff00ff0a0a7812 */ /* 0x020fce00078ec0ff */
.L_x_240:
[----:B------:R-:W-:Y:S05]  /*35c0*/  BSYNC B1 ;  /* 0x0000000000017941 */ /* 0x000fea0003800000 */
.L_x_238:
        /* <DEDUP_REMOVED lines=24> */
.L_x_242:
[----:B-----5:R-:W-:-:S07]  /*3750*/  LOP3.LUT R10, R10, 0xff00ffff, RZ, 0xc0, !PT ;  /* 0xff00ffff0a0a7812 */ /* 0x020fce00078ec0ff */
.L_x_243:
[----:B------:R-:W-:Y:S05]  /*3760*/  BSYNC B1 ;  /* 0x0000000000017941 */ /* 0x000fea0003800000 */
.L_x_241:
        /* <DEDUP_REMOVED lines=24> */
.L_x_245:
[----:B-----5:R-:W-:-:S07]  /*38f0*/  LOP3.LUT R10, R10, 0xffffff, RZ, 0xc0, !PT ;  /* 0x00ffffff0a0a7812 */ /* 0x020fce00078ec0ff */
.L_x_246:
[----:B------:R-:W-:Y:S05]  /*3900*/  BSYNC B1 ;  /* 0x0000000000017941 */ /* 0x000fea0003800000 */
.L_x_244:
        /* <DEDUP_REMOVED lines=24> */
.L_x_248:
[----:B-----5:R-:W-:-:S07]  /*3a90*/  LOP3.LUT R11, R11, 0xffffff00, RZ, 0xc0, !PT ;  /* 0xffffff000b0b7812 */ /* 0x020fce00078ec0ff */
.L_x_249:
[----:B------:R-:W-:Y:S05]  /*3aa0*/  BSYNC B1 ;  /* 0x0000000000017941 */ /* 0x000fea0003800000 */
.L_x_247:
        /* <DEDUP_REMOVED lines=24> */
.L_x_251:
[----:B-----5:R-:W-:-:S07]  /*3c30*/  LOP3.LUT R11, R11, 0xffff00ff, RZ, 0xc0, !PT ;  /* 0xffff00ff0b0b7812 */ /* 0x020fce00078ec0ff */
.L_x_252:
[----:B------:R-:W-:Y:S05]  /*3c40*/  BSYNC B1 ;  /* 0x0000000000017941 */ /* 0x000fea0003800000 */
.L_x_250:
        /* <DEDUP_REMOVED lines=24> */
.L_x_254:
[----:B-----5:R-:W-:-:S07]  /*3dd0*/  LOP3.LUT R11, R11, 0xff00ffff, RZ, 0xc0, !PT ;  /* 0xff00ffff0b0b7812 */ /* 0x020fce00078ec0ff */
.L_x_255:
[----:B------:R-:W-:Y:S05]  /*3de0*/  BSYNC B1 ;  /* 0x0000000000017941 */ /* 0x000fea0003800000 */
.L_x_253:
        /* <DEDUP_REMOVED lines=24> */
.L_x_256:
[----:B-----5:R-:W-:-:S07]  /*3f70*/  LOP3.LUT R11, R11, 0xffffff, RZ, 0xc0, !PT ;  /* 0x00ffffff0b0b7812 */ /* 0x020fce00078ec0ff */
.L_x_257:
[----:B------:R-:W-:Y:S05]  /*3f80*/  BSYNC B1 ;  /* 0x0000000000017941 */ /* 0x000fea0003800000 */
.L_x_210:
[----:B------:R-:W-:-:S04]  /*3f90*/  IMAD.U32 R17, RZ, RZ, UR15 ;  /* 0x0000000fff117e24 */ /* 0x000fc8000f8e00ff */
[----:B------:R-:W-:-:S05]  /*3fa0*/  IMAD.WIDE R16, R17, 0x4, R12 ;  /* 0x0000000411107825 */ /* 0x000fca00078e020c */
[----:B0-----:R0:W5:Y:S01]  /*3fb0*/  LDG.E.128.CONSTANT R12, desc[UR8][R16.64] ;  /* 0x00000008100c7981 */ /* 0x001162000c1e9d00 */
        /* <DEDUP_REMOVED lines=42> */
.L_x_260:
[----:B-----5:R-:W-:-:S07]  /*4260*/  LOP3.LUT R12, R12, 0xffffff00, RZ, 0xc0, !PT ;  /* 0xffffff000c0c7812 */ /* 0x020fce00078ec0ff */
.L_x_261:
[----:B------:R-:W-:Y:S05]  /*4270*/  BSYNC B1 ;  /* 0x0000000000017941 */ /* 0x000fea0003800000 */
.L_x_259:
        /* <DEDUP_REMOVED lines=24> */
.L_x_263:
[----:B-----5:R-:W-:-:S07]  /*4400*/  LOP3.LUT R12, R12, 0xffff00ff, RZ, 0xc0, !PT ;  /* 0xffff00ff0c0c7812 */ /* 0x020fce00078ec0ff */
.L_x_264:
[----:B------:R-:W-:Y:S05]  /*4410*/  BSYNC B1 ;  /* 0x0000000000017941 */ /* 0x000fea0003800000 */
.L_x_262:
        /* <DEDUP_REMOVED lines=24> */
.L_x_266:
[----:B-----5:R-:W-:-:S07]  /*45a0*/  LOP3.LUT R12, R12, 0xff00ffff, RZ, 0xc0, !PT ;  /* 0xff00ffff0c0c7812 */ /* 0x020fce00078ec0ff */
.L_x_267:
[----:B------:R-:W-:Y:S05]  /*45b0*/  BSYNC B1 ;  /* 0x0000000000017941 */ /* 0x000fea0003800000 */
.L_x_265:
        /* <DEDUP_REMOVED lines=24> */
.L_x_269:
[----:B-----5:R-:W-:-:S07]  /*4740*/  LOP3.LUT R12, R12, 0xffffff, RZ, 0xc0, !PT ;  /* 0x00ffffff0c0c7812 */ /* 0x020fce00078ec0ff */
.L_x_270:
[----:B------:R-:W-:Y:S05]  /*4750*/  BSYNC B1 ;  /* 0x0000000000017941 */ /* 0x000fea0003800000 */
.L_x_268:
        /* <DEDUP_REMOVED lines=24> */
.L_x_272:
[----:B-----5:R-:W-:-:S07]  /*48e0*/  LOP3.LUT R13, R13, 0xffffff00, RZ, 0xc0, !PT ;  /* 0xffffff000d0d7812 */ /* 0x020fce00078ec0ff */
.L_x_273:
[----:B------:R-:W-:Y:S05]  /*48f0*/  BSYNC B1 ;  /* 0x0000000000017941 */ /* 0x000fea0003800000 */
.L_x_271:
        /* <DEDUP_REMOVED lines=24> */
.L_x_275:
[----:B-----5:R-:W-:-:S07]  /*4a80*/  LOP3.LUT R13, R13, 0xffff00ff, RZ, 0xc0, !PT ;  /* 0xffff00ff0d0d7812 */ /* 0x020fce00078ec0ff */
.L_x_276:
[----:B------:R-:W-:Y:S05]  /*4a90*/  BSYNC B1 ;  /* 0x0000000000017941 */ /* 0x000fea0003800000 */
.L_x_274:
        /* <DEDUP_REMOVED lines=24> */
.L_x_278:
[----:B-----5:R-:W-:-:S07]  /*4c20*/  LOP3.LUT R13, R13, 0xff00ffff, RZ, 0xc0, !PT ;  /* 0xff00ffff0d0d7812 */ /* 0x020fce00078ec0ff */
.L_x_279:
[----:B------:R-:W-:Y:S05]  /*4c30*/  BSYNC B1 ;  /* 0x0000000000017941 */ /* 0x000fea0003800000 */
.L_x_277:
        /* <DEDUP_REMOVED lines=24> */
.L_x_281:
[----:B-----5:R-:W-:-:S07]  /*4dc0*/  LOP3.LUT R13, R13, 0xffffff, RZ, 0xc0, !PT ;  /* 0x00ffffff0d0d7812 */ /* 0x020fce00078ec0ff */
.L_x_282:
[----:B------:R-:W-:Y:S05]  /*4dd0*/  BSYNC B1 ;  /* 0x0000000000017941 */ /* 0x000fea0003800000 */
.L_x_280:
        /* <DEDUP_REMOVED lines=24> */
.L_x_284:
[----:B-----5:R-:W-:-:S07]  /*4f60*/  LOP3.LUT R14, R14, 0xffffff00, RZ, 0xc0, !PT ;  /* 0xffffff000e0e7812 */ /* 0x020fce00078ec0ff */
.L_x_285:
[----:B------:R-:W-:Y:S05]  /*4f70*/  BSYNC B1 ;  /* 0x0000000000017941 */ /* 0x000fea0003800000 */
.L_x_283:
        /* <DEDUP_REMOVED lines=24> */
.L_x_287:
[----:B-----5:R-:W-:-:S07]  /*5100*/  LOP3.LUT R14, R14, 0xffff00ff, RZ, 0xc0, !PT ;  /* 0xffff00ff0e0e7812 */ /* 0x020fce00078ec0ff */
.L_x_288:
[----:B------:R-:W-:Y:S05]  /*5110*/  BSYNC B1 ;  /* 0x0000000000017941 */ /* 0x000fea0003800000 */
.L_x_286:
        /* <DEDUP_REMOVED lines=24> */
.L_x_290:
[----:B-----5:R-:W-:-:S07]  /*52a0*/  LOP3.LUT R14, R14, 0xff00ffff, RZ, 0xc0, !PT ;  /* 0xff00ffff0e0e7812 */ /* 0x020fce00078ec0ff */
.L_x_291:
[----:B------:R-:W-:Y:S05]  /*52b0*/  BSYNC B1 ;  /* 0x0000000000017941 */ /* 0x000fea0003800000 */
.L_x_289:
        /* <DEDUP_REMOVED lines=24> */
.L_x_293:
[----:B-----5:R-:W-:-:S07]  /*5440*/  LOP3.LUT R14, R14, 0xffffff, RZ, 0xc0, !PT ;  /* 0x00ffffff0e0e7812 */ /* 0x020fce00078ec0ff */
.L_x_294:
[----:B------:R-:W-:Y:S05]  /*5450*/  BSYNC B1 ;  /* 0x0000000000017941 */ /* 0x000fea0003800000 */
.L_x_292:
        /* <DEDUP_REMOVED lines=24> */
.L_x_296:
[----:B-----5:R-:W-:-:S07]  /*55e0*/  LOP3.LUT R15, R15, 0xffffff00, RZ, 0xc0, !PT ;  /* 0xffffff000f0f7812 */ /* 0x020fce00078ec0ff */
.L_x_297:
[----:B------:R-:W-:Y:S05]  /*55f0*/  BSYNC B1 ;  /* 0x0000000000017941 */ /* 0x000fea0003800000 */
.L_x_295:
        /* <DEDUP_REMOVED lines=24> */
.L_x_299:
[----:B-----5:R-:W-:-:S07]  /*5780*/  LOP3.LUT R15, R15, 0xffff00ff, RZ, 0xc0, !PT ;  /* 0xffff00ff0f0f7812 */ /* 0x020fce00078ec0ff */
.L_x_300:
[----:B------:R-:W-:Y:S05]  /*5790*/  BSYNC B1 ;  /* 0x0000000000017941 */ /* 0x000fea0003800000 */
.L_x_298:
        /* <DEDUP_REMOVED lines=24> */
.L_x_302:
[----:B-----5:R-:W-:-:S07]  /*5920*/  LOP3.LUT R15, R15, 0xff00ffff, RZ, 0xc0, !PT ;  /* 0xff00ffff0f0f7812 */ /* 0x020fce00078ec0ff */
.L_x_303:
[----:B------:R-:W-:Y:S05]  /*5930*/  BSYNC B1 ;  /* 0x0000000000017941 */ /* 0x000fea0003800000 */
.L_x_301:
        /* <DEDUP_REMOVED lines=24> */
.L_x_304:
[----:B-----5:R-:W-:-:S07]  /*5ac0*/  LOP3.LUT R15, R15, 0xffffff, RZ, 0xc0, !PT ;  /* 0x00ffffff0f0f7812 */ /* 0x020fce00078ec0ff */
.L_x_305:
[----:B------:R-:W-:Y:S05]  /*5ad0*/  BSYNC B1 ;  /* 0x0000000000017941 */ /* 0x000fea0003800000 */
.L_x_258:
[----:B------:R-:W-:-:S04]  /*5ae0*/  IMAD.U32 R19, RZ, RZ, UR15 ;  /* 0x0000000fff137e24 */ /* 0x000fc8000f8e00ff */
[----:B0-----:R-:W-:-:S06]  /*5af0*/  IMAD.WIDE R16, R19, 0x4, R16 ;  /* 0x0000000413107825 */ /* 0x001fcc00078e0210 */
[----:B------:R-:W5:Y:S01]  /*5b00*/  LDG.E.128.CONSTANT R16, desc[UR8][R16.64] ;  /* 0x0000000810107981 */ /* 0x000f62000c1e9d00 */
        /* <DEDUP_REMOVED lines=13> */
[----:B------:R-:W-:-:S05]  /*5be0*/  IMAD.SHL.U32 R28, R28, 0x4, RZ ;  /* 0x000000041c1c7824 */ /* 0x000fca00078e00ff */
[----:B------:R-:W-:Y:S01]  /*5bf0*/  IABS R30, R28 ;  /* 0x0000001c001e7213 */ /* 0x000fe20000000000 */
[----:B0-----:R-:W-:-:S04]  /*5c00*/  VIADD R26, R29, 0xffffffe ;  /* 0x0ffffffe1d1a7836 */ /* 0x001fc80000000000 */
[----:B------:R0:W1:Y:S02]  /*5c10*/  F2I.FTZ.U32.TRUNC.NTZ R27, R26 ;  /* 0x0000001a001b7305 */ /* 0x000064000021f000 */
[----:B0-----:R-:W-:Y:S02]  /*5c20*/  IMAD.MOV.U32 R26, RZ, RZ, RZ ;  /* 0x000000ffff1a7224 */ /* 0x001fe400078e00ff */
[----:B-1----:R-:W-:-:S04]  /*5c30*/  IMAD.MOV R29, RZ, RZ, -R27 ;  /* 0x000000ffff1d7224 */ /* 0x002fc800078e0a1b */
[----:B------:R-:W-:-:S04]  /*5c40*/  IMAD R29, R29, R24, RZ ;  /* 0x000000181d1d7224 */ /* 0x000fc800078e02ff */
[----:B------:R-:W-:-:S04]  /*5c50*/  IMAD.HI.U32 R27, R27, R29, R26 ;  /* 0x0000001d1b1b7227 */ /* 0x000fc800078e001a */
[----:B------:R-:W-:Y:S02]  /*5c60*/  IMAD.MOV R26, RZ, RZ, -R31 ;  /* 0x000000ffff1a7224 */ /* 0x000fe400078e0a1f */
        /* <DEDUP_REMOVED lines=24> */
.L_x_308:
[----:B-----5:R-:W-:-:S07]  /*5df0*/  LOP3.LUT R16, R16, 0xffffff00, RZ, 0xc0, !PT ;  /* 0xffffff0010107812 */ /* 0x020fce00078ec0ff */
.L_x_309:
[----:B------:R-:W-:Y:S05]  /*5e00*/  BSYNC B1 ;  /* 0x0000000000017941 */ /* 0x000fea0003800000 */
.L_x_307:
        /* <DEDUP_REMOVED lines=24> */
.L_x_311:
[----:B-----5:R-:W-:-:S07]  /*5f90*/  LOP3.LUT R16, R16, 0xffff00ff, RZ, 0xc0, !PT ;  /* 0xffff00ff10107812 */ /* 0x020fce00078ec0ff */
.L_x_312:
[----:B------:R-:W-:Y:S05]  /*5fa0*/  BSYNC B1 ;  /* 0x0000000000017941 */ /* 0x000fea0003800000 */
.L_x_310:
        /* <DEDUP_REMOVED lines=24> */
.L_x_314:
[----:B-----5:R-:W-:-:S07]  /*6130*/  LOP3.LUT R16, R16, 0xff00ffff, RZ, 0xc0, !PT ;  /* 0xff00ffff10107812 */ /* 0x020fce00078ec0ff */
.L_x_315:
[----:B------:R-:W-:Y:S05]  /*6140*/  BSYNC B1 ;  /* 0x0000000000017941 */ /* 0x000fea0003800000 */
.L_x_313:
        /* <DEDUP_REMOVED lines=24> */
.L_x_317:
[----:B-----5:R-:W-:-:S07]  /*62d0*/  LOP3.LUT R16, R16, 0xffffff, RZ, 0xc0, !PT ;  /* 0x00ffffff10107812 */ /* 0x020fce00078ec0ff */
.L_x_318:
[----:B------:R-:W-:Y:S05]  /*62e0*/  BSYNC B1 ;  /* 0x0000000000017941 */ /* 0x000fea0003800000 */
.L_x_316:
        /* <DEDUP_REMOVED lines=24> */
.L_x_320:
[----:B-----5:R-:W-:-:S07]  /*6470*/  LOP3.LUT R17, R17, 0xffffff00, RZ, 0xc0, !PT ;  /* 0xffffff0011117812 */ /* 0x020fce00078ec0ff */
.L_x_321:
[----:B------:R-:W-:Y:S05]  /*6480*/  BSYNC B1 ;  /* 0x0000000000017941 */ /* 0x000fea0003800000 */
.L_x_319:
        /* <DEDUP_REMOVED lines=24> */
.L_x_323:
[----:B-----5:R-:W-:-:S07]  /*6610*/  LOP3.LUT R17, R17, 0xffff00ff, RZ, 0xc0, !PT ;  /* 0xffff00ff11117812 */ /* 0x020fce00078ec0ff */
.L_x_324:
[----:B------:R-:W-:Y:S05]  /*6620*/  BSYNC B1 ;  /* 0x0000000000017941 */ /* 0x000fea0003800000 */
.L_x_322:
        /* <DEDUP_REMOVED lines=24> */
.L_x_326:
[----:B-----5:R-:W-:-:S07]  /*67b0*/  LOP3.LUT R17, R17, 0xff00ffff, RZ, 0xc0, !PT ;  /* 0xff00ffff11117812 */ /* 0x020fce00078ec0ff */
.L_x_327:
[----:B------:R-:W-:Y:S05]  /*67c0*/  BSYNC B1 ;  /* 0x0000000000017941 */ /* 0x000fea0003800000 */
.L_x_325:
        /* <DEDUP_REMOVED lines=24> */
.L_x_329:
[----:B-----5:R-:W-:-:S07]  /*6950*/  LOP3.LUT R17, R17, 0xffffff, RZ, 0xc0, !PT ;  /* 0x00ffffff11117812 */ /* 0x020fce00078ec0ff */
.L_x_330:
[----:B------:R-:W-:Y:S05]  /*6960*/  BSYNC B1 ;  /* 0x0000000000017941 */ /* 0x000fea0003800000 */
.L_x_328:
        /* <DEDUP_REMOVED lines=24> */
.L_x_332:
[----:B-----5:R-:W-:-:S07]  /*6af0*/  LOP3.LUT R18, R18, 0xffffff00, RZ, 0xc0, !PT ;  /* 0xffffff0012127812 */ /* 0x020fce00078ec0ff */
.L_x_333:
[----:B------:R-:W-:Y:S05]  /*6b00*/  BSYNC B1 ;  /* 0x0000000000017941 */ /* 0x000fea0003800000 */
.L_x_331:
        /* <DEDUP_REMOVED lines=24> */
.L_x_335:
[----:B-----5:R-:W-:-:S07]  /*6c90*/  LOP3.LUT R18, R18, 0xffff00ff, RZ, 0xc0, !PT ;  /* 0xffff00ff12127812 */ /* 0x020fce00078ec0ff */
.L_x_336:
[----:B------:R-:W-:Y:S05]  /*6ca0*/  BSYNC B1 ;  /* 0x0000000000017941 */ /* 0x000fea0003800000 */
.L_x_334:
        /* <DEDUP_REMOVED lines=24> */
.L_x_338:
[----:B-----5:R-:W-:-:S07]  /*6e30*/  LOP3.LUT R18, R18, 0xff00ffff, RZ, 0xc0, !PT ;  /* 0xff00ffff12127812 */ /* 0x020fce00078ec0ff */
.L_x_339:
[----:B------:R-:W-:Y:S05]  /*6e40*/  BSYNC B1 ;  /* 0x0000000000017941 */ /* 0x000fea0003800000 */
.L_x_337:
        /* <DEDUP_REMOVED lines=24> */
.L_x_341:
[----:B-----5:R-:W-:-:S07]  /*6fd0*/  LOP3.LUT R18, R18, 0xffffff, RZ, 0xc0, !PT ;  /* 0x00ffffff12127812 */ /* 0x020fce00078ec0ff */
.L_x_342:
[----:B------:R-:W-:Y:S05]  /*6fe0*/  BSYNC B1 ;  /* 0x0000000000017941 */ /* 0x000fea0003800000 */
.L_x_340:
        /* <DEDUP_REMOVED lines=24> */
.L_x_344:
[----:B-----5:R-:W-:-:S07]  /*7170*/  LOP3.LUT R19, R19, 0xffffff00, RZ, 0xc0, !PT ;  /* 0xffffff0013137812 */ /* 0x020fce00078ec0ff */
.L_x_345:
[----:B------:R-:W-:Y:S05]  /*7180*/  BSYNC B1 ;  /* 0x0000000000017941 */ /* 0x000fea0003800000 */
.L_x_343:
        /* <DEDUP_REMOVED lines=24> */
.L_x_347:
[----:B-----5:R-:W-:-:S07]  /*7310*/  LOP3.LUT R19, R19, 0xffff00ff, RZ, 0xc0, !PT ;  /* 0xffff00ff13137812 */ /* 0x020fce00078ec0ff */
.L_x_348:
[----:B------:R-:W-:Y:S05]  /*7320*/  BSYNC B1 ;  /* 0x0000000000017941 */ /* 0x000fea0003800000 */
.L_x_346:
        /* <DEDUP_REMOVED lines=24> */
.L_x_350:
[----:B-----5:R-:W-:-:S07]  /*74b0*/  LOP3.LUT R19, R19, 0xff00ffff, RZ, 0xc0, !PT ;  /* 0xff00ffff13137812 */ /* 0x020fce00078ec0ff */
.L_x_351:
[----:B------:R-:W-:Y:S05]  /*74c0*/  BSYNC B1 ;  /* 0x0000000000017941 */ /* 0x000fea0003800000 */
.L_x_349:
        /* <DEDUP_REMOVED lines=24> */
.L_x_352:
[----:B-----5:R-:W-:-:S07]  /*7650*/  LOP3.LUT R19, R19, 0xffffff, RZ, 0xc0, !PT ;  /* 0x00ffffff13137812 */ /* 0x020fce00078ec0ff */
.L_x_353:
[----:B------:R-:W-:Y:S05]  /*7660*/  BSYNC B1 ;  /* 0x0000000000017941 */ /* 0x000fea0003800000 */
.L_x_306:
[----:B-----5:R-:W-:Y:S01]  /*7670*/  SHF.R.S32.HI R28, RZ, 0x8, R8 ;  /* 0x00000008ff1c7819 */ /* 0x020fe20000011408 */
[----:B------:R-:W0:Y:S01]  /*7680*/  S2UR UR7, SR_CgaCtaId ;  /* 0x00000000000779c3 */ /* 0x000e220000008800 */
[----:B------:R-:W-:Y:S01]  /*7690*/  SHF.R.S32.HI R29, RZ, 0x8, R4 ;  /* 0x00000008ff1d7819 */ /* 0x000fe20000011404 */
[----:B------:R-:W-:Y:S01]  /*76a0*/  UMOV UR6, 0x400 ;  /* 0x0000040000067882 */ /* 0x000fe20000000000 */
[----:B------:R-:W-:Y:S02]  /*76b0*/  SHF.R.S32.HI R24, RZ, 0x10, R8 ;  /* 0x00000010ff187819 */ /* 0x000fe40000011408 */
[----:B------:R-:W-:Y:S02]  /*76c0*/  SHF.R.S32.HI R31, RZ, 0x10, R4 ;  /* 0x00000010ff1f7819 */ /* 0x000fe40000011404 */
[--C-:B------:R-:W-:Y:S02]  /*76d0*/  PRMT R27, R4, 0x40, R8.reuse ;  /* 0x00000040041b7816 */ /* 0x100fe40000000008 */
[----:B------:R-:W-:-:S02]  /*76e0*/  SHF.R.S32.HI R26, RZ, 0x18, R8 ;  /* 0x00000018ff1a7819 */ /* 0x000fc40000011408 */
[----:B------:R-:W-:Y:S02]  /*76f0*/  PRMT R28, R29, 0x40, R28 ;  /* 0x000000401d1c7816 */ /* 0x000fe4000000001c */
[----:B------:R-:W-:Y:S02]  /*7700*/  PRMT R8, R31, 0x40, R24 ;  /* 0x000000401f087816 */ /* 0x000fe40000000018 */
[----:B------:R-:W-:Y:S02]  /*7710*/  SHF.R.S32.HI R29, RZ, 0x10, R9 ;  /* 0x00000010ff1d7819 */ /* 0x000fe40000011409 */
[----:B------:R-:W-:Y:S02]  /*7720*/  SHF.R.S32.HI R30, RZ, 0x10, R5 ;  /* 0x00000010ff1e7819 */ /* 0x000fe40000011405 */
[----:B------:R-:W-:Y:S02]  /*7730*/  SHF.R.S32.HI R33, RZ, 0x18, R4 ;  /* 0x00000018ff217819 */ /* 0x000fe40000011404 */
[----:B------:R-:W-:-:S02]  /*7740*/  SHF.R.S32.HI R31, RZ, 0x18, R9 ;  /* 0x00000018ff1f7819 */ /* 0x000fc40000011409 */
[----:B------:R-:W-:Y:S01]  /*7750*/  SHF.R.S32.HI R32, RZ, 0x18, R5 ;  /* 0x00000018ff207819 */ /* 0x000fe20000011405 */
[----:B0-----:R-:W-:Y:S01]  /*7760*/  ULEA UR6, UR7, UR6, 0x18 ;  /* 0x0000000607067291 */ /* 0x001fe2000f8ec03f */
[--C-:B------:R-:W-:Y:S02]  /*7770*/  SHF.R.S32.HI R4, RZ, 0x8, R9.reuse ;  /* 0x00000008ff047819 */ /* 0x100fe40000011409 */
[----:B------:R-:W-:Y:S02]  /*7780*/  PRMT R24, R5, 0x40, R9 ;  /* 0x0000004005187816 */ /* 0x000fe40000000009 */
[----:B------:R-:W-:Y:S02]  /*7790*/  PRMT R9, R30, 0x40, R29 ;  /* 0x000000401e097816 */ /* 0x000fe4000000001d */
[----:B------:R-:W-:Y:S02]  /*77a0*/  PRMT R26, R33, 0x40, R26 ;  /* 0x00000040211a7816 */ /* 0x000fe4000000001a */
[----:B------:R-:W-:-:S02]  /*77b0*/  PRMT R30, R32, 0x40, R31 ;  /* 0x00000040201e7816 */ /* 0x000fc4000000001f */
[----:B------:R-:W-:Y:S02]  /*77c0*/  SHF.R.S32.HI R32, RZ, 0x18, R10 ;  /* 0x00000018ff207819 */ /* 0x000fe4000001140a */
[----:B------:R-:W-:Y:S02]  /*77d0*/  SHF.R.S32.HI R33, RZ, 0x18, R6 ;  /* 0x00000018ff217819 */ /* 0x000fe40000011406 */
[----:B------:R-:W-:Y:S02]  /*77e0*/  SHF.R.S32.HI R35, RZ, 0x8, R5 ;  /* 0x00000008ff237819 */ /* 0x000fe40000011405 */
[--C-:B------:R-:W-:Y:S02]  /*77f0*/  SHF.R.S32.HI R5, RZ, 0x8, R10.reuse ;  /* 0x00000008ff057819 */ /* 0x100fe4000001140a */
[--C-:B------:R-:W-:Y:S02]  /*7800*/  SHF.R.S32.HI R31, RZ, 0x10, R10.reuse ;  /* 0x00000010ff1f7819 */ /* 0x100fe4000001140a */
[----:B------:R-:W-:-:S02]  /*7810*/  PRMT R29, R6, 0x40, R10 ;  /* 0x00000040061d7816 */ /* 0x000fc4000000000a */
[--C-:B------:R-:W-:Y:S02]  /*7820*/  SHF.R.S32.HI R34, RZ, 0x8, R6.reuse ;  /* 0x00000008ff227819 */ /* 0x100fe40000011406 */
[----:B------:R-:W-:Y:S02]  /*7830*/  SHF.R.S32.HI R10, RZ, 0x10, R6 ;  /* 0x00000010ff0a7819 */ /* 0x000fe40000011406 */
[----:B------:R-:W-:Y:S02]  /*7840*/  PRMT R32, R33, 0x40, R32 ;  /* 0x0000004021207816 */ /* 0x000fe40000000020 */
[----:B------:R-:W-:Y:S02]  /*7850*/  SHF.R.S32.HI R6, RZ, 0x8, R11 ;  /* 0x00000008ff067819 */ /* 0x000fe4000001140b */
[----:B------:R-:W-:Y:S02]  /*7860*/  SHF.R.S32.HI R33, RZ, 0x8, R7 ;  /* 0x00000008ff217819 */ /* 0x000fe40000011407 */
[----:B------:R-:W-:-:S02]  /*7870*/  PRMT R5, R34, 0x40, R5 ;  /* 0x0000004022057816 */ /* 0x000fc40000000005 */
[----:B------:R-:W-:Y:S02]  /*7880*/  PRMT R6, R33, 0x40, R6 ;  /* 0x0000004021067816 */ /* 0x000fe40000000006 */
[----:B------:R-:W-:Y:S02]  /*7890*/  SHF.R.S32.HI R33, RZ, 0x10, R11 ;  /* 0x00000010ff217819 */ /* 0x000fe4000001140b */
[----:B------:R-:W-:Y:S02]  /*78a0*/  SHF.R.S32.HI R34, RZ, 0x10, R7 ;  /* 0x00000010ff227819 */ /* 0x000fe40000011407 */
[----:B------:R-:W-:Y:S02]  /*78b0*/  PRMT R31, R10, 0x40, R31 ;  /* 0x000000400a1f7816 */ /* 0x000fe4000000001f */
[----:B------:R-:W-:Y:S02]  /*78c0*/  PRMT R10, R7, 0x40, R11 ;  /* 0x00000040070a7816 */ /* 0x000fe4000000000b */
[----:B------:R-:W-:-:S02]  /*78d0*/  SHF.R.S32.HI R36, RZ, 0x18, R7 ;  /* 0x00000018ff247819 */ /* 0x000fc40000011407 */
[----:B------:R-:W-:Y:S02]  /*78e0*/  PRMT R7, R34, 0x40, R33 ;  /* 0x0000004022077816 */ /* 0x000fe40000000021 */
[----:B------:R-:W-:Y:S02]  /*78f0*/  SHF.R.S32.HI R33, RZ, 0x8, R12 ;  /* 0x00000008ff217819 */ /* 0x000fe4000001140c */
[----:B------:R-:W-:Y:S02]  /*7900*/  PRMT R4, R35, 0x40, R4 ;  /* 0x0000004023047816 */ /* 0x000fe40000000004 */
[----:B------:R-:W-:Y:S02]  /*7910*/  PRMT R28, R28, 0x410, R33 ;  /* 0x000004101c1c7816 */ /* 0x000fe40000000021 */
[--C-:B------:R-:W-:Y:S02]  /*7920*/  SHF.R.S32.HI R33, RZ, 0x10, R12.reuse ;  /* 0x00000010ff217819 */ /* 0x100fe4000001140c */
[----:B------:R-:W-:-:S02]  /*7930*/  PRMT R27, R27, 0x410, R12 ;  /* 0x000004101b1b7816 */ /* 0x000fc4000000000c */
[----:B------:R-:W-:Y:S02]  /*7940*/  SHF.R.S32.HI R35, RZ, 0x18, R12 ;  /* 0x00000018ff237819 */ /* 0x000fe4000001140c */
[----:B------:R-:W-:Y:S02]  /*7950*/  PRMT R8, R8, 0x410, R33 ;  /* 0x0000041008087816 */ /* 0x000fe40000000021 */
[--C-:B------:R-:W-:Y:S02]  /*7960*/  SHF.R.S32.HI R33, RZ, 0x8, R13.reuse ;  /* 0x00000008ff217819 */ /* 0x100fe4000001140d */
[--C-:B------:R-:W-:Y:S02]  /*7970*/  PRMT R24, R24, 0x410, R13.reuse ;  /* 0x0000041018187816 */ /* 0x100fe4000000000d */
[--C-:B------:R-:W-:Y:S02]  /*7980*/  SHF.R.S32.HI R12, RZ, 0x10, R13.reuse ;  /* 0x00000010ff0c7819 */ /* 0x100fe4000001140d */
[----:B------:R-:W-:-:S02]  /*7990*/  SHF.R.S32.HI R13, RZ, 0x18, R13 ;  /* 0x00000018ff0d7819 */ /* 0x000fc4000001140d */
[----:B------:R-:W-:Y:S02]  /*79a0*/  PRMT R9, R9, 0x410, R12 ;  /* 0x0000041009097816 */ /* 0x000fe4000000000c */
[----:B------:R-:W-:Y:S02]  /*79b0*/  PRMT R30, R30, 0x410, R13 ;  /* 0x000004101e1e7816 */ /* 0x000fe4000000000d */
[--C-:B------:R-:W-:Y:S02]  /*79c0*/  SHF.R.S32.HI R13, RZ, 0x18, R14.reuse ;  /* 0x00000018ff0d7819 */ /* 0x100fe4000001140e */
[----:B------:R-:W-:Y:S02]  /*79d0*/  SHF.R.S32.HI R12, RZ, 0x8, R14 ;  /* 0x00000008ff0c7819 */ /* 0x000fe4000001140e */
[----:B------:R-:W-:Y:S02]  /*79e0*/  PRMT R32, R32, 0x410, R13 ;  /* 0x0000041020207816 */ /* 0x000fe4000000000d */
[----:B------:R-:W-:-:S02]  /*79f0*/  SHF.R.S32.HI R13, RZ, 0x8, R15 ;  /* 0x00000008ff0d7819 */ /* 0x000fc4000001140f */
[----:B------:R-:W-:Y:S02]  /*7a00*/  PRMT R5, R5, 0x410, R12 ;  /* 0x0000041005057816 */ /* 0x000fe4000000000c */
[----:B------:R-:W-:Y:S02]  /*7a10*/  PRMT R6, R6, 0x410, R13 ;  /* 0x0000041006067816 */ /* 0x000fe4000000000d */
[----:B------:R-:W-:Y:S02]  /*7a20*/  SHF.R.S32.HI R12, RZ, 0x10, R15 ;  /* 0x00000010ff0c7819 */ /* 0x000fe4000001140f */
[----:B------:R-:W-:Y:S02]  /*7a30*/  SHF.R.S32.HI R13, RZ, 0x8, R16 ;  /* 0x00000008ff0d7819 */ /* 0x000fe40000011410 */
[----:B------:R-:W-:Y:S01]  /*7a40*/  PRMT R7, R7, 0x410, R12 ;  /* 0x0000041007077816 */ /* 0x000fe2000000000c */
[----:B------:R-:W-:Y:S01]  /*7a50*/  IMAD.SHL.U32 R12, R22, 0x10, RZ ;  /* 0x00000010160c7824 */ /* 0x000fe200078e00ff */
[----:B------:R-:W-:-:S02]  /*7a60*/  PRMT R28, R28, 0x4210, R13 ;  /* 0x000042101c1c7816 */ /* 0x000fc4000000000d */
[----:B------:R-:W-:Y:S02]  /*7a70*/  SHF.R.S32.HI R11, RZ, 0x18, R11 ;  /* 0x00000018ff0b7819 */ /* 0x000fe4000001140b */
[----:B------:R-:W-:Y:S02]  /*7a80*/  SHF.R.S32.HI R13, RZ, 0x10, R16 ;  /* 0x00000010ff0d7819 */ /* 0x000fe40000011410 */
[--C-:B------:R-:W-:Y:S02]  /*7a90*/  PRMT R29, R29, 0x410, R14.reuse ;  /* 0x000004101d1d7816 */ /* 0x100fe4000000000e */
[----:B------:R-:W-:Y:S02]  /*7aa0*/  SHF.R.S32.HI R34, RZ, 0x10, R14 ;  /* 0x00000010ff227819 */ /* 0x000fe4000001140e */
[----:B------:R-:W-:Y:S02]  /*7ab0*/  PRMT R11, R36, 0x40, R11 ;  /* 0x00000040240b7816 */ /* 0x000fe4000000000b */
[----:B------:R-:W-:-:S02]  /*7ac0*/  SHF.R.S32.HI R14, RZ, 0x18, R15 ;  /* 0x00000018ff0e7819 */ /* 0x000fc4000001140f */
[----:B------:R-:W-:Y:S02]  /*7ad0*/  PRMT R8, R8, 0x4210, R13 ;  /* 0x0000421008087816 */ /* 0x000fe4000000000d */
[----:B------:R-:W-:Y:S02]  /*7ae0*/  SHF.R.S32.HI R13, RZ, 0x1f, R12 ;  /* 0x0000001fff0d7819 */ /* 0x000fe4000001140c */
[----:B------:R-:W-:Y:S02]  /*7af0*/  PRMT R10, R10, 0x410, R15 ;  /* 0x000004100a0a7816 */ /* 0x000fe4000000000f */
[----:B------:R-:W-:Y:S02]  /*7b00*/  PRMT R26, R26, 0x410, R35 ;  /* 0x000004101a1a7816 */ /* 0x000fe40000000023 */
[----:B------:R-:W-:Y:S02]  /*7b10*/  PRMT R11, R11, 0x410, R14 ;  /* 0x000004100b0b7816 */ /* 0x000fe4000000000e */
[----:B------:R-:W-:-:S02]  /*7b20*/  SHF.R.S32.HI R15, RZ, 0x18, R16 ;  /* 0x00000018ff0f7819 */ /* 0x000fc40000011410 */
[----:B------:R-:W-:Y:S02]  /*7b30*/  LEA.HI R14, R13, R12, RZ, 0x7 ;  /* 0x0000000c0d0e7211 */ /* 0x000fe400078f38ff */
[----:B------:R-:W-:Y:S02]  /*7b40*/  PRMT R4, R4, 0x410, R33 ;  /* 0x0000041004047816 */ /* 0x000fe40000000021 */
[----:B------:R-:W-:Y:S02]  /*7b50*/  PRMT R27, R27, 0x4210, R16 ;  /* 0x000042101b1b7816 */ /* 0x000fe40000000010 */
[----:B------:R-:W-:Y:S02]  /*7b60*/  SHF.R.S32.HI R33, RZ, 0x8, R17 ;  /* 0x00000008ff217819 */ /* 0x000fe40000011411 */
[----:B------:R-:W-:Y:S02]  /*7b70*/  PRMT R26, R26, 0x4210, R15 ;  /* 0x000042101a1a7816 */ /* 0x000fe4000000000f */
[----:B------:R-:W-:-:S02]  /*7b80*/  SHF.R.S32.HI R16, RZ, 0x10, R17 ;  /* 0x00000010ff107819 */ /* 0x000fc40000011411 */
[--C-:B------:R-:W-:Y:S02]  /*7b90*/  PRMT R24, R24, 0x4210, R17.reuse ;  /* 0x0000421018187816 */ /* 0x100fe40000000011 */
[----:B------:R-:W-:Y:S02]  /*7ba0*/  SHF.R.S32.HI R17, RZ, 0x18, R17 ;  /* 0x00000018ff117819 */ /* 0x000fe40000011411 */
[----:B------:R-:W-:Y:S02]  /*7bb0*/  LOP3.LUT R15, R14, 0xffffff80, RZ, 0xc0, !PT ;  /* 0xffffff800e0f7812 */ /* 0x000fe400078ec0ff */
[----:B------:R-:W-:Y:S02]  /*7bc0*/  PRMT R9, R9, 0x4210, R16 ;  /* 0x0000421009097816 */ /* 0x000fe40000000010 */
[----:B------:R-:W-:Y:S01]  /*7bd0*/  PRMT R30, R30, 0x4210, R17 ;  /* 0x000042101e1e7816 */ /* 0x000fe20000000011 */
[C---:B------:R-:W-:Y:S01]  /*7be0*/  IMAD.IADD R17, R12.reuse, 0x1, -R15 ;  /* 0x000000010c117824 */ /* 0x040fe200078e0a0f */
[----:B------:R-:W-:Y:S01]  /*7bf0*/  SHF.R.S32.HI R16, RZ, 0x8, R18 ;  /* 0x00000008ff107819 */ /* 0x000fe20000011412 */
[----:B------:R-:W-:Y:S01]  /*7c00*/  VIADD R15, R12, 0x1 ;  /* 0x000000010c0f7836 */ /* 0x000fe20000000000 */
[----:B------:R-:W-:-:S02]  /*7c10*/  PRMT R31, R31, 0x410, R34 ;  /* 0x000004101f1f7816 */ /* 0x000fc40000000022 */
[----:B------:R-:W-:Y:S02]  /*7c20*/  SHF.R.S32.HI R34, RZ, 0x10, R18 ;  /* 0x00000010ff227819 */ /* 0x000fe40000011412 */
[----:B------:R-:W-:Y:S02]  /*7c30*/  PRMT R5, R5, 0x4210, R16 ;  /* 0x0000421005057816 */ /* 0x000fe40000000010 */
[----:B------:R-:W-:Y:S02]  /*7c40*/  SHF.R.S32.HI R16, RZ, 0x1f, R17 ;  /* 0x0000001fff107819 */ /* 0x000fe40000011411 */
[----:B------:R-:W-:Y:S02]  /*7c50*/  PRMT R31, R31, 0x4210, R34 ;  /* 0x000042101f1f7816 */ /* 0x000fe40000000022 */
[----:B------:R-:W-:Y:S02]  /*7c60*/  SHF.R.S32.HI R34, RZ, 0x1f, R15 ;  /* 0x0000001fff227819 */ /* 0x000fe4000001140f */
[----:B------:R-:W-:-:S02]  /*7c70*/  LEA.HI R16, R16, R17, RZ, 0x5 ;  /* 0x0000001110107211 */ /* 0x000fc400078f28ff */
[----:B------:R-:W-:Y:S02]  /*7c80*/  SHF.R.S32.HI R17, RZ, 0x18, R18 ;  /* 0x00000018ff117819 */ /* 0x000fe40000011412 */
[----:B------:R-:W-:Y:S02]  /*7c90*/  SHF.R.S32.HI R14, RZ, 0x7, R14 ;  /* 0x00000007ff0e7819 */ /* 0x000fe4000001140e */
[----:B------:R-:W-:Y:S02]  /*7ca0*/  LEA.HI R34, R34, R15, RZ, 0x5 ;  /* 0x0000000f22227211 */ /* 0x000fe400078f28ff */
[----:B------:R-:W-:Y:S01]  /*7cb0*/  PRMT R32, R32, 0x4210, R17 ;  /* 0x0000421020207816 */ /* 0x000fe20000000011 */
[----:B------:R-:W-:Y:S01]  /*7cc0*/  IMAD R17, R14, UR4, R25 ;  /* 0x000000040e117c24 */ /* 0x000fe2000f8e0219 */
[----:B------:R-:W-:Y:S02]  /*7cd0*/  LOP3.LUT R14, R34, 0xfffffe0, RZ, 0xc0, !PT ;  /* 0x0fffffe0220e7812 */ /* 0x000fe400078ec0ff */
[----:B------:R-:W-:-:S02]  /*7ce0*/  SHF.R.S32.HI R16, RZ, 0x5, R16 ;  /* 0x00000005ff107819 */ /* 0x000fc40000011410 */
[----:B------:R-:W-:Y:S01]  /*7cf0*/  PRMT R29, R29, 0x4210, R18 ;  /* 0x000042101d1d7816 */ /* 0x000fe20000000012 */
[----:B------:R-:W-:Y:S01]  /*7d00*/  IMAD.IADD R14, R15, 0x1, -R14 ;  /* 0x000000010f0e7824 */ /* 0x000fe200078e0a0e */
[----:B------:R-:W-:Y:S02]  /*7d10*/  SHF.R.S32.HI R15, RZ, 0x8, R19 ;  /* 0x00000008ff0f7819 */ /* 0x000fe40000011413 */
[----:B------:R-:W-:Y:S01]  /*7d20*/  LEA.HI R18, R13, R12, RZ, 0x5 ;  /* 0x0000000c0d127211 */ /* 0x000fe200078f28ff */
[----:B------:R-:W-:Y:S01]  /*7d30*/  IMAD R13, R17, 0x80, R16 ;  /* 0x00000080110d7824 */ /* 0x000fe200078e0210 */
[----:B------:R-:W-:Y:S01]  /*7d40*/  PRMT R6, R6, 0x4210, R15 ;  /* 0x0000421006067816 */ /* 0x000fe2000000000f */
[----:B------:R-:W-:Y:S01]  /*7d50*/  VIADD R15, R12, 0x2 ;  /* 0x000000020c0f7836 */ /* 0x000fe20000000000 */
[----:B------:R-:W-:Y:S01]  /*7d60*/  SHF.R.S32.HI R16, RZ, 0x10, R19 ;  /* 0x00000010ff107819 */ /* 0x000fe20000011413 */
[----:B------:R-:W-:Y:S01]  /*7d70*/  IMAD R14, R14, 0x4, R13 ;  /* 0x000000040e0e7824 */ /* 0x000fe200078e020d */
[----:B------:R-:W-:-:S02]  /*7d80*/  LOP3.LUT R17, R18, 0xfffffe0, RZ, 0xc0, !PT ;  /* 0x0fffffe012117812 */ /* 0x000fc400078ec0ff */
[----:B------:R-:W-:Y:S02]  /*7d90*/  PRMT R7, R7, 0x4210, R16 ;  /* 0x0000421007077816 */ /* 0x000fe40000000010 */
[----:B------:R-:W-:Y:S01]  /*7da0*/  SHF.R.S32.HI R16, RZ, 0x1f, R15 ;  /* 0x0000001fff107819 */ /* 0x000fe2000001140f */
[----:B------:R-:W-:Y:S01]  /*7db0*/  IMAD.IADD R34, R12, 0x1, -R17 ;  /* 0x000000010c227824 */ /* 0x000fe200078e0a11 */
[--C-:B------:R-:W-:Y:S02]  /*7dc0*/  PRMT R10, R10, 0x4210, R19.reuse ;  /* 0x000042100a0a7816 */ /* 0x100fe40000000013 */
[----:B------:R-:W-:Y:S01]  /*7dd0*/  SHF.R.S32.HI R18, RZ, 0x18, R19 ;  /* 0x00000018ff127819 */ /* 0x000fe20000011413 */
[----:B------:R-:W-:Y:S01]  /*7de0*/  IMAD R34, R34, 0x4, R13 ;  /* 0x0000000422227824 */ /* 0x000fe200078e020d */
[----:B------:R-:W-:Y:S01]  /*7df0*/  LEA R19, R14, UR6, 0x2 ;  /* 0x000000060e137c11 */ /* 0x000fe2000f8e10ff */
[----:B------:R-:W-:Y:S01]  /*7e00*/  VIADD R14, R12, 0x3 ;  /* 0x000000030c0e7836 */ /* 0x000fe20000000000 */
[----:B------:R-:W-:Y:S01]  /*7e10*/  LEA.HI R17, R16, R15, RZ, 0x5 ;  /* 0x0000000f10117211 */ /* 0x000fe200078f28ff */
[----:B------:R-:W-:Y:S01]  /*7e20*/  VIADD R16, R12, 0x4 ;  /* 0x000000040c107836 */ /* 0x000fe20000000000 */
[----:B------:R-:W-:-:S02]  /*7e30*/  PRMT R4, R4, 0x4210, R33 ;  /* 0x0000421004047816 */ /* 0x000fc40000000021 */
[----:B------:R-:W-:Y:S02]  /*7e40*/  PRMT R11, R11, 0x4210, R18 ;  /* 0x000042100b0b7816 */ /* 0x000fe40000000012 */
[----:B------:R-:W-:Y:S02]  /*7e50*/  SHF.R.S32.HI R33, RZ, 0x1f, R14 ;  /* 0x0000001fff217819 */ /* 0x000fe4000001140e */
[----:B------:R-:W-:Y:S01]  /*7e60*/  LOP3.LUT R18, R17, 0xfffffe0, RZ, 0xc0, !PT ;  /* 0x0fffffe011127812 */ /* 0x000fe200078ec0ff */
[----:B------:R-:W-:Y:S01]  /*7e70*/  VIADD R17, R12, 0x5 ;  /* 0x000000050c117836 */ /* 0x000fe20000000000 */
[----:B------:R-:W-:Y:S02]  /*7e80*/  SHF.R.S32.HI R35, RZ, 0x1f, R16 ;  /* 0x0000001fff237819 */ /* 0x000fe40000011410 */
[----:B------:R-:W-:Y:S01]  /*7e90*/  LEA.HI R33, R33, R14, RZ, 0x5 ;  /* 0x0000000e21217211 */ /* 0x000fe200078f28ff */
[----:B------:R-:W-:Y:S01]  /*7ea0*/  IMAD.IADD R18, R15, 0x1, -R18 ;  /* 0x000000010f127824 */ /* 0x000fe200078e0a12 */
[----:B------:R-:W-:Y:S01]  /*7eb0*/  LEA R34, R34, UR6, 0x2 ;  /* 0x0000000622227c11 */ /* 0x000fe2000f8e10ff */
[----:B------:R-:W-:Y:S01]  /*7ec0*/  VIADD R15, R12, 0x6 ;  /* 0x000000060c0f7836 */ /* 0x000fe20000000000 */
[----:B------:R-:W-:Y:S01]  /*7ed0*/  SHF.R.S32.HI R36, RZ, 0x1f, R17 ;  /* 0x0000001fff247819 */ /* 0x000fe20000011411 */
[----:B------:R-:W-:Y:S01]  /*7ee0*/  IMAD R18, R18, 0x4, R13 ;  /* 0x0000000412127824 */ /* 0x000fe200078e020d */
[----:B------:R-:W-:Y:S01]  /*7ef0*/  LEA.HI R35, R35, R16, RZ, 0x5 ;  /* 0x0000001023237211 */ /* 0x000fe200078f28ff */
[----:B------:R0:W-:Y:S01]  /*7f00*/  STS [R34], R27 ;  /* 0x0000001b22007388 */ /* 0x0001e20000000800 */
[----:B------:R-:W-:-:S02]  /*7f10*/  LOP3.LUT R33, R33, 0xfffffe0, RZ, 0xc0, !PT ;  /* 0x0fffffe021217812 */ /* 0x000fc400078ec0ff */
[----:B------:R-:W-:Y:S01]  /*7f20*/  LEA.HI R36, R36, R17, RZ, 0x5 ;  /* 0x0000001124247211 */ /* 0x000fe200078f28ff */
[----:B------:R1:W-:Y:S01]  /*7f30*/  STS [R19], R28 ;  /* 0x0000001c13007388 */ /* 0x0003e20000000800 */
[----:B------:R-:W-:-:S05]  /*7f40*/  LOP3.LUT R35, R35, 0xfffffe0, RZ, 0xc0, !PT ;  /* 0x0fffffe023237812 */ /* 0x000fca00078ec0ff */
[----:B0-----:R-:W-:Y:S01]  /*7f50*/  IMAD.IADD R34, R16, 0x1, -R35 ;  /* 0x0000000110227824 */ /* 0x001fe200078e0a23 */
[----:B------:R-:W-:Y:S01]  /*7f60*/  SHF.R.S32.HI R16, RZ, 0x1f, R15 ;  /* 0x0000001fff107819 */ /* 0x000fe2000001140f */
[----:B-1----:R-:W-:Y:S01]  /*7f70*/  IMAD.IADD R28, R14, 0x1, -R33 ;  /* 0x000000010e1c7824 */ /* 0x002fe200078e0a21 */
[----:B------:R-:W-:Y:S01]  /*7f80*/  LOP3.LUT R14, R36, 0xfffffe0, RZ, 0xc0, !PT ;  /* 0x0fffffe0240e7812 */ /* 0x000fe200078ec0ff */
[--C-:B------:R-:W-:Y:S01]  /*7f90*/  IMAD R34, R34, 0x4, R13.reuse ;  /* 0x0000000422227824 */ /* 0x100fe200078e020d */
[----:B------:R-:W-:Y:S01]  /*7fa0*/  LEA.HI R16, R16, R15, RZ, 0x5 ;  /* 0x0000000f10107211 */ /* 0x000fe200078f28ff */
[----:B------:R-:W-:Y:S02]  /*7fb0*/  IMAD R19, R28, 0x4, R13 ;  /* 0x000000041c137824 */ /* 0x000fe400078e020d */
[----:B------:R-:W-:Y:S01]  /*7fc0*/  IMAD.IADD R14, R17, 0x1, -R14 ;  /* 0x00000001110e7824 */ /* 0x000fe200078e0a0e */
[----:B------:R-:W-:Y:S01]  /*7fd0*/  LOP3.LUT R16, R16, 0xfffffe0, RZ, 0xc0, !PT ;  /* 0x0fffffe010107812 */ /* 0x000fe200078ec0ff */
[C---:B------:R-:W-:Y:S01]  /*7fe0*/  VIADD R17, R12.reuse, 0x7 ;  /* 0x000000070c117836 */ /* 0x040fe20000000000 */
[----:B------:R-:W-:Y:S01]  /*7ff0*/  LEA R19, R19, UR6, 0x2 ;  /* 0x0000000613137c11 */ /* 0x000fe2000f8e10ff */
[----:B------:R-:W-:-:S02]  /*8000*/  VIADD R28, R12, 0x8 ;  /* 0x000000080c1c7836 */ /* 0x000fc40000000000 */
[----:B------:R-:W-:Y:S01]  /*8010*/  IMAD.IADD R16, R15, 0x1, -R16 ;  /* 0x000000010f107824 */ /* 0x000fe200078e0a10 */
[----:B------:R-:W-:Y:S01]  /*8020*/  SHF.R.S32.HI R36, RZ, 0x1f, R17 ;  /* 0x0000001fff247819 */ /* 0x000fe20000011411 */
[--C-:B------:R-:W-:Y:S01]  /*8030*/  IMAD R14, R14, 0x4, R13.reuse ;  /* 0x000000040e0e7824 */ /* 0x100fe200078e020d */
[----:B------:R-:W-:Y:S01]  /*8040*/  LEA R15, R18, UR6, 0x2 ;  /* 0x00000006120f7c11 */ /* 0x000fe2000f8e10ff */
[----:B------:R-:W-:Y:S01]  /*8050*/  IMAD R16, R16, 0x4, R13 ;  /* 0x0000000410107824 */ /* 0x000fe200078e020d */
[----:B------:R-:W-:Y:S02]  /*8060*/  LEA.HI R36, R36, R17, RZ, 0x5 ;  /* 0x0000001124247211 */ /* 0x000fe400078f28ff */
[----:B------:R-:W-:Y:S01]  /*8070*/  SHF.R.S32.HI R27, RZ, 0x1f, R28 ;  /* 0x0000001fff1b7819 */ /* 0x000fe2000001141c */
[----:B------:R0:W-:Y:S01]  /*8080*/  STS [R15], R8 ;  /* 0x000000080f007388 */ /* 0x0001e20000000800 */
[----:B------:R-:W-:Y:S02]  /*8090*/  LOP3.LUT R36, R36, 0xfffffe0, RZ, 0xc0, !PT ;  /* 0x0fffffe024247812 */ /* 0x000fe400078ec0ff */
[----:B------:R-:W-:Y:S01]  /*80a0*/  LEA.HI R27, R27, R28, RZ, 0x5 ;  /* 0x0000001c1b1b7211 */ /* 0x000fe200078f28ff */
[----:B------:R1:W-:Y:S01]  /*80b0*/  STS [R19], R26 ;  /* 0x0000001a13007388 */ /* 0x0003e20000000800 */
[----:B------:R-:W-:Y:S01]  /*80c0*/  LEA R16, R16, UR6, 0x2 ;  /* 0x0000000610107c11 */ /* 0x000fe2000f8e10ff */
[----:B------:R-:W-:Y:S01]  /*80d0*/  IMAD.IADD R18, R17, 0x1, -R36 ;  /* 0x0000000111127824 */ /* 0x000fe200078e0a24 */
[----:B------:R-:W-:Y:S01]  /*80e0*/  LEA R17, R34, UR6, 0x2 ;  /* 0x0000000622117c11 */ /* 0x000fe2000f8e10ff */
[C---:B------:R-:W-:Y:S01]  /*80f0*/  VIADD R36, R12.reuse, 0x9 ;  /* 0x000000090c247836 */ /* 0x040fe20000000000 */
[----:B------:R-:W-:Y:S01]  /*8100*/  LOP3.LUT R27, R27, 0xfffffe0, RZ, 0xc0, !PT ;  /* 0x0fffffe01b1b7812 */ /* 0x000fe200078ec0ff */
[----:B0-----:R-:W-:-:S02]  /*8110*/  VIADD R15, R12, 0xb ;  /* 0x0000000b0c0f7836 */ /* 0x001fc40000000000 */
[----:B------:R0:W-:Y:S01]  /*8120*/  STS [R17], R24 ;  /* 0x0000001811007388 */ /* 0x0001e20000000800 */
[C---:B------:R-:W-:Y:S01]  /*8130*/  VIADD R34, R12.reuse, 0xa ;  /* 0x0000000a0c227836 */ /* 0x040fe20000000000 */
[----:B------:R-:W-:Y:S01]  /*8140*/  SHF.R.S32.HI R33, RZ, 0x1f, R36 ;  /* 0x0000001fff217819 */ /* 0x000fe20000011424 */
[----:B-1----:R-:W-:Y:S01]  /*8150*/  VIADD R26, R12, 0xd ;  /* 0x0000000d0c1a7836 */ /* 0x002fe20000000000 */
[----:B------:R-:W-:Y:S01]  /*8160*/  SHF.R.S32.HI R8, RZ, 0x1f, R15 ;  /* 0x0000001fff087819 */ /* 0x000fe2000001140f */
[----:B------:R-:W-:Y:S01]  /*8170*/  IMAD.IADD R28, R28, 0x1, -R27 ;  /* 0x000000011c1c7824 */ /* 0x000fe200078e0a1b */
[----:B------:R-:W-:Y:S01]  /*8180*/  SHF.R.S32.HI R35, RZ, 0x1f, R34 ;  /* 0x0000001fff237819 */ /* 0x000fe20000011422 */
[--C-:B------:R-:W-:Y:S01]  /*8190*/  IMAD R18, R18, 0x4, R13.reuse ;  /* 0x0000000412127824 */ /* 0x100fe200078e020d */
[----:B------:R-:W-:Y:S01]  /*81a0*/  SHF.R.S32.HI R19, RZ, 0x1f, R26 ;  /* 0x0000001fff137819 */ /* 0x000fe2000001141a */
[----:B------:R-:W-:Y:S01]  /*81b0*/  IMAD R28, R28, 0x4, R13 ;  /* 0x000000041c1c7824 */ /* 0x000fe200078e020d */
[----:B0-----:R-:W-:Y:S01]  /*81c0*/  LEA.HI R17, R8, R15, RZ, 0x5 ;  /* 0x0000000f08117211 */ /* 0x001fe200078f28ff */
[----:B------:R-:W-:Y:S01]  /*81d0*/  VIADD R8, R12, 0xc ;  /* 0x0000000c0c087836 */ /* 0x000fe20000000000 */
[----:B------:R-:W-:-:S02]  /*81e0*/  LEA.HI R19, R19, R26, RZ, 0x5 ;  /* 0x0000001a13137211 */ /* 0x000fc400078f28ff */
[----:B------:R-:W-:Y:S02]  /*81f0*/  LOP3.LUT R24, R17, 0xfffffe0, RZ, 0xc0, !PT ;  /* 0x0fffffe011187812 */ /* 0x000fe400078ec0ff */
[----:B------:R-:W-:Y:S02]  /*8200*/  SHF.R.S32.HI R17, RZ, 0x1f, R8 ;  /* 0x0000001fff117819 */ /* 0x000fe40000011408 */
[----:B------:R-:W-:Y:S01]  /*8210*/  LOP3.LUT R19, R19, 0xfffffe0, RZ, 0xc0, !PT ;  /* 0x0fffffe013137812 */ /* 0x000fe200078ec0ff */
[----:B------:R-:W-:Y:S01]  /*8220*/  IMAD.IADD R15, R15, 0x1, -R24 ;  /* 0x000000010f0f7824 */ /* 0x000fe200078e0a18 */
[----:B------:R-:W-:Y:S01]  /*8230*/  LEA.HI R17, R17, R8, RZ, 0x5 ;  /* 0x0000000811117211 */ /* 0x000fe200078f28ff */
[----:B------:R-:W-:Y:S01]  /*8240*/  VIADD R24, R12, 0xf ;  /* 0x0000000f0c187836 */ /* 0x000fe20000000000 */
[----:B------:R-:W-:Y:S01]  /*8250*/  LEA.HI R33, R33, R36, RZ, 0x5 ;  /* 0x0000002421217211 */ /* 0x000fe200078f28ff */
[----:B------:R-:W-:Y:S01]  /*8260*/  IMAD.IADD R26, R26, 0x1, -R19 ;  /* 0x000000011a1a7824 */ /* 0x000fe200078e0a13 */
[----:B------:R-:W-:Y:S01]  /*8270*/  LOP3.LUT R17, R17, 0xfffffe0, RZ, 0xc0, !PT ;  /* 0x0fffffe011117812 */ /* 0x000fe200078ec0ff */
[--C-:B------:R-:W-:Y:S01]  /*8280*/  IMAD R15, R15, 0x4, R13.reuse ;  /* 0x000000040f0f7824 */ /* 0x100fe200078e020d */
[----:B------:R-:W-:Y:S01]  /*8290*/  SHF.R.S32.HI R19, RZ, 0x1f, R24 ;  /* 0x0000001fff137819 */ /* 0x000fe20000011418 */
[----:B------:R-:W-:Y:S01]  /*82a0*/  IMAD R26, R26, 0x4, R13 ;  /* 0x000000041a1a7824 */ /* 0x000fe200078e020d */
[----:B------:R-:W-:Y:S01]  /*82b0*/  LEA.HI R35, R35, R34, RZ, 0x5 ;  /* 0x0000002223237211 */ /* 0x000fe200078f28ff */
[----:B------:R-:W-:Y:S01]  /*82c0*/  IMAD.IADD R8, R8, 0x1, -R17 ;  /* 0x0000000108087824 */ /* 0x000fe200078e0a11 */
[----:B------:R-:W-:Y:S01]  /*82d0*/  LEA.HI R19, R19, R24, RZ, 0x5 ;  /* 0x0000001813137211 */ /* 0x000fe200078f28ff */
[----:B------:R-:W-:Y:S01]  /*82e0*/  VIADD R17, R12, 0xe ;  /* 0x0000000e0c117836 */ /* 0x000fe20000000000 */
[----:B------:R-:W-:Y:S01]  /*82f0*/  LOP3.LUT R33, R33, 0xfffffe0, RZ, 0xc0, !PT ;  /* 0x0fffffe021217812 */ /* 0x000fe200078ec0ff */
[----:B------:R-:W-:Y:S01]  /*8300*/  IMAD R8, R8, 0x4, R13 ;  /* 0x0000000408087824 */ /* 0x000fe200078e020d */
[----:B------:R-:W-:-:S02]  /*8310*/  LOP3.LUT R35, R35, 0xfffffe0, RZ, 0xc0, !PT ;  /* 0x0fffffe023237812 */ /* 0x000fc400078ec0ff */
[----:B------:R-:W-:Y:S01]  /*8320*/  SHF.R.S32.HI R12, RZ, 0x1f, R17 ;  /* 0x0000001fff0c7819 */ /* 0x000fe20000011411 */
[----:B------:R-:W-:Y:S01]  /*8330*/  IMAD.IADD R36, R36, 0x1, -R33 ;  /* 0x0000000124247824 */ /* 0x000fe200078e0a21 */
[----:B------:R-:W-:Y:S01]  /*8340*/  LOP3.LUT R19, R19, 0xfffffe0, RZ, 0xc0, !PT ;  /* 0x0fffffe013137812 */ /* 0x000fe200078ec0ff */
[----:B------:R-:W-:Y:S01]  /*8350*/  IMAD.IADD R34, R34, 0x1, -R35 ;  /* 0x0000000122227824 */ /* 0x000fe200078e0a23 */
[----:B------:R-:W-:Y:S01]  /*8360*/  LEA.HI R12, R12, R17, RZ, 0x5 ;  /* 0x000000110c0c7211 */ /* 0x000fe200078f28ff */
[----:B------:R-:W-:Y:S01]  /*8370*/  IMAD R36, R36, 0x4, R13 ;  /* 0x0000000424247824 */ /* 0x000fe200078e020d */
[----:B------:R-:W-:Y:S01]  /*8380*/  LEA R28, R28, UR6, 0x2 ;  /* 0x000000061c1c7c11 */ /* 0x000fe2000f8e10ff */
[----:B------:R-:W-:Y:S01]  /*8390*/  IMAD.IADD R24, R24, 0x1, -R19 ;  /* 0x0000000118187824 */ /* 0x000fe200078e0a13 */
[----:B------:R-:W-:Y:S01]  /*83a0*/  LOP3.LUT R12, R12, 0xfffffe0, RZ, 0xc0, !PT ;  /* 0x0fffffe00c0c7812 */ /* 0x000fe200078ec0ff */
[--C-:B------:R-:W-:Y:S01]  /*83b0*/  IMAD R34, R34, 0x4, R13.reuse ;  /* 0x0000000422227824 */ /* 0x100fe200078e020d */
[----:B------:R-:W-:Y:S01]  /*83c0*/  LEA R36, R36, UR6, 0x2 ;  /* 0x0000000624247c11 */ /* 0x000fe2000f8e10ff */
[----:B------:R-:W-:Y:S01]  /*83d0*/  IMAD R24, R24, 0x4, R13 ;  /* 0x0000000418187824 */ /* 0x000fe200078e020d */
[----:B------:R-:W-:Y:S01]  /*83e0*/  LEA R15, R15, UR6, 0x2 ;  /* 0x000000060f0f7c11 */ /* 0x000fe2000f8e10ff */
[----:B------:R-:W-:Y:S01]  /*83f0*/  IMAD.IADD R12, R17, 0x1, -R12 ;  /* 0x00000001110c7824 */ /* 0x000fe200078e0a0c */
[----:B------:R-:W-:-:S02]  /*8400*/  LEA R17, R14, UR6, 0x2 ;  /* 0x000000060e117c11 */ /* 0x000fc4000f8e10ff */
[----:B------:R-:W-:Y:S01]  /*8410*/  LEA R34, R34, UR6, 0x2 ;  /* 0x0000000622227c11 */ /* 0x000fe2000f8e10ff */
[----:B------:R-:W-:Y:S01]  /*8420*/  IMAD R12, R12, 0x4, R13 ;  /* 0x000000040c0c7824 */ /* 0x000fe200078e020d */
[----:B------:R-:W-:Y:S01]  /*8430*/  LEA R13, R18, UR6, 0x2 ;  /* 0x00000006120d7c11 */ /* 0x000fe2000f8e10ff */
[----:B------:R0:W-:Y:S01]  /*8440*/  STS [R17], R4 ;  /* 0x0000000411007388 */ /* 0x0001e20000000800 */
[----:B------:R-:W-:Y:S02]  /*8450*/  LEA R19, R26, UR6, 0x2 ;  /* 0x000000061a137c11 */ /* 0x000fe4000f8e10ff */
[----:B------:R-:W-:Y:S01]  /*8460*/  LEA R12, R12, UR6, 0x2 ;  /* 0x000000060c0c7c11 */ /* 0x000fe2000f8e10ff */
[----:B------:R1:W-:Y:S01]  /*8470*/  STS [R16], R9 ;  /* 0x0000000910007388 */ /* 0x0003e20000000800 */
[----:B------:R-:W-:-:S03]  /*8480*/  LEA R24, R24, UR6, 0x2 ;  /* 0x0000000618187c11 */ /* 0x000fc6000f8e10ff */
[----:B------:R1:W-:Y:S01]  /*8490*/  STS [R13], R30 ;  /* 0x0000001e0d007388 */ /* 0x0003e20000000800 */
[----:B0-----:R-:W-:-:S03]  /*84a0*/  LEA R17, R8, UR6, 0x2 ;  /* 0x0000000608117c11 */ /* 0x001fc6000f8e10ff */
[----:B------:R1:W-:Y:S04]  /*84b0*/  STS [R28], R29 ;  /* 0x0000001d1c007388 */ /* 0x0003e80000000800 */
[----:B------:R1:W-:Y:S04]  /*84c0*/  STS [R36], R5 ;  /* 0x0000000524007388 */ /* 0x0003e80000000800 */
[----:B------:R1:W-:Y:S04]  /*84d0*/  STS [R34], R31 ;  /* 0x0000001f22007388 */ /* 0x0003e80000000800 */
[----:B------:R1:W-:Y:S04]  /*84e0*/  STS [R15], R32 ;  /* 0x000000200f007388 */ /* 0x0003e80000000800 */
[----:B------:R1:W-:Y:S04]  /*84f0*/  STS [R17], R10 ;  /* 0x0000000a11007388 */ /* 0x0003e80000000800 */
[----:B------:R1:W-:Y:S04]  /*8500*/  STS [R19], R6 ;  /* 0x0000000613007388 */ /* 0x0003e80000000800 */
[----:B------:R1:W-:Y:S04]  /*8510*/  STS [R12], R7 ;  /* 0x000000070c007388 */ /* 0x0003e80000000800 */
[----:B------:R1:W-:Y:S02]  /*8520*/  STS [R24], R11 ;  /* 0x0000000b18007388 */ /* 0x0003e40000000800 */
.L_x_161:
[----:B------:R-:W-:Y:S05]  /*8530*/  BSYNC B0 ;  /* 0x0000000000007941 */ /* 0x000fea0003800000 */
.L_x_160:
        /* <DEDUP_REMOVED lines=10> */
[----:B-1----:R-:W0:Y:S01]  /*85e0*/  S2R R5, SR_CgaCtaId ;  /* 0x0000000000057919 */ /* 0x002e220000008800 */
[----:B------:R-:W-:Y:S01]  /*85f0*/  MOV R4, 0x400 ;  /* 0x0000040000047802 */ /* 0x000fe20000000f00 */
[----:B------:R-:W-:Y:S02]  /*8600*/  IMAD.MOV.U32 R9, RZ, RZ, R8 ;  /* 0x000000ffff097224 */ /* 0x000fe400078e0008 */
[----:B------:R-:W-:Y:S02]  /*8610*/  IMAD.MOV.U32 R12, RZ, RZ, R0 ;  /* 0x000000ffff0c7224 */ /* 0x000fe400078e0000 */
[----:B------:R-:W-:Y:S01]  /*8620*/  IMAD.MOV.U32 R13, RZ, RZ, R3 ;  /* 0x000000ffff0d7224 */ /* 0x000fe200078e0003 */
[----:B0-----:R-:W-:-:S07]  /*8630*/  LEA R14, R5, R4, 0x18 ;  /* 0x00000004050e7211 */ /* 0x001fce00078ec0ff */
.L_x_356:
[C---:B0-----:R-:W-:Y:S02]  /*8640*/  IMAD R4, R9.reuse, 0x10, R14 ;  /* 0x0000001009047824 */ /* 0x041fe400078e020e */
[----:B------:R-:W-:-:S04]  /*8650*/  IMAD.WIDE R10, R9, 0x10, R12 ;  /* 0x00000010090a7825 */ /* 0x000fc800078e020c */
[----:B------:R-:W0:Y:S01]  /*8660*/  LDS.128 R4, [R4] ;  /* 0x0000000004047984 */ /* 0x000e220000000c00 */
[----:B------:R-:W-:-:S05]  /*8670*/  VIADD R9, R9, UR5 ;  /* 0x0000000509097c36 */ /* 0x000fca0008000000 */
[----:B------:R-:W-:Y:S01]  /*8680*/  ISETP.GE.AND P1, PT, R9, UR10, PT ;  /* 0x0000000a09007c0c */ /* 0x000fe2000bf26270 */
[----:B0-----:R0:W-:-:S12]  /*8690*/  STG.E.128 desc[UR8][R10.64], R4 ;  /* 0x000000040a007986 */ /* 0x0011d8000c101d08 */
[----:B------:R-:W-:Y:S05]  /*86a0*/  @!P1 BRA `(.L_x_356) ;  /* 0xfffffffc00e49947 */ /* 0x000fea000383ffff */
.L_x_355:
[----:B------:R-:W-:Y:S05]  /*86b0*/  BSYNC B0 ;  /* 0x0000000000007941 */ /* 0x000fea0003800000 */
.L_x_354:
[----:B------:R-:W-:-:S06]  /*86c0*/  UISETP.GE.AND UP0, UPT, UR20, 0x2, UPT ;  /* 0x000000021400788c */ /* 0x000fcc000bf06270 */
[----:B------:R-:W-:-:S13]  /*86d0*/  PLOP3.LUT P1, PT, PT, PT, UP0, 0x80, 0x0 ;  /* 0x000000000000781c */ /* 0x000fda0003f2f008 */
[----:B------:R-:W-:Y:S05]  /*86e0*/  @!P1 EXIT ;  /* 0x000000000000994d */ /* 0x000fea0003800000 */
[----:B------:R-:W-:Y:S04]  /*86f0*/  BSSY B0, `(.L_x_357) ;  /* 0x0000011000007945 */ /* 0x000fe80003800000 */
[----:B------:R-:W-:Y:S05]  /*8700*/  @P0 BRA `(.L_x_358) ;  /* 0x00000000003c0947 */ /* 0x000fea0003800000 */
[----:B------:R-:W2:Y:S01]  /*8710*/  S2UR UR7, SR_CgaCtaId ;  /* 0x00000000000779c3 */ /* 0x000ea20000008800 */
[----:B------:R-:W-:Y:S01]  /*8720*/  UMOV UR6, 0x400 ;  /* 0x0000040000067882 */ /* 0x000fe20000000000 */
[----:B01----:R-:W-:Y:S02]  /*8730*/  IMAD.U32 R6, RZ, RZ, UR4 ;  /* 0x00000004ff067e24 */ /* 0x003fe4000f8e00ff */
[----:B------:R-:W-:Y:S02]  /*8740*/  IMAD.MOV.U32 R7, RZ, RZ, R8 ;  /* 0x000000ffff077224 */ /* 0x000fe400078e0008 */
[----:B------:R-:W-:Y:S02]  /*8750*/  IMAD.MOV.U32 R4, RZ, RZ, R2 ;  /* 0x000000ffff047224 */ /* 0x000fe400078e0002 */
[----:B------:R-:W-:Y:S01]  /*8760*/  IMAD.MOV.U32 R5, RZ, RZ, R21 ;  /* 0x000000ffff057224 */ /* 0x000fe200078e0015 */
[----:B--2---:R-:W-:-:S06]  /*8770*/  ULEA UR6, UR7, UR6, 0x18 ;  /* 0x0000000607067291 */ /* 0x004fcc000f8ec03f */
[----:B------:R-:W-:-:S07]  /*8780*/  LEA R6, R6, UR6, 0x9 ;  /* 0x0000000606067c11 */ /* 0x000fce000f8e48ff */
.L_x_359:
[C---:B------:R-:W-:Y:S02]  /*8790*/  IMAD R0, R7.reuse, 0x10, R6 ;  /* 0x0000001007007824 */ /* 0x040fe400078e0206 */
[----:B--2---:R-:W-:-:S03]  /*87a0*/  IMAD.WIDE R2, R7, 0x10, R4 ;  /* 0x0000001007027825 */ /* 0x004fc600078e0204 */
[----:B------:R-:W0:Y:S01]  /*87b0*/  LDS.128 R12, [R0] ;  /* 0x00000000000c7984 */ /* 0x000e220000000c00 */
[----:B------:R-:W-:-:S05]  /*87c0*/  VIADD R7, R7, UR5 ;  /* 0x0000000507077c36 */ /* 0x000fca0008000000 */
[----:B------:R-:W-:Y:S01]  /*87d0*/  ISETP.GE.AND P1, PT, R7, UR10, PT ;  /* 0x0000000a07007c0c */ /* 0x000fe2000bf26270 */
[----:B0-----:R2:W-:-:S12]  /*87e0*/  STG.E.128 desc[UR8][R2.64], R12 ;  /* 0x0000000c02007986 */ /* 0x0015d8000c101d08 */
[----:B------:R-:W-:Y:S05]  /*87f0*/  @!P1 BRA `(.L_x_359) ;  /* 0xfffffffc00e49947 */ /* 0x000fea000383ffff */
.L_x_358:
[----:B------:R-:W-:Y:S05]  /*8800*/  BSYNC B0 ;  /* 0x0000000000007941 */ /* 0x000fea0003800000 */
.L_x_357:
[----:B------:R-:W-:-:S06]  /*8810*/  UISETP.GE.AND UP0, UPT, UR20, 0x3, UPT ;  /* 0x000000031400788c */ /* 0x000fcc000bf06270 */
[----:B------:R-:W-:-:S13]  /*8820*/  PLOP3.LUT P1, PT, PT, PT, UP0, 0x80, 0x0 ;  /* 0x000000000000781c */ /* 0x000fda0003f2f008 */
[----:B------:R-:W-:Y:S05]  /*8830*/  @!P1 EXIT ;  /* 0x000000000000994d */ /* 0x000fea0003800000 */
[----:B------:R-:W-:Y:S04]  /*8840*/  BSSY B0, `(.L_x_360) ;  /* 0x0000010000007945 */ /* 0x000fe80003800000 */
[----:B------:R-:W-:Y:S05]  /*8850*/  @P0 BRA `(.L_x_361) ;  /* 0x0000000000380947 */ /* 0x000fea0003800000 */
[----:B------:R-:W3:Y:S01]  /*8860*/  S2UR UR7, SR_CgaCtaId ;  /* 0x00000000000779c3 */ /* 0x000ee20000008800 */
[----:B------:R-:W-:Y:S01]  /*8870*/  UMOV UR6, 0x400 ;  /* 0x0000040000067882 */ /* 0x000fe20000000000 */
[----:B0-----:R-:W-:Y:S02]  /*8880*/  IMAD.U32 R4, RZ, RZ, UR4 ;  /* 0x00000004ff047e24 */ /* 0x001fe4000f8e00ff */
[----:B-1----:R-:W-:Y:S02]  /*8890*/  IMAD.MOV.U32 R5, RZ, RZ, R8 ;  /* 0x000000ffff057224 */ /* 0x002fe400078e0008 */
[----:B------:R-:W-:Y:S01]  /*88a0*/  IMAD.MOV.U32 R21, RZ, RZ, R23 ;  /* 0x000000ffff157224 */ /* 0x000fe200078e0017 */
[----:B---3--:R-:W-:-:S06]  /*88b0*/  ULEA UR6, UR7, UR6, 0x18 ;  /* 0x0000000607067291 */ /* 0x008fcc000f8ec03f */
[----:B------:R-:W-:-:S07]  /*88c0*/  LEA R4, R4, UR6, 0xa ;  /* 0x0000000604047c11 */ /* 0x000fce000f8e50ff */
.L_x_362:
[C---:B------:R-:W-:Y:S02]  /*88d0*/  IMAD R0, R5.reuse, 0x10, R4 ;  /* 0x0000001005007824 */ /* 0x040fe400078e0204 */
[----:B--23--:R-:W-:-:S03]  /*88e0*/  IMAD.WIDE R2, R5, 0x10, R20 ;  /* 0x0000001005027825 */ /* 0x00cfc600078e0214 */
[----:B------:R-:W0:Y:S01]  /*88f0*/  LDS.128 R12, [R0] ;  /* 0x00000000000c7984 */ /* 0x000e220000000c00 */
[----:B------:R-:W-:-:S05]  /*8900*/  VIADD R5, R5, UR5 ;  /* 0x0000000505057c36 */ /* 0x000fca0008000000 */
[----:B------:R-:W-:Y:S01]  /*8910*/  ISETP.GE.AND P1, PT, R5, UR10, PT ;  /* 0x0000000a05007c0c */ /* 0x000fe2000bf26270 */
[----:B0-----:R3:W-:-:S12]  /*8920*/  STG.E.128 desc[UR8][R2.64], R12 ;  /* 0x0000000c02007986 */ /* 0x0017d8000c101d08 */
[----:B------:R-:W-:Y:S05]  /*8930*/  @!P1 BRA `(.L_x_362) ;  /* 0xfffffffc00e49947 */ /* 0x000fea000383ffff */
.L_x_361:
[----:B------:R-:W-:Y:S05]  /*8940*/  BSYNC B0 ;  /* 0x0000000000007941 */ /* 0x000fea0003800000 */
.L_x_360:
[----:B------:R-:W-:-:S06]  /*8950*/  UISETP.GE.AND UP0, UPT, UR20, 0x4, UPT ;  /* 0x000000041400788c */ /* 0x000fcc000bf06270 */
[----:B------:R-:W-:-:S13]  /*8960*/  PLOP3.LUT P1, PT, PT, PT, UP0, 0x80, 0x0 ;  /* 0x000000000000781c */ /* 0x000fda0003f2f008 */
[----:B------:R-:W-:Y:S05]  /*8970*/  @!P1 EXIT ;  /* 0x000000000000994d */ /* 0x000fea0003800000 */
[----:B------:R-:W-:Y:S05]  /*8980*/  @P0 EXIT ;  /* 0x000000000000094d */ /* 0x000fea0003800000 */
[----:B------:R-:W4:Y:S01]  /*8990*/  S2UR UR7, SR_CgaCtaId ;  /* 0x00000000000779c3 */ /* 0x000f220000008800 */
[----:B------:R-:W-:Y:S01]  /*89a0*/  UMOV UR6, 0x400 ;  /* 0x0000040000067882 */ /* 0x000fe20000000000 */
[----:B0-----:R-:W-:Y:S02]  /*89b0*/  IMAD.U32 R4, RZ, RZ, UR12 ;  /* 0x0000000cff047e24 */ /* 0x001fe4000f8e00ff */
[----:B-1----:R-:W-:Y:S01]  /*89c0*/  IMAD.U32 R5, RZ, RZ, UR13 ;  /* 0x0000000dff057e24 */ /* 0x002fe2000f8e00ff */
[----:B----4-:R-:W-:-:S04]  /*89d0*/  ULEA UR6, UR7, UR6, 0x18 ;  /* 0x0000000607067291 */ /* 0x010fc8000f8ec03f */
[----:B------:R-:W-:-:S12]  /*89e0*/  UIMAD UR4, UR4, 0x600, UR6 ;  /* 0x00000600040478a4 */ /* 0x000fd8000f8e0206 */
.L_x_363:
[C---:B------:R-:W-:Y:S01]  /*89f0*/  LEA R0, R8.reuse, UR4, 0x4 ;  /* 0x0000000408007c11 */ /* 0x040fe2000f8e20ff */
[----:B0-23--:R-:W-:-:S04]  /*8a00*/  IMAD.WIDE R2, R8, 0x10, R4 ;  /* 0x0000001008027825 */ /* 0x00dfc800078e0204 */
[----:B------:R-:W0:Y:S01]  /*8a10*/  LDS.128 R12, [R0] ;  /* 0x00000000000c7984 */ /* 0x000e220000000c00 */
[----:B------:R-:W-:-:S05]  /*8a20*/  VIADD R8, R8, UR5 ;  /* 0x0000000508087c36 */ /* 0x000fca0008000000 */
[----:B------:R-:W-:Y:S01]  /*8a30*/  ISETP.GE.AND P0, PT, R8, UR10, PT ;  /* 0x0000000a08007c0c */ /* 0x000fe2000bf06270 */
[----:B0-----:R0:W-:-:S12]  /*8a40*/  STG.E.128 desc[UR8][R2.64], R12 ;  /* 0x0000000c02007986 */ /* 0x0011d8000c101d08 */
[----:B------:R-:W-:Y:S05]  /*8a50*/  @!P0 BRA `(.L_x_363) ;  /* 0xfffffffc00e48947 */ /* 0x000fea000383ffff */
[----:B------:R-:W-:Y:S05]  /*8a60*/  EXIT ;  /* 0x000000000000794d */ /* 0x000fea0003800000 */
.L_x_364:
        /* <DEDUP_REMOVED lines=9> */
.L_x_1431:


//--------------------- .text._ZN18transformer_engine43_GLOBAL__N__603fe5ac_10_swizzle_cu_2a895db439multi_tensor_swizzle_row_scaling_kernelIiLi128ELi4EEEvNS0_16MultiSwizzleArgsE --------------------------
	.section	.text._ZN18transformer_engine43_GLOBAL__N__603fe5ac_10_swizzle_cu_2a895db439multi_tensor_swizzle_row_scaling_kernelIiLi128ELi4EEEvNS0_16MultiSwizzleArgsE,"ax",@progbits
	.align	128
.text._ZN18transformer_engine43_GLOBAL__N__603fe5ac_10_swizzle_cu_2a895db439multi_tensor_swizzle_row_scaling_kernelIiLi128ELi4EEEvNS0_16MultiSwizzleArgsE:
        .type           _ZN18transformer_engine43_GLOBAL__N__603fe5ac_10_swizzle_cu_2a895db439multi_tensor_swizzle_row_scaling_kernelIiLi128ELi4EEEvNS0_16MultiSwizzleArgsE,@function
        .size           _ZN18transformer_engine43_GLOBAL__N__603fe5ac_10_swizzle_cu_2a895db439multi_tensor_swizzle_row_scaling_kernelIiLi128ELi4EEEvNS0_16MultiSwizzleArgsE,(.L_x_1432 - _ZN18transformer_engine43_GLOBAL__N__603fe5ac_10_swizzle_cu_2a895db439multi_tensor_swizzle_row_scaling_kernelIiLi128ELi4EEEvNS0_16MultiSwizzleArgsE)
        .other          _ZN18transformer_engine43_GLOBAL__N__603fe5ac_10_swizzle_cu_2a895db439multi_tensor_swizzle_row_scaling_kernelIiLi128ELi4EEEvNS0_16MultiSwizzleArgsE,@"STO_CUDA_ENTRY STV_DEFAULT"
_ZN18transformer_engine43_GLOBAL__N__603fe5ac_10_swizzle_cu_2a895db439multi_tensor_swizzle_row_scaling_kernelIiLi128ELi4EEEvNS0_16MultiSwizzleArgsE:
[----:B------:R-:W-:Y:S08]  /*0000*/  LDC R1, c[0x0][0x28] ;  /* 0x00000a00ff017b82 */ /* 0x000ff00000000800 */
[----:B------:R-:W0:Y:S01]  /*0010*/  S2UR UR4, SR_CTAID.X ;  /* 0x00000000000479c3 */ /* 0x000e220000002500 */
[----:B------:R-:W-:-:S07]  /*0020*/  IMAD.MOV.U32 R0, RZ, RZ, RZ ;  /* 0x000000ffff007224 */ /* 0x000fce00078e00ff */
.L_x_365:
[----:B------:R-:W-:Y:S02]  /*0030*/  IMAD.MOV.U32 R4, RZ, RZ, R0 ;  /* 0x000000ffff047224 */ /* 0x000fe400078e0000 */
[----:B------:R-:W-:-:S04]  /*0040*/  VIADD R0, R0, 0x1 ;  /* 0x0000000100007836 */ /* 0x000fc80000000000 */
[----:B------:R-:W-:-:S04]  /*0050*/  IMAD.SHL.U32 R15, R0, 0x4, RZ ;  /* 0x00000004000f7824 */ /* 0x000fc800078e00ff */
[----:B------:R-:W0:Y:S02]  /*0060*/  LDC R2, c[0x0][R15+0xa10] ;  /* 0x000284000f027b82 */ /* 0x000e240000000800 */
[----:B0-----:R-:W-:-:S13]  /*0070*/  ISETP.GT.AND P0, PT, R2, UR4, PT ;  /* 0x0000000402007c0c */ /* 0x001fda000bf04270 */
[----:B------:R-:W-:Y:S05]  /*0080*/  @!P0 BRA `(.L_x_365) ;  /* 0xfffffffc00e88947 */ /* 0x000fea000383ffff */
[----:B------:R-:W0:Y:S01]  /*0090*/  LDC R2, c[0x0][R15+0x60c] ;  /* 0x000183000f027b82 */ /* 0x000e220000000800 */
[----:B------:R-:W-:Y:S01]  /*00a0*/  ULDC.64 UR8, c[0x0][0x208] ;  /* 0x0000820000087ab9 */ /* 0x000fe20000000a00 */
[----:B------:R-:W-:Y:S06]  /*00b0*/  BSSY B0, `(.L_x_366) ;  /* 0x0000245000007945 */ /* 0x000fec0003800000 */
[----:B------:R-:W1:Y:S01]  /*00c0*/  LDC R8, c[0x0][R15+0xa0c] ;  /* 0x000283000f087b82 */ /* 0x000e620000000800 */
[----:B0-----:R-:W-:-:S04]  /*00d0*/  SHF.R.S32.HI R3, RZ, 0x1f, R2 ;  /* 0x0000001fff037819 */ /* 0x001fc80000011402 */
[----:B------:R-:W-:-:S04]  /*00e0*/  LEA.HI R3, R3, R2, RZ, 0x7 ;  /* 0x0000000203037211 */ /* 0x000fc800078f38ff */
[----:B------:R-:W-:Y:S02]  /*00f0*/  SHF.R.S32.HI R3, RZ, 0x7, R3 ;  /* 0x00000007ff037819 */ /* 0x000fe40000011403 */
[----:B-1----:R-:W-:Y:S02]  /*0100*/  IADD3 R8, -R8, UR4, RZ ;  /* 0x0000000408087c10 */ /* 0x002fe4000fffe1ff */
[-C--:B------:R-:W-:Y:S02]  /*0110*/  IABS R6, R3.reuse ;  /* 0x0000000300067213 */ /* 0x080fe40000000000 */
[----:B------:R-:W-:Y:S02]  /*0120*/  IABS R12, R8 ;  /* 0x00000008000c7213 */ /* 0x000fe40000000000 */
[----:B------:R-:W0:Y:S01]  /*0130*/  I2F.RP R0, R6 ;  /* 0x0000000600007306 */ /* 0x000e220000209400 */
[-C--:B------:R-:W-:Y:S02]  /*0140*/  IABS R7, R3.reuse ;  /* 0x0000000300077213 */ /* 0x080fe40000000000 */
[----:B------:R-:W-:-:S02]  /*0150*/  LOP3.LUT R14, RZ, R3, RZ, 0x33, !PT ;  /* 0x00000003ff0e7212 */ /* 0x000fc400078e33ff */
[C---:B------:R-:W-:Y:S01]  /*0160*/  ISETP.GE.AND P3, PT, R8.reuse, RZ, PT ;  /* 0x000000ff0800720c */ /* 0x040fe20003f66270 */
[----:B------:R-:W-:Y:S01]  /*0170*/  IMAD.MOV R9, RZ, RZ, -R7 ;  /* 0x000000ffff097224 */ /* 0x000fe200078e0a07 */
[----:B------:R-:W-:Y:S02]  /*0180*/  LOP3.LUT R7, R8, R3, RZ, 0x3c, !PT ;  /* 0x0000000308077212 */ /* 0x000fe400078e3cff */
[----:B------:R-:W1:Y:S02]  /*0190*/  S2R R8, SR_TID.X ;  /* 0x0000000000087919 */ /* 0x000e640000002100 */
[----:B------:R-:W-:Y:S01]  /*01a0*/  ISETP.GE.AND P2, PT, R7, RZ, PT ;  /* 0x000000ff0700720c */ /* 0x000fe20003f46270 */
[----:B0-----:R-:W0:Y:S02]  /*01b0*/  MUFU.RCP R0, R0 ;  /* 0x0000000000007308 */ /* 0x001e240000001000 */
[----:B0-----:R-:W-:Y:S02]  /*01c0*/  VIADD R10, R0, 0xffffffe ;  /* 0x0ffffffe000a7836 */ /* 0x001fe40000000000 */
[----:B------:R-:W0:Y:S04]  /*01d0*/  LDC R0, c[0x0][R15+0x70c] ;  /* 0x0001c3000f007b82 */ /* 0x000e280000000800 */
[----:B------:R2:W3:Y:S02]  /*01e0*/  F2I.FTZ.U32.TRUNC.NTZ R11, R10 ;  /* 0x0000000a000b7305 */ /* 0x0004e4000021f000 */
[----:B--2---:R-:W-:-:S02]  /*01f0*/  IMAD.MOV.U32 R10, RZ, RZ, RZ ;  /* 0x000000ffff0a7224 */ /* 0x004fc400078e00ff */
[----:B---3--:R-:W-:-:S04]  /*0200*/  IMAD.MOV R5, RZ, RZ, -R11 ;  /* 0x000000ffff057224 */ /* 0x008fc800078e0a0b */
[----:B------:R-:W-:-:S04]  /*0210*/  IMAD R5, R5, R6, RZ ;  /* 0x0000000605057224 */ /* 0x000fc800078e02ff */
[----:B------:R-:W-:Y:S01]  /*0220*/  IMAD.HI.U32 R11, R11, R5, R10 ;  /* 0x000000050b0b7227 */ /* 0x000fe200078e000a */
[----:B0-----:R-:W-:-:S04]  /*0230*/  SHF.R.S32.HI R5, RZ, 0x1f, R0 ;  /* 0x0000001fff057819 */ /* 0x001fc80000011400 */
[----:B------:R-:W-:Y:S01]  /*0240*/  LEA.HI R5, R5, R0, RZ, 0x2 ;  /* 0x0000000005057211 */ /* 0x000fe200078f10ff */
[----:B------:R-:W-:-:S03]  /*0250*/  IMAD.HI.U32 R11, R11, R12, RZ ;  /* 0x0000000c0b0b7227 */ /* 0x000fc600078e00ff */
[----:B------:R-:W-:Y:S01]  /*0260*/  SHF.R.S32.HI R5, RZ, 0x2, R5 ;  /* 0x00000002ff057819 */ /* 0x000fe20000011405 */
[----:B------:R-:W-:Y:S02]  /*0270*/  IMAD R9, R11, R9, R12 ;  /* 0x000000090b097224 */ /* 0x000fe400078e020c */
[----:B------:R-:W-:Y:S02]  /*0280*/  IMAD.SHL.U32 R12, R4, 0x8, RZ ;  /* 0x00000008040c7824 */ /* 0x000fe400078e00ff */
[----:B------:R-:W-:Y:S01]  /*0290*/  VIADD R7, R5, 0x1f ;  /* 0x0000001f05077836 */ /* 0x000fe20000000000 */
[----:B------:R-:W-:-:S04]  /*02a0*/  ISETP.GT.U32.AND P1, PT, R6, R9, PT ;  /* 0x000000090600720c */ /* 0x000fc80003f24070 */
[----:B------:R-:W-:-:S04]  /*02b0*/  SHF.R.S32.HI R10, RZ, 0x1f, R7 ;  /* 0x0000001fff0a7819 */ /* 0x000fc80000011407 */
[----:B------:R-:W-:-:S04]  /*02c0*/  LEA.HI R10, R10, R7, RZ, 0x5 ;  /* 0x000000070a0a7211 */ /* 0x000fc800078f28ff */
[----:B------:R-:W-:Y:S01]  /*02d0*/  LEA.HI.SX32 R13, R10, 0xffffffff, 0x1b ;  /* 0xffffffff0a0d7811 */ /* 0x000fe200078fdaff */
[----:B------:R-:W-:Y:S02]  /*02e0*/  @!P1 IMAD.IADD R9, R9, 0x1, -R6 ;  /* 0x0000000109099824 */ /* 0x000fe400078e0a06 */
[----:B------:R-:W-:-:S03]  /*02f0*/  @!P1 VIADD R11, R11, 0x1 ;  /* 0x000000010b0b9836 */ /* 0x000fc60000000000 */
[C---:B------:R-:W-:Y:S02]  /*0300*/  ISETP.GE.U32.AND P0, PT, R9.reuse, R6, PT ;  /* 0x000000060900720c */ /* 0x040fe40003f06070 */
[----:B------:R-:W-:Y:S01]  /*0310*/  ISETP.GT.U32.AND P1, PT, R6, R9, PT ;  /* 0x000000090600720c */ /* 0x000fe20003f24070 */
[----:B------:R-:W-:-:S10]  /*0320*/  IMAD.IADD R6, R9, 0x1, -R6 ;  /* 0x0000000109067824 */ /* 0x000fd400078e0a06 */
[----:B------:R-:W-:Y:S01]  /*0330*/  @P0 VIADD R11, R11, 0x1 ;  /* 0x000000010b0b0836 */ /* 0x000fe20000000000 */
[C---:B------:R-:W-:Y:S01]  /*0340*/  ISETP.NE.AND P0, PT, R3.reuse, RZ, PT ;  /* 0x000000ff0300720c */ /* 0x040fe20003f05270 */
[----:B------:R-:W-:Y:S02]  /*0350*/  VIADD R3, R3, 0xffffffff ;  /* 0xffffffff03037836 */ /* 0x000fe40000000000 */
[----:B------:R-:W-:-:S05]  /*0360*/  @!P2 IMAD.MOV R11, RZ, RZ, -R11 ;  /* 0x000000ffff0ba224 */ /* 0x000fca00078e0a0b */
[----:B------:R-:W-:Y:S02]  /*0370*/  SEL R10, R14, R11, !P0 ;  /* 0x0000000b0e0a7207 */ /* 0x000fe40004000000 */
[----:B------:R-:W-:Y:S02]  /*0380*/  SEL R11, R6, R9, !P1 ;  /* 0x00000009060b7207 */ /* 0x000fe40004800000 */
[----:B------:R-:W-:Y:S01]  /*0390*/  ISETP.NE.AND P2, PT, R13, R10, PT ;  /* 0x0000000a0d00720c */ /* 0x000fe20003f45270 */
[----:B------:R-:W0:Y:S01]  /*03a0*/  LDC R9, c[0x0][R15+0x80c] ;  /* 0x000203000f097b82 */ /* 0x000e220000000800 */
[----:B------:R-:W-:Y:S02]  /*03b0*/  IMAD.SHL.U32 R18, R10, 0x1000, RZ ;  /* 0x000010000a127824 */ /* 0x000fe400078e00ff */
[----:B------:R-:W-:-:S05]  /*03c0*/  @!P3 IMAD.MOV R11, RZ, RZ, -R11 ;  /* 0x000000ffff0bb224 */ /* 0x000fca00078e0a0b */
[----:B------:R-:W2:Y:S01]  /*03d0*/  LDC.64 R6, c[0x0][R12+0x410] ;  /* 0x000104000c067b82 */ /* 0x000ea20000000a00 */
[----:B------:R-:W-:Y:S01]  /*03e0*/  SEL R14, R14, R11, !P0 ;  /* 0x0000000b0e0e7207 */ /* 0x000fe20004000000 */
[----:B------:R-:W-:Y:S01]  /*03f0*/  IMAD.MOV.U32 R11, RZ, RZ, 0x20 ;  /* 0x00000020ff0b7424 */ /* 0x000fe200078e00ff */
[----:B------:R-:W-:Y:S01]  /*0400*/  ISETP.NE.AND P0, PT, R13, R10, PT ;  /* 0x0000000a0d00720c */ /* 0x000fe20003f05270 */
[----:B------:R-:W-:Y:S01]  /*0410*/  @!P2 VIADD R4, R5, 0xffffffff ;  /* 0xffffffff0504a836 */ /* 0x000fe20000000000 */
[-C--:B------:R-:W-:Y:S01]  /*0420*/  ISETP.NE.AND P1, PT, R3, R14.reuse, PT ;  /* 0x0000000e0300720c */ /* 0x080fe20003f25270 */
[----:B------:R-:W-:-:S03]  /*0430*/  IMAD R16, R5, R14, RZ ;  /* 0x0000000e05107224 */ /* 0x000fc600078e02ff */
[----:B------:R-:W-:Y:S01]  /*0440*/  @!P2 SHF.R.S32.HI R17, RZ, 0x1f, R4 ;  /* 0x0000001fff11a819 */ /* 0x000fe20000011404 */
[----:B------:R-:W-:-:S03]  /*0450*/  IMAD.SHL.U32 R19, R16, 0x80, RZ ;  /* 0x0000008010137824 */ /* 0x000fc600078e00ff */
[----:B------:R-:W-:Y:S01]  /*0460*/  @!P2 LEA.HI R17, R17, R4, RZ, 0x5 ;  /* 0x000000041111a211 */ /* 0x000fe200078f28ff */
[----:B------:R-:W-:Y:S01]  /*0470*/  IMAD R10, R10, 0x20, R19 ;  /* 0x000000200a0a7824 */ /* 0x000fe200078e0213 */
[----:B------:R-:W-:Y:S02]  /*0480*/  IADD3 R3, P3, R19, R18, RZ ;  /* 0x0000001213037210 */ /* 0x000fe40007f7e0ff */
[----:B------:R-:W-:Y:S02]  /*0490*/  @!P2 LOP3.LUT R17, R17, 0xffffffe0, RZ, 0xc0, !PT ;  /* 0xffffffe01111a812 */ /* 0x000fe400078ec0ff */
[----:B------:R-:W-:Y:S02]  /*04a0*/  SHF.R.S32.HI R18, RZ, 0x1f, R18 ;  /* 0x0000001fff127819 */ /* 0x000fe40000011412 */
[----:B------:R-:W-:Y:S02]  /*04b0*/  @!P2 IADD3 R11, R4, 0x1, -R17 ;  /* 0x00000001040ba810 */ /* 0x000fe40007ffe811 */
[----:B0-----:R-:W-:-:S02]  /*04c0*/  ISETP.LT.AND P1, PT, R9, R2, !P1 ;  /* 0x000000020900720c */ /* 0x001fc40004f21270 */
[----:B-1----:R-:W-:Y:S02]  /*04d0*/  ISETP.GE.U32.AND P2, PT, R8, R11, PT ;  /* 0x0000000b0800720c */ /* 0x002fe40003f46070 */
[----:B--2---:R-:W-:Y:S02]  /*04e0*/  LEA R2, P4, R3, R6, 0x2 ;  /* 0x0000000603027211 */ /* 0x004fe400078810ff */
[----:B------:R-:W-:-:S04]  /*04f0*/  LEA.HI.X.SX32 R6, R19, R18, 0x1, P3 ;  /* 0x0000001213067211 */ /* 0x000fc800018f0eff */
[----:B------:R-:W-:-:S05]  /*0500*/  LEA.HI.X R3, R3, R7, R6, 0x2, P4 ;  /* 0x0000000703037211 */ /* 0x000fca00020f1406 */
[----:B------:R-:W-:Y:S05]  /*0510*/  @P2 BRA `(.L_x_367) ;  /* 0x0000001c00f82947 */ /* 0x000fea0003800000 */
[----:B------:R-:W0:Y:S01]  /*0520*/  S2R R13, SR_TID.Y ;  /* 0x00000000000d7919 */ /* 0x000e220000002200 */
[----:B------:R-:W1:Y:S01]  /*0530*/  LDC.64 R6, c[0x0][R12+0x210] ;  /* 0x000084000c067b82 */ /* 0x000e620000000a00 */
[----:B------:R-:W-:Y:S01]  /*0540*/  SHF.R.S32.HI R4, RZ, 0x1f, R10 ;  /* 0x0000001fff047819 */ /* 0x000fe2000001140a */
[----:B0-----:R-:W-:-:S05]  /*0550*/  IMAD R19, R5, R13, R8 ;  /* 0x0000000d05137224 */ /* 0x001fca00078e0208 */
[----:B------:R-:W-:-:S04]  /*0560*/  IADD3 R17, P2, R10, R19, RZ ;  /* 0x000000130a117210 */ /* 0x000fc80007f5e0ff */
[----:B------:R-:W-:Y:S02]  /*0570*/  LEA.HI.X.SX32 R4, R19, R4, 0x1, P2 ;  /* 0x0000000413047211 */ /* 0x000fe400010f0eff */
[----:B-1----:R-:W-:-:S04]  /*0580*/  LEA R6, P2, R17, R6, 0x2 ;  /* 0x0000000611067211 */ /* 0x002fc800078410ff */
        /* <DEDUP_REMOVED lines=11> */
[----:B------:R-:W-:-:S05]  /*0640*/  IMAD.SHL.U32 R21, R21, 0x4, RZ ;  /* 0x0000000415157824 */ /* 0x000fca00078e00ff */
[----:B------:R-:W-:Y:S02]  /*0650*/  IABS R18, R21 ;  /* 0x0000001500127213 */ /* 0x000fe40000000000 */
[----:B0-----:R-:W0:Y:S02]  /*0660*/  MUFU.RCP R14, R14 ;  /* 0x0000000e000e7308 */ /* 0x001e240000001000 */
[----:B0-----:R-:W-:Y:S02]  /*0670*/  VIADD R17, R14, 0xffffffe ;  /* 0x0ffffffe0e117836 */ /* 0x001fe40000000000 */
[----:B------:R-:W-:Y:S02]  /*0680*/  IMAD.MOV R14, RZ, RZ, -R16 ;  /* 0x000000ffff0e7224 */ /* 0x000fe400078e0a10 */
[----:B------:R-:W-:Y:S02]  /*0690*/  IMAD.MOV.U32 R16, RZ, RZ, RZ ;  /* 0x000000ffff107224 */ /* 0x000fe400078e00ff */
[----:B------:R-:W0:Y:S02]  /*06a0*/  F2I.FTZ.U32.TRUNC.NTZ R17, R17 ;  /* 0x0000001100117305 */ /* 0x000e24000021f000 */
[----:B0-----:R-:W-:-:S04]  /*06b0*/  IMAD.MOV R23, RZ, RZ, -R17 ;  /* 0x000000ffff177224 */ /* 0x001fc800078e0a11 */
[----:B------:R-:W-:-:S04]  /*06c0*/  IMAD R23, R23, R12, RZ ;  /* 0x0000000c17177224 */ /* 0x000fc800078e02ff */
[----:B------:R-:W-:-:S04]  /*06d0*/  IMAD.HI.U32 R16, R17, R23, R16 ;  /* 0x0000001711107227 */ /* 0x000fc800078e0010 */
[----:B------:R-:W-:Y:S01]  /*06e0*/  IMAD.MOV.U32 R23, RZ, RZ, R18 ;  /* 0x000000ffff177224 */ /* 0x000fe200078e0012 */
        /* <DEDUP_REMOVED lines=24> */
.L_x_370:
[----:B-----5:R-:W-:-:S07]  /*0870*/  LOP3.LUT R4, R4, 0xffffff00, RZ, 0xc0, !PT ;  /* 0xffffff0004047812 */ /* 0x020fce00078ec0ff */
.L_x_371:
[----:B------:R-:W-:Y:S05]  /*0880*/  BSYNC B1 ;  /* 0x0000000000017941 */ /* 0x000fea0003800000 */
.L_x_369:
        /* <DEDUP_REMOVED lines=24> */
.L_x_373:
[----:B-----5:R-:W-:-:S07]  /*0a10*/  LOP3.LUT R4, R4, 0xffff00ff, RZ, 0xc0, !PT ;  /* 0xffff00ff04047812 */ /* 0x020fce00078ec0ff */
.L_x_374:
[----:B------:R-:W-:Y:S05]  /*0a20*/  BSYNC B1 ;  /* 0x0000000000017941 */ /* 0x000fea0003800000 */
.L_x_372:
        /* <DEDUP_REMOVED lines=24> */
.L_x_376:
[----:B-----5:R-:W-:-:S07]  /*0bb0*/  LOP3.LUT R4, R4, 0xff00ffff, RZ, 0xc0, !PT ;  /* 0xff00ffff04047812 */ /* 0x020fce00078ec0ff */
.L_x_377:
[----:B------:R-:W-:Y:S05]  /*0bc0*/  BSYNC B1 ;  /* 0x0000000000017941 */ /* 0x000fea0003800000 */
.L_x_375:
        /* <DEDUP_REMOVED lines=24> */
.L_x_378:
[----:B-----5:R-:W-:-:S07]  /*0d50*/  LOP3.LUT R4, R4, 0xffffff, RZ, 0xc0, !PT ;  /* 0x00ffffff04047812 */ /* 0x020fce00078ec0ff */
.L_x_379:
[----:B------:R-:W-:Y:S05]  /*0d60*/  BSYNC B1 ;  /* 0x0000000000017941 */ /* 0x000fea0003800000 */
.L_x_368:
[----:B------:R-:W-:-:S04]  /*0d70*/  IMAD.SHL.U32 R17, R5, 0x20, RZ ;  /* 0x0000002005117824 */ /* 0x000fc800078e00ff */
        /* <DEDUP_REMOVED lines=9> */
[----:B------:R-:W-:-:S05]  /*0e10*/  IMAD.SHL.U32 R21, R21, 0x4, RZ ;  /* 0x0000000415157824 */ /* 0x000fca00078e00ff */
[----:B------:R-:W-:Y:S02]  /*0e20*/  IABS R20, R21 ;  /* 0x0000001500147213 */ /* 0x000fe40000000000 */
[----:B-1----:R-:W1:Y:S02]  /*0e30*/  MUFU.RCP R16, R16 ;  /* 0x0000001000107308 */ /* 0x002e640000001000 */
[----:B-1----:R-:W-:Y:S02]  /*0e40*/  VIADD R19, R16, 0xffffffe ;  /* 0x0ffffffe10137836 */ /* 0x002fe40000000000 */
[----:B------:R-:W-:Y:S02]  /*0e50*/  IMAD.MOV R16, RZ, RZ, -R18 ;  /* 0x000000ffff107224 */ /* 0x000fe400078e0a12 */
[----:B------:R-:W-:Y:S02]  /*0e60*/  IMAD.MOV.U32 R18, RZ, RZ, RZ ;  /* 0x000000ffff127224 */ /* 0x000fe400078e00ff */
[----:B------:R-:W1:Y:S02]  /*0e70*/  F2I.FTZ.U32.TRUNC.NTZ R19, R19 ;  /* 0x0000001300137305 */ /* 0x000e64000021f000 */
[----:B-1----:R-:W-:-:S04]  /*0e80*/  IMAD.MOV R23, RZ, RZ, -R19 ;  /* 0x000000ffff177224 */ /* 0x002fc800078e0a13 */
        /* <DEDUP_REMOVED lines=27> */
.L_x_382:
[----:B-----5:R-:W-:-:S07]  /*1040*/  LOP3.LUT R5, R5, 0xffffff00, RZ, 0xc0, !PT ;  /* 0xffffff0005057812 */ /* 0x020fce00078ec0ff */
.L_x_383:
[----:B------:R-:W-:Y:S05]  /*1050*/  BSYNC B1 ;  /* 0x0000000000017941 */ /* 0x000fea0003800000 */
.L_x_381:
        /* <DEDUP_REMOVED lines=24> */
.L_x_385:
[----:B-----5:R-:W-:-:S07]  /*11e0*/  LOP3.LUT R5, R5, 0xffff00ff, RZ, 0xc0, !PT ;  /* 0xffff00ff05057812 */ /* 0x020fce00078ec0ff */
.L_x_386:
[----:B------:R-:W-:Y:S05]  /*11f0*/  BSYNC B1 ;  /* 0x0000000000017941 */ /* 0x000fea0003800000 */
.L_x_384:
        /* <DEDUP_REMOVED lines=24> */
.L_x_388:
[----:B-----5:R-:W-:-:S07]  /*1380*/  LOP3.LUT R5, R5, 0xff00ffff, RZ, 0xc0, !PT ;  /* 0xff00ffff05057812 */ /* 0x020fce00078ec0ff */
.L_x_389:
[----:B------:R-:W-:Y:S05]  /*1390*/  BSYNC B1 ;  /* 0x0000000000017941 */ /* 0x000fea0003800000 */
.L_x_387:
        /* <DEDUP_REMOVED lines=24> */
.L_x_390:
[----:B-----5:R-:W-:-:S07]  /*1520*/  LOP3.LUT R5, R5, 0xffffff, RZ, 0xc0, !PT ;  /* 0x00ffffff05057812 */ /* 0x020fce00078ec0ff */
.L_x_391:
[----:B------:R-:W-:Y:S05]  /*1530*/  BSYNC B1 ;  /* 0x0000000000017941 */ /* 0x000fea0003800000 */
.L_x_380:
[----:B------:R-:W-:-:S05]  /*1540*/  IMAD.WIDE R18, R17, 0x4, R6 ;  /* 0x0000000411127825 */ /* 0x000fca00078e0206 */
[----:B0-----:R0:W5:Y:S01]  /*1550*/  LDG.E.CONSTANT R6, desc[UR8][R18.64] ;  /* 0x0000000812067981 */ /* 0x001162000c1e9900 */
[----:B------:R-:W-:Y:S01]  /*1560*/  IMAD.IADD R23, R17, 0x1, R12 ;  /* 0x0000000111177824 */ /* 0x000fe200078e020c */
[----:B------:R-:W-:Y:S06]  /*1570*/  @!P0 BRA `(.L_x_392) ;  /* 0x0000000400dc8947 */ /* 0x000fec0003800000 */
[-C--:B------:R-:W-:Y:S01]  /*1580*/  IABS R7, R0.reuse ;  /* 0x0000000000077213 */ /* 0x080fe20000000000 */
[----:B------:R-:W-:Y:S01]  /*1590*/  IMAD.IADD R25, R10, 0x1, R23 ;  /* 0x000000010a197824 */ /* 0x000fe200078e0217 */
[----:B------:R-:W-:Y:S01]  /*15a0*/  IABS R16, R0 ;  /* 0x0000000000107213 */ /* 0x000fe20000000000 */
[----:B------:R-:W-:Y:S01]  /*15b0*/  IMAD.MOV.U32 R20, RZ, RZ, RZ ;  /* 0x000000ffff147224 */ /* 0x000fe200078e00ff */
[----:B------:R-:W1:Y:S01]  /*15c0*/  I2F.RP R12, R7 ;  /* 0x00000007000c7306 */ /* 0x000e620000209400 */
[----:B------:R-:W-:Y:S01]  /*15d0*/  IMAD.SHL.U32 R25, R25, 0x4, RZ ;  /* 0x0000000419197824 */ /* 0x000fe200078e00ff */
[----:B------:R-:W-:Y:S06]  /*15e0*/  BSSY B1, `(.L_x_393) ;  /* 0x0000022000017945 */ /* 0x000fec0003800000 */
[----:B-1----:R-:W1:Y:S02]  /*15f0*/  MUFU.RCP R12, R12 ;  /* 0x0000000c000c7308 */ /* 0x002e640000001000 */
[----:B-1----:R-:W-:-:S02]  /*1600*/  VIADD R21, R12, 0xffffffe ;  /* 0x0ffffffe0c157836 */ /* 0x002fc40000000000 */
[----:B------:R-:W-:-:S04]  /*1610*/  IMAD.MOV R12, RZ, RZ, -R16 ;  /* 0x000000ffff0c7224 */ /* 0x000fc800078e0a10 */
[----:B------:R-:W1:Y:S02]  /*1620*/  F2I.FTZ.U32.TRUNC.NTZ R21, R21 ;  /* 0x0000001500157305 */ /* 0x000e64000021f000 */
[----:B-1----:R-:W-:-:S04]  /*1630*/  IMAD.MOV R14, RZ, RZ, -R21 ;  /* 0x000000ffff0e7224 */ /* 0x002fc800078e0a15 */
[----:B------:R-:W-:Y:S01]  /*1640*/  IMAD R27, R14, R7, RZ ;  /* 0x000000070e1b7224 */ /* 0x000fe200078e02ff */
[----:B------:R-:W-:-:S03]  /*1650*/  IABS R14, R25 ;  /* 0x00000019000e7213 */ /* 0x000fc60000000000 */
[----:B------:R-:W-:-:S04]  /*1660*/  IMAD.HI.U32 R20, R21, R27, R20 ;  /* 0x0000001b15147227 */ /* 0x000fc800078e0014 */
[----:B------:R-:W-:Y:S01]  /*1670*/  IMAD.MOV.U32 R27, RZ, RZ, R14 ;  /* 0x000000ffff1b7224 */ /* 0x000fe200078e000e */
[----:B------:R-:W-:-:S03]  /*1680*/  LOP3.LUT R14, R25, R0, RZ, 0x3c, !PT ;  /* 0x00000000190e7212 */ /* 0x000fc600078e3cff */
[----:B------:R-:W-:Y:S01]  /*1690*/  IMAD.HI.U32 R21, R20, R27, RZ ;  /* 0x0000001b14157227 */ /* 0x000fe200078e00ff */
[----:B------:R-:W-:Y:S02]  /*16a0*/  ISETP.GE.AND P3, PT, R14, RZ, PT ;  /* 0x000000ff0e00720c */ /* 0x000fe40003f66270 */
[----:B------:R-:W-:Y:S01]  /*16b0*/  LOP3.LUT R14, RZ, R0, RZ, 0x33, !PT ;  /* 0x00000000ff0e7212 */ /* 0x000fe200078e33ff */
        /* <DEDUP_REMOVED lines=19> */
.L_x_394:
[----:B-----5:R-:W-:-:S07]  /*17f0*/  LOP3.LUT R6, R6, 0xffffff00, RZ, 0xc0, !PT ;  /* 0xffffff0006067812 */ /* 0x020fce00078ec0ff */
.L_x_395:
[----:B------:R-:W-:Y:S05]  /*1800*/  BSYNC B1 ;  /* 0x0000000000017941 */ /* 0x000fea0003800000 */
.L_x_393:
        /* <DEDUP_REMOVED lines=24> */
.L_x_397:
[----:B-----5:R-:W-:-:S07]  /*1990*/  LOP3.LUT R6, R6, 0xffff00ff, RZ, 0xc0, !PT ;  /* 0xffff00ff06067812 */ /* 0x020fce00078ec0ff */
.L_x_398:
[----:B------:R-:W-:Y:S05]  /*19a0*/  BSYNC B1 ;  /* 0x0000000000017941 */ /* 0x000fea0003800000 */
.L_x_396:
        /* <DEDUP_REMOVED lines=24> */
.L_x_400:
[----:B-----5:R-:W-:-:S07]  /*1b30*/  LOP3.LUT R6, R6, 0xff00ffff, RZ, 0xc0, !PT ;  /* 0xff00ffff06067812 */ /* 0x020fce00078ec0ff */
.L_x_401:
[----:B------:R-:W-:Y:S05]  /*1b40*/  BSYNC B1 ;  /* 0x0000000000017941 */ /* 0x000fea0003800000 */
.L_x_399:
        /* <DEDUP_REMOVED lines=24> */
.L_x_402:
[----:B-----5:R-:W-:-:S07]  /*1cd0*/  LOP3.LUT R6, R6, 0xffffff, RZ, 0xc0, !PT ;  /* 0x00ffffff06067812 */ /* 0x020fce00078ec0ff */
.L_x_403:
[----:B------:R-:W-:Y:S05]  /*1ce0*/  BSYNC B1 ;  /* 0x0000000000017941 */ /* 0x000fea0003800000 */
.L_x_392:
[----:B0-----:R-:W-:-:S05]  /*1cf0*/  IMAD.WIDE R18, R17, 0x4, R18 ;  /* 0x0000000411127825 */ /* 0x001fca00078e0212 */
[----:B------:R0:W5:Y:S01]  /*1d00*/  LDG.E.CONSTANT R7, desc[UR8][R18.64] ;  /* 0x0000000812077981 */ /* 0x000162000c1e9900 */
[----:B------:R-:W-:Y:S05]  /*1d10*/  @!P0 BRA `(.L_x_404) ;  /* 0x0000000400e08947 */ /* 0x000fea0003800000 */
[-C--:B------:R-:W-:Y:S01]  /*1d20*/  IABS R12, R0.reuse ;  /* 0x00000000000c7213 */ /* 0x080fe20000000000 */
[----:B0-----:R-:W-:Y:S01]  /*1d30*/  IMAD.MOV.U32 R18, RZ, RZ, RZ ;  /* 0x000000ffff127224 */ /* 0x001fe200078e00ff */
[----:B------:R-:W-:Y:S01]  /*1d40*/  IADD3 R17, R10, R23, R17 ;  /* 0x000000170a117210 */ /* 0x000fe20007ffe011 */
[----:B------:R-:W-:Y:S01]  /*1d50*/  BSSY B1, `(.L_x_405) ;  /* 0x0000026000017945 */ /* 0x000fe20003800000 */
[----:B------:R-:W0:Y:S01]  /*1d60*/  I2F.RP R14, R12 ;  /* 0x0000000c000e7306 */ /* 0x000e220000209400 */
[----:B------:R-:W-:Y:S02]  /*1d70*/  IABS R16, R0 ;  /* 0x0000000000107213 */ /* 0x000fe40000000000 */
[----:B------:R-:W-:-:S03]  /*1d80*/  IMAD.SHL.U32 R17, R17, 0x4, RZ ;  /* 0x0000000411117824 */ /* 0x000fc600078e00ff */
[----:B------:R-:W-:Y:S02]  /*1d90*/  IMAD.MOV R16, RZ, RZ, -R16 ;  /* 0x000000ffff107224 */ /* 0x000fe400078e0a10 */
[----:B------:R-:W-:Y:S01]  /*1da0*/  IABS R10, R17 ;  /* 0x00000011000a7213 */ /* 0x000fe20000000000 */
        /* <DEDUP_REMOVED lines=31> */
.L_x_406:
[----:B-----5:R-:W-:-:S07]  /*1fa0*/  LOP3.LUT R7, R7, 0xffffff00, RZ, 0xc0, !PT ;  /* 0xffffff0007077812 */ /* 0x020fce00078ec0ff */
.L_x_407:
[----:B------:R-:W-:Y:S05]  /*1fb0*/  BSYNC B1 ;  /* 0x0000000000017941 */ /* 0x000fea0003800000 */
.L_x_405:
        /* <DEDUP_REMOVED lines=24> */
.L_x_409:
[----:B-----5:R-:W-:-:S07]  /*2140*/  LOP3.LUT R7, R7, 0xffff00ff, RZ, 0xc0, !PT ;  /* 0xffff00ff07077812 */ /* 0x020fce00078ec0ff */
.L_x_410:
[----:B------:R-:W-:Y:S05]  /*2150*/  BSYNC B1 ;  /* 0x0000000000017941 */ /* 0x000fea0003800000 */
.L_x_408:
        /* <DEDUP_REMOVED lines=24> */
.L_x_412:
[----:B-----5:R-:W-:-:S07]  /*22e0*/  LOP3.LUT R7, R7, 0xff00ffff, RZ, 0xc0, !PT ;  /* 0xff00ffff07077812 */ /* 0x020fce00078ec0ff */
.L_x_413:
[----:B------:R-:W-:Y:S05]  /*22f0*/  BSYNC B1 ;  /* 0x0000000000017941 */ /* 0x000fea0003800000 */
.L_x_411:
        /* <DEDUP_REMOVED lines=24> */
.L_x_414:
[----:B-----5:R-:W-:-:S07]  /*2480*/  LOP3.LUT R7, R7, 0xffffff, RZ, 0xc0, !PT ;  /* 0x00ffffff07077812 */ /* 0x020fce00078ec0ff */
.L_x_415:
[----:B------:R-:W-:Y:S05]  /*2490*/  BSYNC B1 ;  /* 0x0000000000017941 */ /* 0x000fea0003800000 */
.L_x_404:
[----:B------:R-:W1:Y:S01]  /*24a0*/  S2UR UR5, SR_CgaCtaId ;  /* 0x00000000000579c3 */ /* 0x000e620000008800 */
[----:B------:R-:W-:Y:S01]  /*24b0*/  UMOV UR4, 0x400 ;  /* 0x0000040000047882 */ /* 0x000fe20000000000 */
[----:B------:R-:W-:Y:S01]  /*24c0*/  IMAD R13, R8, 0x20, R13 ;  /* 0x00000020080d7824 */ /* 0x000fe200078e020d */
[----:B-1----:R-:W-:-:S06]  /*24d0*/  ULEA UR4, UR5, UR4, 0x18 ;  /* 0x0000000405047291 */ /* 0x002fcc000f8ec03f */
[----:B------:R-:W-:-:S05]  /*24e0*/  LEA R13, R13, UR4, 0x4 ;  /* 0x000000040d0d7c11 */ /* 0x000fca000f8e20ff */
[----:B-----5:R1:W-:Y:S02]  /*24f0*/  STS.128 [R13], R4 ;  /* 0x000000040d007388 */ /* 0x0203e40000000c00 */
.L_x_367:
[----:B------:R-:W-:Y:S05]  /*2500*/  BSYNC B0 ;  /* 0x0000000000007941 */ /* 0x000fea0003800000 */
.L_x_366:
[----:B-1----:R-:W1:Y:S01]  /*2510*/  S2R R5, SR_TID.Y ;  /* 0x0000000000057919 */ /* 0x002e620000002200 */
[----:B------:R-:W-:Y:S01]  /*2520*/  ULDC UR4, c[0x0][0x0] ;  /* 0x0000000000047ab9 */ /* 0x000fe20000000800 */
[----:B------:R-:W-:Y:S01]  /*2530*/  IMAD.SHL.U32 R11, R11, 0x20, RZ ;  /* 0x000000200b0b7824 */ /* 0x000fe200078e00ff */
[----:B------:R-:W-:Y:S01]  /*2540*/  BAR.SYNC.DEFER_BLOCKING 0x0 ;  /* 0x0000000000007b1d */ /* 0x000fe20000010000 */
[----:B-1----:R-:W-:-:S05]  /*2550*/  IMAD R8, R5, UR4, R8 ;  /* 0x0000000405087c24 */ /* 0x002fca000f8e0208 */
[----:B------:R-:W-:-:S13]  /*2560*/  ISETP.GE.AND P0, PT, R8, R11, PT ;  /* 0x0000000b0800720c */ /* 0x000fda0003f06270 */
[----:B------:R-:W-:Y:S05]  /*2570*/  @P0 EXIT ;  /* 0x000000000000094d */ /* 0x000fea0003800000 */
[----:B------:R-:W1:Y:S01]  /*2580*/  S2UR UR7, SR_CgaCtaId ;  /* 0x00000000000779c3 */ /* 0x000e620000008800 */
[----:B------:R-:W-:Y:S01]  /*2590*/  ULDC UR5, c[0x0][0x4] ;  /* 0x0000010000057ab9 */ /* 0x000fe20000000800 */
[----:B------:R-:W-:Y:S01]  /*25a0*/  UMOV UR6, 0x400 ;  /* 0x0000040000067882 */ /* 0x000fe20000000000 */
[----:B------:R-:W-:Y:S02]  /*25b0*/  UIMAD UR4, UR4, UR5, URZ ;  /* 0x00000005040472a4 */ /* 0x000fe4000f8e023f */
[----:B-1----:R-:W-:-:S12]  /*25c0*/  ULEA UR6, UR7, UR6, 0x18 ;  /* 0x0000000607067291 */ /* 0x002fd8000f8ec03f */
.L_x_416:
[C---:B------:R-:W-:Y:S01]  /*25d0*/  LEA R0, R8.reuse, UR6, 0x4 ;  /* 0x0000000608007c11 */ /* 0x040fe2000f8e20ff */
[----:B-1----:R-:W-:-:S04]  /*25e0*/  IMAD.WIDE R4, R8, 0x10, R2 ;  /* 0x0000001008047825 */ /* 0x002fc800078e0202 */
[----:B------:R-:W1:Y:S01]  /*25f0*/  LDS.128 R12, [R0] ;  /* 0x00000000000c7984 */ /* 0x000e620000000c00 */
[----:B------:R-:W-:-:S05]  /*2600*/  VIADD R8, R8, UR4 ;  /* 0x0000000408087c36 */ /* 0x000fca0008000000 */
[----:B------:R-:W-:Y:S01]  /*2610*/  ISETP.GE.AND P0, PT, R8, R11, PT ;  /* 0x0000000b0800720c */ /* 0x000fe20003f06270 */
[----:B-1----:R1:W-:-:S12]  /*2620*/  STG.E.128 desc[UR8][R4.64], R12 ;  /* 0x0000000c04007986 */ /* 0x0023d8000c101d08 */
[----:B------:R-:W-:Y:S05]  /*2630*/  @!P0 BRA `(.L_x_416) ;  /* 0xfffffffc00e48947 */ /* 0x000fea000383ffff */
[----:B------:R-:W-:Y:S05]  /*2640*/  EXIT ;  /* 0x000000000000794d */ /* 0x000fea0003800000 */
.L_x_417:
        /* <DEDUP_REMOVED lines=11> */
.L_x_1432:


//--------------------- .text._ZN18transformer_engine43_GLOBAL__N__603fe5ac_10_swizzle_cu_2a895db439multi_tensor_swizzle_row_scaling_kernelI4int2Li128ELi4EEEvNS0_16MultiSwizzleArgsE --------------------------
	.section	.text._ZN18transformer_engine43_GLOBAL__N__603fe5ac_10_swizzle_cu_2a895db439multi_tensor_swizzle_row_scaling_kernelI4int2Li128ELi4EEEvNS0_16MultiSwizzleArgsE,"ax",@progbits
	.align	128
.text._ZN18transformer_engine43_GLOBAL__N__603fe5ac_10_swizzle_cu_2a895db439multi_tensor_swizzle_row_scaling_kernelI4int2Li128ELi4EEEvNS0_16MultiSwizzleArgsE:
        .type           _ZN18transformer_engine43_GLOBAL__N__603fe5ac_10_swizzle_cu_2a895db439multi_tensor_swizzle_row_scaling_kernelI4int2Li128ELi4EEEvNS0_16MultiSwizzleArgsE,@function
        .size           _ZN18transformer_engine43_GLOBAL__N__603fe5ac_10_swizzle_cu_2a895db439multi_tensor_swizzle_row_scaling_kernelI4int2Li128ELi4EEEvNS0_16MultiSwizzleArgsE,(.L_x_1433 - _ZN18transformer_engine43_GLOBAL__N__603fe5ac_10_swizzle_cu_2a895db439multi_tensor_swizzle_row_scaling_kernelI4int2Li128ELi4EEEvNS0_16MultiSwizzleArgsE)
        .other          _ZN18transformer_engine43_GLOBAL__N__603fe5ac_10_swizzle_cu_2a895db439multi_tensor_swizzle_row_scaling_kernelI4int2Li128ELi4EEEvNS0_16MultiSwizzleArgsE,@"STO_CUDA_ENTRY STV_DEFAULT"
_ZN18transformer_engine43_GLOBAL__N__603fe5ac_10_swizzle_cu_2a895db439multi_tensor_swizzle_row_scaling_kernelI4int2Li128ELi4EEEvNS0_16MultiSwizzleArgsE:
[----:B------:R-:W-:Y:S08]  /*0000*/  LDC R1, c[0x0][0x28] ;  /* 0x00000a00ff017b82 */ /* 0x000ff00000000800 */
[----:B------:R-:W0:Y:S01]  /*0010*/  S2UR UR5, SR_CTAID.X ;  /* 0x00000000000579c3 */ /* 0x000e220000002500 */
[----:B------:R-:W-:-:S05]  /*0020*/  UMOV UR4, URZ ;  /* 0x0000003f00047c82 */ /* 0x000fca0008000000 */
.L_x_418:
        /* <DEDUP_REMOVED lines=10> */
[----:B------:R-:W-:Y:S01]  /*00d0*/  BSSY B0, `(.L_x_419) ;  /* 0x00003fc000007945 */ /* 0x000fe20003800000 */
[----:B------:R-:W-:Y:S01]  /*00e0*/  UMOV UR17, 0x40 ;  /* 0x0000004000117882 */ /* 0x000fe20000000000 */
[----:B------:R-:W-:Y:S01]  /*00f0*/  ULDC UR19, c[0x0][UR16+0x80c] ;  /* 0x0002030010137abb */ /* 0x000fe20008000800 */
[----:B------:R-:W-:-:S04]  /*0100*/  ULEA.HI UR4, UR4, UR21, URZ, 0x7 ;  /* 0x0000001504047291 */ /* 0x000fc8000f8f383f */
[----:B------:R-:W-:-:S03]  /*0110*/  USHF.R.S32.HI UR10, URZ, 0x7, UR4 ;  /* 0x000000073f0a7899 */ /* 0x000fc60008011404 */
[----:B------:R-:W-:Y:S02]  /*0120*/  ULDC UR4, c[0x0][UR16+0xa0c] ;  /* 0x0002830010047abb */ /* 0x000fe40008000800 */
[----:B------:R-:W-:Y:S01]  /*0130*/  UIADD3 UR11, -UR4, UR5, URZ ;  /* 0x00000005040b7290 */ /* 0x000fe2000fffe13f */
[----:B------:R-:W-:Y:S02]  /*0140*/  IMAD.U32 R3, RZ, RZ, UR10 ;  /* 0x0000000aff037e24 */ /* 0x000fe4000f8e00ff */
[----:B------:R-:W-:Y:S01]  /*0150*/  UMOV UR4, URZ ;  /* 0x0000003f00047c82 */ /* 0x000fe20008000000 */
[----:B------:R-:W-:Y:S02]  /*0160*/  UISETP.GE.AND UP0, UPT, UR11, URZ, UPT ;  /* 0x0000003f0b00728c */ /* 0x000fe4000bf06270 */
[-C--:B------:R-:W-:Y:S01]  /*0170*/  IABS R0, R3.reuse ;  /* 0x0000000300007213 */ /* 0x080fe20000000000 */
[----:B------:R-:W-:Y:S01]  /*0180*/  IMAD.U32 R4, RZ, RZ, UR11 ;  /* 0x0000000bff047e24 */ /* 0x000fe2000f8e00ff */
[----:B------:R-:W-:-:S02]  /*0190*/  IABS R3, R3 ;  /* 0x0000000300037213 */ /* 0x000fc40000000000 */
        /* <DEDUP_REMOVED lines=14> */
[----:B------:R-:W0:Y:S01]  /*0280*/  S2R R0, SR_TID.X ;  /* 0x0000000000007919 */ /* 0x000e220000002100 */
[----:B------:R-:W-:-:S04]  /*0290*/  USHF.R.S32.HI UR4, URZ, 0x1f, UR20 ;  /* 0x0000001f3f047899 */ /* 0x000fc80008011414 */
[----:B------:R-:W-:Y:S01]  /*02a0*/  ULEA.HI UR4, UR4, UR20, URZ, 0x2 ;  /* 0x0000001404047291 */ /* 0x000fe2000f8f103f */
[----:B------:R-:W-:-:S03]  /*02b0*/  UMOV UR7, UR5 ;  /* 0x0000000500077c82 */ /* 0x000fc60008000000 */
[----:B------:R-:W-:Y:S02]  /*02c0*/  USHF.R.S32.HI UR13, URZ, 0x2, UR4 ;  /* 0x000000023f0d7899 */ /* 0x000fe40008011404 */
[----:B------:R-:W-:Y:S02]  /*02d0*/  UIMAD UR8, UR7, UR6, UR8 ;  /* 0x00000006070872a4 */ /* 0x000fe4000f8e0208 */
[----:B------:R-:W-:Y:S02]  /*02e0*/  USHF.L.U32 UR6, UR9, 0x3, URZ ;  /* 0x0000000309067899 */ /* 0x000fe4000800063f */
[----:B------:R-:W-:Y:S02]  /*02f0*/  UISETP.GT.U32.AND UP1, UPT, UR12, UR8, UPT ;  /* 0x000000080c00728c */ /* 0x000fe4000bf24070 */
[----:B------:R-:W-:Y:S02]  /*0300*/  ULOP3.LUT UR9, UR11, UR10, URZ, 0x3c, !UPT ;  /* 0x0000000a0b097292 */ /* 0x000fe4000f8e3c3f */
[----:B------:R-:W-:-:S04]  /*0310*/  UIADD3 UR4, UR13, 0x3f, URZ ;  /* 0x0000003f0d047890 */ /* 0x000fc8000fffe03f */
[----:B------:R-:W-:-:S03]  /*0320*/  USHF.R.S32.HI UR5, URZ, 0x1f, UR4 ;  /* 0x0000001f3f057899 */ /* 0x000fc60008011404 */
[----:B------:R-:W-:Y:S02]  /*0330*/  @!UP1 UIADD3 UR8, UR8, -UR12, URZ ;  /* 0x8000000c08089290 */ /* 0x000fe4000fffe03f */
[----:B------:R-:W-:Y:S02]  /*0340*/  @!UP1 UIADD3 UR7, UR7, 0x1, URZ ;  /* 0x0000000107079890 */ /* 0x000fe4000fffe03f */
[----:B------:R-:W-:Y:S02]  /*0350*/  UISETP.GE.U32.AND UP2, UPT, UR8, UR12, UPT ;  /* 0x0000000c0800728c */ /* 0x000fe4000bf46070 */
[----:B------:R-:W-:Y:S01]  /*0360*/  UISETP.GE.AND UP1, UPT, UR9, URZ, UPT ;  /* 0x0000003f0900728c */ /* 0x000fe2000bf26270 */
[----:B0-----:R-:W-:Y:S01]  /*0370*/  IMAD.SHL.U32 R2, R0, 0x2, RZ ;  /* 0x0000000200027824 */ /* 0x001fe200078e00ff */
[----:B------:R-:W-:Y:S02]  /*0380*/  ULEA.HI UR5, UR5, UR4, URZ, 0x6 ;  /* 0x0000000405057291 */ /* 0x000fe4000f8f303f */
[----:B------:R-:W-:-:S02]  /*0390*/  ULOP3.LUT UR4, URZ, UR10, URZ, 0x33, !UPT ;  /* 0x0000000a3f047292 */ /* 0x000fc4000f8e333f */
[----:B------:R-:W-:Y:S02]  /*03a0*/  ULEA.HI.SX32 UR15, UR5, 0xffffffff, 0x1a ;  /* 0xffffffff050f7891 */ /* 0x000fe4000f8fd23f */
[----:B------:R-:W-:Y:S02]  /*03b0*/  UIADD3 UR5, UR8, -UR12, URZ ;  /* 0x8000000c08057290 */ /* 0x000fe4000fffe03f */
[----:B------:R-:W-:Y:S02]  /*03c0*/  @UP2 UIADD3 UR7, UR7, 0x1, URZ ;  /* 0x0000000107072890 */ /* 0x000fe4000fffe03f */
[----:B------:R-:W-:Y:S02]  /*03d0*/  UISETP.NE.AND UP2, UPT, UR10, URZ, UPT ;  /* 0x0000003f0a00728c */ /* 0x000fe4000bf45270 */
[----:B------:R-:W-:Y:S02]  /*03e0*/  @!UP1 UIADD3 UR7, -UR7, URZ, URZ ;  /* 0x0000003f07079290 */ /* 0x000fe4000fffe13f */
[----:B------:R-:W-:-:S02]  /*03f0*/  UISETP.GT.U32.AND UP1, UPT, UR12, UR8, UPT ;  /* 0x000000080c00728c */ /* 0x000fc4000bf24070 */
[----:B------:R-:W-:Y:S02]  /*0400*/  USEL UR14, UR4, UR7, !UP2 ;  /* 0x00000007040e7287 */ /* 0x000fe4000d000000 */
[----:B------:R-:W-:Y:S02]  /*0410*/  USEL UR5, UR5, UR8, !UP1 ;  /* 0x0000000805057287 */ /* 0x000fe4000c800000 */
[----:B------:R-:W-:Y:S02]  /*0420*/  UISETP.NE.AND UP1, UPT, UR15, UR14, UPT ;  /* 0x0000000e0f00728c */ /* 0x000fe4000bf25270 */
[----:B------:R-:W-:Y:S02]  /*0430*/  @!UP0 UIADD3 UR5, -UR5, URZ, URZ ;  /* 0x0000003f05058290 */ /* 0x000fe4000fffe13f */
[----:B------:R-:W-:Y:S02]  /*0440*/  UIADD3 UR9, UR10, -0x1, URZ ;  /* 0xffffffff0a097890 */ /* 0x000fe4000fffe03f */
[----:B------:R-:W-:-:S02]  /*0450*/  USEL UR8, UR4, UR5, !UP2 ;  /* 0x0000000504087287 */ /* 0x000fc4000d000000 */
[----:B------:R-:W-:Y:S02]  /*0460*/  USHF.L.U32 UR11, UR14, 0xd, URZ ;  /* 0x0000000d0e0b7899 */ /* 0x000fe4000800063f */
[----:B------:R-:W-:Y:S02]  /*0470*/  UIMAD UR7, UR13, UR8, URZ ;  /* 0x000000080d0772a4 */ /* 0x000fe4000f8e023f */
[----:B------:R-:W-:Y:S02]  /*0480*/  @!UP1 UIADD3 UR18, UR13, -0x1, URZ ;  /* 0xffffffff0d129890 */ /* 0x000fe4000fffe03f */
[----:B------:R-:W-:Y:S02]  /*0490*/  USHF.L.U32 UR10, UR7, 0x7, URZ ;  /* 0x00000007070a7899 */ /* 0x000fe4000800063f */
[----:B------:R-:W-:Y:S02]  /*04a0*/  @!UP1 USHF.R.S32.HI UR7, URZ, 0x1f, UR18 ;  /* 0x0000001f3f079899 */ /* 0x000fe40008011412 */
[----:B------:R-:W-:-:S02]  /*04b0*/  USHF.R.S32.HI UR12, URZ, 0x1f, UR11 ;  /* 0x0000001f3f0c7899 */ /* 0x000fc4000801140b */
[----:B------:R-:W-:Y:S02]  /*04c0*/  @!UP1 ULEA.HI UR7, UR7, UR18, URZ, 0x6 ;  /* 0x0000001207079291 */ /* 0x000fe4000f8f303f */
[----:B------:R-:W-:Y:S02]  /*04d0*/  UIADD3 UR11, UP2, UR10, UR11, URZ ;  /* 0x0000000b0a0b7290 */ /* 0x000fe4000ff5e03f */
[----:B------:R-:W-:Y:S01]  /*04e0*/  @!UP1 ULOP3.LUT UR7, UR7, 0xffffffc0, URZ, 0xc0, !UPT ;  /* 0xffffffc007079892 */ /* 0x000fe2000f8ec03f */
[----:B------:R-:W-:Y:S01]  /*04f0*/  ULDC.64 UR4, c[0x0][UR6+0x410] ;  /* 0x0001040006047abb */ /* 0x000fe20008000a00 */
[----:B------:R-:W-:Y:S02]  /*0500*/  ULEA.HI.X.SX32 UR12, UR10, UR12, 0x1, UP2 ;  /* 0x0000000c0a0c7291 */ /* 0x000fe400090f0e3f */
[----:B------:R-:W-:Y:S02]  /*0510*/  @!UP1 UIADD3 UR17, UR18, 0x1, -UR7 ;  /* 0x0000000112119890 */ /* 0x000fe4000fffe807 */
[----:B------:R-:W-:-:S02]  /*0520*/  UISETP.NE.AND UP0, UPT, UR9, UR8, UPT ;  /* 0x000000080900728c */ /* 0x000fc4000bf05270 */
[----:B------:R-:W-:Y:S02]  /*0530*/  ULEA UR18, UP2, UR11, UR4, 0x2 ;  /* 0x000000040b127291 */ /* 0x000fe4000f84103f */
[----:B------:R-:W-:Y:S01]  /*0540*/  ISETP.GE.U32.AND P0, PT, R2, UR17, PT ;  /* 0x0000001102007c0c */ /* 0x000fe2000bf06070 */
[----:B------:R-:W-:Y:S02]  /*0550*/  UISETP.NE.AND UP1, UPT, UR15, UR14, UPT ;  /* 0x0000000e0f00728c */ /* 0x000fe4000bf25270 */
[----:B------:R-:W-:Y:S02]  /*0560*/  ULEA UR10, UR14, UR10, 0x6 ;  /* 0x0000000a0e0a7291 */ /* 0x000fe4000f8e303f */
[----:B------:R-:W-:Y:S02]  /*0570*/  ULEA.HI.X UR12, UR11, UR5, UR12, 0x2, UP2 ;  /* 0x000000050b0c7291 */ /* 0x000fe400090f140c */
[----:B------:R-:W-:Y:S01]  /*0580*/  UISETP.LT.AND UP0, UPT, UR19, UR21, !UP0 ;  /* 0x000000151300728c */ /* 0x000fe2000c701270 */
[----:B------:R-:W-:-:S05]  /*0590*/  ULDC.64 UR8, c[0x0][0x208] ;  /* 0x0000820000087ab9 */ /* 0x000fca0000000a00 */
[----:B------:R-:W-:Y:S05]  /*05a0*/  @P0 BRA `(.L_x_420) ;  /* 0x0000003800b80947 */ /* 0x000fea0003800000 */
[----:B------:R-:W0:Y:S01]  /*05b0*/  S2R R7, SR_TID.Y ;  /* 0x0000000000077919 */ /* 0x000e220000002200 */
[----:B------:R-:W-:Y:S01]  /*05c0*/  USHF.R.S32.HI UR7, URZ, 0x1f, UR10 ;  /* 0x0000001f3f077899 */ /* 0x000fe2000801140a */
[----:B------:R-:W-:Y:S01]  /*05d0*/  ULDC.64 UR4, c[0x0][UR6+0x210] ;  /* 0x0000840006047abb */ /* 0x000fe20008000a00 */
[----:B0-----:R-:W-:-:S05]  /*05e0*/  IMAD R9, R7, UR13, R2 ;  /* 0x0000000d07097c24 */ /* 0x001fca000f8e0202 */
[----:B------:R-:W-:-:S04]  /*05f0*/  IADD3 R2, P0, R9, UR10, RZ ;  /* 0x0000000a09027c10 */ /* 0x000fc8000ff1e0ff */
[----:B------:R-:W-:Y:S02]  /*0600*/  LEA.HI.X.SX32 R3, R9, UR7, 0x1, P0 ;  /* 0x0000000709037c11 */ /* 0x000fe400080f0eff */
[----:B------:R-:W-:-:S04]  /*0610*/  LEA R12, P0, R2, UR4, 0x2 ;  /* 0x00000004020c7c11 */ /* 0x000fc8000f8010ff */
[----:B------:R-:W-:-:S05]  /*0620*/  LEA.HI.X R13, R2, UR5, R3, 0x2, P0 ;  /* 0x00000005020d7c11 */ /* 0x000fca00080f1403 */
[----:B------:R0:W5:Y:S01]  /*0630*/  LDG.E.64.CONSTANT R2, desc[UR8][R12.64] ;  /* 0x000000080c027981 */ /* 0x000162000c1e9b00 */
[----:B------:R-:W-:Y:S01]  /*0640*/  IMAD.U32 R6, RZ, RZ, UR16 ;  /* 0x00000010ff067e24 */ /* 0x000fe2000f8e00ff */
[----:B------:R-:W-:-:S05]  /*0650*/  PLOP3.LUT P0, PT, PT, PT, UP1, 0x80, 0x0 ;  /* 0x000000000000781c */ /* 0x000fca0003f0f018 */
[----:B------:R-:W1:Y:S02]  /*0660*/  LDC R6, c[0x0][R6+0x90c] ;  /* 0x0002430006067b82 */ /* 0x000e640000000800 */
[----:B-1----:R-:W-:-:S04]  /*0670*/  ISETP.LT.AND P0, PT, R6, UR20, !P0 ;  /* 0x0000001406007c0c */ /* 0x002fc8000c701270 */
        /* <DEDUP_REMOVED lines=8> */
[----:B------:R-:W-:-:S03]  /*0700*/  IMAD.MOV R16, RZ, RZ, -R16 ;  /* 0x000000ffff107224 */ /* 0x000fc600078e0a10 */
[----:B------:R-:W-:Y:S02]  /*0710*/  IABS R14, R5 ;  /* 0x00000005000e7213 */ /* 0x000fe40000000000 */
[----:B0-----:R-:W0:Y:S02]  /*0720*/  MUFU.RCP R8, R8 ;  /* 0x0000000800087308 */ /* 0x001e240000001000 */
[----:B0-----:R-:W-:-:S06]  /*0730*/  VIADD R10, R8, 0xffffffe ;  /* 0x0ffffffe080a7836 */ /* 0x001fcc0000000000 */
[----:B------:R0:W1:Y:S02]  /*0740*/  F2I.FTZ.U32.TRUNC.NTZ R11, R10 ;  /* 0x0000000a000b7305 */ /* 0x000064000021f000 */
[----:B0-----:R-:W-:Y:S02]  /*0750*/  IMAD.MOV.U32 R10, RZ, RZ, RZ ;  /* 0x000000ffff0a7224 */ /* 0x001fe400078e00ff */
        /* <DEDUP_REMOVED lines=29> */
.L_x_423:
[----:B-----5:R-:W-:-:S07]  /*0930*/  LOP3.LUT R2, R2, 0xffffff00, RZ, 0xc0, !PT ;  /* 0xffffff0002027812 */ /* 0x020fce00078ec0ff */
.L_x_424:
[----:B------:R-:W-:Y:S05]  /*0940*/  BSYNC B1 ;  /* 0x0000000000017941 */ /* 0x000fea0003800000 */
.L_x_422:
        /* <DEDUP_REMOVED lines=24> */
.L_x_426:
[----:B-----5:R-:W-:-:S07]  /*0ad0*/  LOP3.LUT R2, R2, 0xffff00ff, RZ, 0xc0, !PT ;  /* 0xffff00ff02027812 */ /* 0x020fce00078ec0ff */
.L_x_427:
[----:B------:R-:W-:Y:S05]  /*0ae0*/  BSYNC B1 ;  /* 0x0000000000017941 */ /* 0x000fea0003800000 */
.L_x_425:
        /* <DEDUP_REMOVED lines=24> */
.L_x_429:
[----:B-----5:R-:W-:-:S07]  /*0c70*/  LOP3.LUT R2, R2, 0xff00ffff, RZ, 0xc0, !PT ;  /* 0xff00ffff02027812 */ /* 0x020fce00078ec0ff */
.L_x_430:
[----:B------:R-:W-:Y:S05]  /*0c80*/  BSYNC B1 ;  /* 0x0000000000017941 */ /* 0x000fea0003800000 */
.L_x_428:
        /* <DEDUP_REMOVED lines=24> */
.L_x_432:
[----:B-----5:R-:W-:-:S07]  /*0e10*/  LOP3.LUT R2, R2, 0xffffff, RZ, 0xc0, !PT ;  /* 0x00ffffff02027812 */ /* 0x020fce00078ec0ff */
.L_x_433:
[----:B------:R-:W-:Y:S05]  /*0e20*/  BSYNC B1 ;  /* 0x0000000000017941 */ /* 0x000fea0003800000 */
.L_x_431:
        /* <DEDUP_REMOVED lines=24> */
.L_x_435:
[----:B-----5:R-:W-:-:S07]  /*0fb0*/  LOP3.LUT R3, R3, 0xffffff00, RZ, 0xc0, !PT ;  /* 0xffffff0003037812 */ /* 0x020fce00078ec0ff */
.L_x_436:
[----:B------:R-:W-:Y:S05]  /*0fc0*/  BSYNC B1 ;  /* 0x0000000000017941 */ /* 0x000fea0003800000 */
.L_x_434:
        /* <DEDUP_REMOVED lines=24> */
.L_x_438:
[----:B-----5:R-:W-:-:S07]  /*1150*/  LOP3.LUT R3, R3, 0xffff00ff, RZ, 0xc0, !PT ;  /* 0xffff00ff03037812 */ /* 0x020fce00078ec0ff */
.L_x_439:
[----:B------:R-:W-:Y:S05]  /*1160*/  BSYNC B1 ;  /* 0x0000000000017941 */ /* 0x000fea0003800000 */
.L_x_437:
        /* <DEDUP_REMOVED lines=24> */
.L_x_441:
[----:B-----5:R-:W-:-:S07]  /*12f0*/  LOP3.LUT R3, R3, 0xff00ffff, RZ, 0xc0, !PT ;  /* 0xff00ffff03037812 */ /* 0x020fce00078ec0ff */
.L_x_442:
[----:B------:R-:W-:Y:S05]  /*1300*/  BSYNC B1 ;  /* 0x0000000000017941 */ /* 0x000fea0003800000 */
.L_x_440:
[----:B------:R-:W-:Y:S01]  /*1310*/  VIADD R14, R5, 0x7 ;  /* 0x00000007050e7836 */ /* 0x000fe20000000000 */
[----:B------:R-:W-:Y:S04]  /*1320*/  BSSY B1, `(.L_x_421) ;  /* 0x0000018000017945 */ /* 0x000fe80003800000 */
[----:B------:R-:W-:-:S05]  /*1330*/  IABS R15, R14 ;  /* 0x0000000e000f7213 */ /* 0x000fca0000000000 */
[----:B------:R-:W-:Y:S01]  /*1340*/  IMAD.HI.U32 R5, R8, R15, RZ ;  /* 0x0000000f08057227 */ /* 0x000fe200078e00ff */
[----:B------:R-:W-:-:S03]  /*1350*/  LOP3.LUT R8, R14, UR20, RZ, 0x3c, !PT ;  /* 0x000000140e087c12 */ /* 0x000fc6000f8e3cff */
[----:B------:R-:W-:Y:S01]  /*1360*/  IMAD R15, R5, R10, R15 ;  /* 0x0000000a050f7224 */ /* 0x000fe200078e020f */
[----:B------:R-:W-:-:S04]  /*1370*/  ISETP.GE.AND P4, PT, R8, RZ, PT ;  /* 0x000000ff0800720c */ /* 0x000fc80003f86270 */
        /* <DEDUP_REMOVED lines=17> */
.L_x_443:
[----:B-----5:R-:W-:-:S07]  /*1490*/  LOP3.LUT R3, R3, 0xffffff, RZ, 0xc0, !PT ;  /* 0x00ffffff03037812 */ /* 0x020fce00078ec0ff */
.L_x_444:
[----:B------:R-:W-:Y:S05]  /*14a0*/  BSYNC B1 ;  /* 0x0000000000017941 */ /* 0x000fea0003800000 */
.L_x_421:
[----:B------:R-:W-:-:S04]  /*14b0*/  IMAD.U32 R10, RZ, RZ, UR13 ;  /* 0x0000000dff0a7e24 */ /* 0x000fc8000f8e00ff */
[----:B------:R-:W-:-:S04]  /*14c0*/  IMAD.SHL.U32 R10, R10, 0x20, RZ ;  /* 0x000000200a0a7824 */ /* 0x000fc800078e00ff */
[----:B------:R-:W-:-:S05]  /*14d0*/  IMAD.WIDE R12, R10, 0x4, R12 ;  /* 0x000000040a0c7825 */ /* 0x000fca00078e020c */
[----:B------:R0:W5:Y:S01]  /*14e0*/  LDG.E.64.CONSTANT R4, desc[UR8][R12.64] ;  /* 0x000000080c047981 */ /* 0x000162000c1e9b00 */
[----:B------:R-:W-:Y:S01]  /*14f0*/  IMAD.IADD R11, R9, 0x1, R10 ;  /* 0x00000001090b7824 */ /* 0x000fe200078e020a */
        /* <DEDUP_REMOVED lines=42> */
.L_x_447:
[----:B-----5:R-:W-:-:S07]  /*17a0*/  LOP3.LUT R4, R4, 0xffffff00, RZ, 0xc0, !PT ;  /* 0xffffff0004047812 */ /* 0x020fce00078ec0ff */
.L_x_448:
[----:B------:R-:W-:Y:S05]  /*17b0*/  BSYNC B1 ;  /* 0x0000000000017941 */ /* 0x000fea0003800000 */
.L_x_446:
        /* <DEDUP_REMOVED lines=24> */
.L_x_450:
[----:B-----5:R-:W-:-:S07]  /*1940*/  LOP3.LUT R4, R4, 0xffff00ff, RZ, 0xc0, !PT ;  /* 0xffff00ff04047812 */ /* 0x020fce00078ec0ff */
.L_x_451:
[----:B------:R-:W-:Y:S05]  /*1950*/  BSYNC B1 ;  /* 0x0000000000017941 */ /* 0x000fea0003800000 */
.L_x_449:
        /* <DEDUP_REMOVED lines=24> */
.L_x_453:
[----:B-----5:R-:W-:-:S07]  /*1ae0*/  LOP3.LUT R4, R4, 0xff00ffff, RZ, 0xc0, !PT ;  /* 0xff00ffff04047812 */ /* 0x020fce00078ec0ff */
.L_x_454:
[----:B------:R-:W-:Y:S05]  /*1af0*/  BSYNC B1 ;  /* 0x0000000000017941 */ /* 0x000fea0003800000 */
.L_x_452:
        /* <DEDUP_REMOVED lines=24> */
.L_x_456:
[----:B-----5:R-:W-:-:S07]  /*1c80*/  LOP3.LUT R4, R4, 0xffffff, RZ, 0xc0, !PT ;  /* 0x00ffffff04047812 */ /* 0x020fce00078ec0ff */
.L_x_457:
[----:B------:R-:W-:Y:S05]  /*1c90*/  BSYNC B1 ;  /* 0x0000000000017941 */ /* 0x000fea0003800000 */
.L_x_455:
        /* <DEDUP_REMOVED lines=24> */
.L_x_459:
[----:B-----5:R-:W-:-:S07]  /*1e20*/  LOP3.LUT R5, R5, 0xffffff00, RZ, 0xc0, !PT ;  /* 0xffffff0005057812 */ /* 0x020fce00078ec0ff */
.L_x_460:
[----:B------:R-:W-:Y:S05]  /*1e30*/  BSYNC B1 ;  /* 0x0000000000017941 */ /* 0x000fea0003800000 */
.L_x_458:
        /* <DEDUP_REMOVED lines=24> */
.L_x_462:
[----:B-----5:R-:W-:-:S07]  /*1fc0*/  LOP3.LUT R5, R5, 0xffff00ff, RZ, 0xc0, !PT ;  /* 0xffff00ff05057812 */ /* 0x020fce00078ec0ff */
.L_x_463:
[----:B------:R-:W-:Y:S05]  /*1fd0*/  BSYNC B1 ;  /* 0x0000000000017941 */ /* 0x000fea0003800000 */
.L_x_461:
        /* <DEDUP_REMOVED lines=24> */
.L_x_465:
[----:B-----5:R-:W-:-:S07]  /*2160*/  LOP3.LUT R5, R5, 0xff00ffff, RZ, 0xc0, !PT ;  /* 0xff00ffff05057812 */ /* 0x020fce00078ec0ff */
.L_x_466:
[----:B------:R-:W-:Y:S05]  /*2170*/  BSYNC B1 ;  /* 0x0000000000017941 */ /* 0x000fea0003800000 */
.L_x_464:
        /* <DEDUP_REMOVED lines=24> */
.L_x_467:
[----:B-----5:R-:W-:-:S07]  /*2300*/  LOP3.LUT R5, R5, 0xffffff, RZ, 0xc0, !PT ;  /* 0x00ffffff05057812 */ /* 0x020fce00078ec0ff */
.L_x_468:
[----:B------:R-:W-:Y:S05]  /*2310*/  BSYNC B1 ;  /* 0x0000000000017941 */ /* 0x000fea0003800000 */
.L_x_445:
[----:B0-----:R-:W-:-:S05]  /*2320*/  IMAD.WIDE R12, R10, 0x4, R12 ;  /* 0x000000040a0c7825 */ /* 0x001fca00078e020c */
        /* <DEDUP_REMOVED lines=44> */
.L_x_471:
[----:B-----5:R-:W-:-:S07]  /*25f0*/  LOP3.LUT R8, R8, 0xffffff00, RZ, 0xc0, !PT ;  /* 0xffffff0008087812 */ /* 0x020fce00078ec0ff */
.L_x_472:
[----:B------:R-:W-:Y:S05]  /*2600*/  BSYNC B1 ;  /* 0x0000000000017941 */ /* 0x000fea0003800000 */
.L_x_470:
[----:B------:R-:W-:Y:S01]  /*2610*/  VIADD R21, R14, 0x1 ;  /* 0x000000010e157836 */ /* 0x000fe20000000000 */
[----:B------:R-:W-:Y:S04]  /*2620*/  BSSY B1, `(.L_x_473) ;  /* 0x0000019000017945 */ /* 0x000fe80003800000 */
[----:B------:R-:W-:-:S05]  /*2630*/  IABS R19, R21 ;  /* 0x0000001500137213 */ /* 0x000fca0000000000 */
[----:B------:R-:W-:-:S04]  /*2640*/  IMAD.HI.U32 R20, R16, R19, RZ ;  /* 0x0000001310147227 */ /* 0x000fc800078e00ff */
[----:B------:R-:W-:-:S05]  /*2650*/  IMAD R22, R20, R17, R19 ;  /* 0x0000001114167224 */ /* 0x000fca00078e0213 */
[----:B------:R-:W-:-:S13]  /*2660*/  ISETP.GT.U32.AND P3, PT, R15, R22, PT ;  /* 0x000000160f00720c */ /* 0x000fda0003f64070 */
[----:B------:R-:W-:Y:S02]  /*2670*/  @!P3 IMAD.IADD R22, R22, 0x1, -R15 ;  /* 0x000000011616b824 */ /* 0x000fe400078e0a0f */
[----:B------:R-:W-:-:S03]  /*2680*/  @!P3 VIADD R20, R20, 0x1 ;  /* 0x000000011414b836 */ /* 0x000fc60000000000 */
[----:B------:R-:W-:Y:S02]  /*2690*/  ISETP.GE.U32.AND P2, PT, R22, R15, PT ;  /* 0x0000000f1600720c */ /* 0x000fe40003f46070 */
[----:B------:R-:W-:-:S04]  /*26a0*/  LOP3.LUT R15, R21, UR20, RZ, 0x3c, !PT ;  /* 0x00000014150f7c12 */ /* 0x000fc8000f8e3cff */
[----:B------:R-:W-:Y:S02]  /*26b0*/  ISETP.GE.AND P4, PT, R15, RZ, PT ;  /* 0x000000ff0f00720c */ /* 0x000fe40003f86270 */
[----:B------:R-:W-:-:S05]  /*26c0*/  IABS R15, UR20 ;  /* 0x00000014000f7c13 */ /* 0x000fca0008000000 */
[----:B------:R-:W-:-:S06]  /*26d0*/  @P2 VIADD R20, R20, 0x1 ;  /* 0x0000000114142836 */ /* 0x000fcc0000000000 */
        /* <DEDUP_REMOVED lines=12> */
.L_x_474:
[----:B-----5:R-:W-:-:S07]  /*27a0*/  LOP3.LUT R8, R8, 0xffff00ff, RZ, 0xc0, !PT ;  /* 0xffff00ff08087812 */ /* 0x020fce00078ec0ff */
.L_x_475:
[----:B------:R-:W-:Y:S05]  /*27b0*/  BSYNC B1 ;  /* 0x0000000000017941 */ /* 0x000fea0003800000 */
.L_x_473:
        /* <DEDUP_REMOVED lines=24> */
.L_x_477:
[----:B-----5:R-:W-:-:S07]  /*2940*/  LOP3.LUT R8, R8, 0xff00ffff, RZ, 0xc0, !PT ;  /* 0xff00ffff08087812 */ /* 0x020fce00078ec0ff */
.L_x_478:
[----:B------:R-:W-:Y:S05]  /*2950*/  BSYNC B1 ;  /* 0x0000000000017941 */ /* 0x000fea0003800000 */
.L_x_476:
        /* <DEDUP_REMOVED lines=24> */
.L_x_480:
[----:B-----5:R-:W-:-:S07]  /*2ae0*/  LOP3.LUT R8, R8, 0xffffff, RZ, 0xc0, !PT ;  /* 0x00ffffff08087812 */ /* 0x020fce00078ec0ff */
.L_x_481:
[----:B------:R-:W-:Y:S05]  /*2af0*/  BSYNC B1 ;  /* 0x0000000000017941 */ /* 0x000fea0003800000 */
.L_x_479:
        /* <DEDUP_REMOVED lines=24> */
.L_x_483:
[----:B-----5:R-:W-:-:S07]  /*2c80*/  LOP3.LUT R9, R9, 0xffffff00, RZ, 0xc0, !PT ;  /* 0xffffff0009097812 */ /* 0x020fce00078ec0ff */
.L_x_484:
[----:B------:R-:W-:Y:S05]  /*2c90*/  BSYNC B1 ;  /* 0x0000000000017941 */ /* 0x000fea0003800000 */
.L_x_482:
        /* <DEDUP_REMOVED lines=24> */
.L_x_486:
[----:B-----5:R-:W-:-:S07]  /*2e20*/  LOP3.LUT R9, R9, 0xffff00ff, RZ, 0xc0, !PT ;  /* 0xffff00ff09097812 */ /* 0x020fce00078ec0ff */
.L_x_487:
[----:B------:R-:W-:Y:S05]  /*2e30*/  BSYNC B1 ;  /* 0x0000000000017941 */ /* 0x000fea0003800000 */
.L_x_485:
        /* <DEDUP_REMOVED lines=24> */
.L_x_489:
[----:B-----5:R-:W-:-:S07]  /*2fc0*/  LOP3.LUT R9, R9, 0xff00ffff, RZ, 0xc0, !PT ;  /* 0xff00ffff09097812 */ /* 0x020fce00078ec0ff */
.L_x_490:
[----:B------:R-:W-:Y:S05]  /*2fd0*/  BSYNC B1 ;  /* 0x0000000000017941 */ /* 0x000fea0003800000 */
.L_x_488:
        /* <DEDUP_REMOVED lines=24> */
.L_x_491:
[----:B-----5:R-:W-:-:S07]  /*3160*/  LOP3.LUT R9, R9, 0xffffff, RZ, 0xc0, !PT ;  /* 0x00ffffff09097812 */ /* 0x020fce00078ec0ff */
.L_x_492:
[----:B------:R-:W-:Y:S05]  /*3170*/  BSYNC B1 ;  /* 0x0000000000017941 */ /* 0x000fea0003800000 */
.L_x_469:
[----:B0-----:R-:W-:-:S06]  /*3180*/  IMAD.WIDE R12, R10, 0x4, R12 ;  /* 0x000000040a0c7825 */ /* 0x001fcc00078e020c */
[----:B------:R-:W5:Y:S01]  /*3190*/  LDG.E.64.CONSTANT R12, desc[UR8][R12.64] ;  /* 0x000000080c0c7981 */ /* 0x000f62000c1e9b00 */
[----:B------:R-:W-:Y:S05]  /*31a0*/  @!P0 BRA `(.L_x_493) ;  /* 0x0000000c00808947 */ /* 0x000fea0003800000 */
[----:B------:R-:W-:Y:S01]  /*31b0*/  IABS R14, UR20 ;  /* 0x00000014000e7c13 */ /* 0x000fe20008000000 */
[----:B------:R-:W-:Y:S01]  /*31c0*/  BSSY B1, `(.L_x_494) ;  /* 0x0000028000017945 */ /* 0x000fe20003800000 */
[----:B------:R-:W-:Y:S02]  /*31d0*/  IADD3 R10, R11, UR10, R10 ;  /* 0x0000000a0b0a7c10 */ /* 0x000fe4000fffe00a */
[----:B------:R-:W0:Y:S01]  /*31e0*/  I2F.RP R15, R14 ;  /* 0x0000000e000f7306 */ /* 0x000e220000209400 */
[----:B------:R-:W-:Y:S02]  /*31f0*/  IABS R19, UR20 ;  /* 0x0000001400137c13 */ /* 0x000fe40008000000 */
[----:B------:R-:W-:-:S05]  /*3200*/  IMAD.SHL.U32 R10, R10, 0x4, RZ ;  /* 0x000000040a0a7824 */ /* 0x000fca00078e00ff */
[----:B0-----:R-:W0:Y:S02]  /*3210*/  MUFU.RCP R15, R15 ;  /* 0x0000000f000f7308 */ /* 0x001e240000001000 */
[----:B0-----:R-:W-:Y:S02]  /*3220*/  VIADD R16, R15, 0xffffffe ;  /* 0x0ffffffe0f107836 */ /* 0x001fe40000000000 */
[----:B------:R-:W-:-:S04]  /*3230*/  IMAD.MOV R15, RZ, RZ, -R19 ;  /* 0x000000ffff0f7224 */ /* 0x000fc800078e0a13 */
[----:B------:R0:W1:Y:S02]  /*3240*/  F2I.FTZ.U32.TRUNC.NTZ R17, R16 ;  /* 0x0000001000117305 */ /* 0x000064000021f000 */
[----:B0-----:R-:W-:Y:S02]  /*3250*/  IMAD.MOV.U32 R16, RZ, RZ, RZ ;  /* 0x000000ffff107224 */ /* 0x001fe400078e00ff */
[----:B-1----:R-:W-:-:S04]  /*3260*/  IMAD.MOV R18, RZ, RZ, -R17 ;  /* 0x000000ffff127224 */ /* 0x002fc800078e0a11 */
[----:B------:R-:W-:Y:S01]  /*3270*/  IMAD.MOV.U32 R11, RZ, RZ, R18 ;  /* 0x000000ffff0b7224 */ /* 0x000fe200078e0012 */
[----:B------:R-:W-:-:S03]  /*3280*/  IABS R18, R10 ;  /* 0x0000000a00127213 */ /* 0x000fc60000000000 */
[----:B------:R-:W-:-:S04]  /*3290*/  IMAD R11, R11, R14, RZ ;  /* 0x0000000e0b0b7224 */ /* 0x000fc800078e02ff */
[----:B------:R-:W-:-:S06]  /*32a0*/  IMAD.HI.U32 R11, R17, R11, R16 ;  /* 0x0000000b110b7227 */ /* 0x000fcc00078e0010 */
        /* <DEDUP_REMOVED lines=24> */
.L_x_495:
[----:B-----5:R-:W-:-:S07]  /*3430*/  LOP3.LUT R12, R12, 0xffffff00, RZ, 0xc0, !PT ;  /* 0xffffff000c0c7812 */ /* 0x020fce00078ec0ff */
.L_x_496:
[----:B------:R-:W-:Y:S05]  /*3440*/  BSYNC B1 ;  /* 0x0000000000017941 */ /* 0x000fea0003800000 */
.L_x_494:
        /* <DEDUP_REMOVED lines=24> */
.L_x_498:
[----:B-----5:R-:W-:-:S07]  /*35d0*/  LOP3.LUT R12, R12, 0xffff00ff, RZ, 0xc0, !PT ;  /* 0xffff00ff0c0c7812 */ /* 0x020fce00078ec0ff */
.L_x_499:
[----:B------:R-:W-:Y:S05]  /*35e0*/  BSYNC B1 ;  /* 0x0000000000017941 */ /* 0x000fea0003800000 */
.L_x_497:
        /* <DEDUP_REMOVED lines=24> */
.L_x_501:
[----:B-----5:R-:W-:-:S07]  /*3770*/  LOP3.LUT R12, R12, 0xff00ffff, RZ, 0xc0, !PT ;  /* 0xff00ffff0c0c7812 */ /* 0x020fce00078ec0ff */
.L_x_502:
[----:B------:R-:W-:Y:S05]  /*3780*/  BSYNC B1 ;  /* 0x0000000000017941 */ /* 0x000fea0003800000 */
.L_x_500:
        /* <DEDUP_REMOVED lines=24> */
.L_x_504:
[----:B-----5:R-:W-:-:S07]  /*3910*/  LOP3.LUT R12, R12, 0xffffff, RZ, 0xc0, !PT ;  /* 0x00ffffff0c0c7812 */ /* 0x020fce00078ec0ff */
.L_x_505:
[----:B------:R-:W-:Y:S05]  /*3920*/  BSYNC B1 ;  /* 0x0000000000017941 */ /* 0x000fea0003800000 */
.L_x_503:
        /* <DEDUP_REMOVED lines=24> */
.L_x_507:
[----:B-----5:R-:W-:-:S07]  /*3ab0*/  LOP3.LUT R13, R13, 0xffffff00, RZ, 0xc0, !PT ;  /* 0xffffff000d0d7812 */ /* 0x020fce00078ec0ff */
.L_x_508:
[----:B------:R-:W-:Y:S05]  /*3ac0*/  BSYNC B1 ;  /* 0x0000000000017941 */ /* 0x000fea0003800000 */
.L_x_506:
        /* <DEDUP_REMOVED lines=24> */
.L_x_510:
[----:B-----5:R-:W-:-:S07]  /*3c50*/  LOP3.LUT R13, R13, 0xffff00ff, RZ, 0xc0, !PT ;  /* 0xffff00ff0d0d7812 */ /* 0x020fce00078ec0ff */
.L_x_511:
[----:B------:R-:W-:Y:S05]  /*3c60*/  BSYNC B1 ;  /* 0x0000000000017941 */ /* 0x000fea0003800000 */
.L_x_509:
        /* <DEDUP_REMOVED lines=24> */
.L_x_513:
[----:B-----5:R-:W-:-:S07]  /*3df0*/  LOP3.LUT R13, R13, 0xff00ffff, RZ, 0xc0, !PT ;  /* 0xff00ffff0d0d7812 */ /* 0x020fce00078ec0ff */
.L_x_514:
[----:B------:R-:W-:Y:S05]  /*3e00*/  BSYNC B1 ;  /* 0x0000000000017941 */ /* 0x000fea0003800000 */
.L_x_512:
        /* <DEDUP_REMOVED lines=24> */
.L_x_515:
[----:B-----5:R-:W-:-:S07]  /*3f90*/  LOP3.LUT R13, R13, 0xffffff, RZ, 0xc0, !PT ;  /* 0x00ffffff0d0d7812 */ /* 0x020fce00078ec0ff */
.L_x_516:
[----:B------:R-:W-:Y:S05]  /*3fa0*/  BSYNC B1 ;  /* 0x0000000000017941 */ /* 0x000fea0003800000 */
.L_x_493:
[----:B------:R-:W0:Y:S01]  /*3fb0*/  S2UR UR5, SR_CgaCtaId ;  /* 0x00000000000579c3 */ /* 0x000e220000008800 */
[----:B------:R-:W-:Y:S01]  /*3fc0*/  UMOV UR4, 0x400 ;  /* 0x0000040000047882 */ /* 0x000fe20000000000 */
[----:B------:R-:W-:Y:S02]  /*3fd0*/  IMAD R7, R0, 0x40, R7 ;  /* 0x0000004000077824 */ /* 0x000fe400078e0207 */
[----:B-----5:R-:W-:Y:S02]  /*3fe0*/  IMAD.MOV.U32 R16, RZ, RZ, R2 ;  /* 0x000000ffff107224 */ /* 0x020fe400078e0002 */
[----:B------:R-:W-:Y:S02]  /*3ff0*/  IMAD.MOV.U32 R17, RZ, RZ, R4 ;  /* 0x000000ffff117224 */ /* 0x000fe400078e0004 */
[----:B------:R-:W-:Y:S02]  /*4000*/  IMAD.MOV.U32 R18, RZ, RZ, R8 ;  /* 0x000000ffff127224 */ /* 0x000fe400078e0008 */
[----:B------:R-:W-:-:S02]  /*4010*/  IMAD.MOV.U32 R19, RZ, RZ, R12 ;  /* 0x000000ffff137224 */ /* 0x000fc400078e000c */
[----:B------:R-:W-:Y:S02]  /*4020*/  IMAD.MOV.U32 R4, RZ, RZ, R3 ;  /* 0x000000ffff047224 */ /* 0x000fe400078e0003 */
[----:B------:R-:W-:Y:S01]  /*4030*/  IMAD.MOV.U32 R6, RZ, RZ, R9 ;  /* 0x000000ffff067224 */ /* 0x000fe200078e0009 */
[----:B0-----:R-:W-:-:S06]  /*4040*/  ULEA UR4, UR5, UR4, 0x18 ;  /* 0x0000000405047291 */ /* 0x001fcc000f8ec03f */
[----:B------:R-:W-:Y:S01]  /*4050*/  LEA R2, R7, UR4, 0x4 ;  /* 0x0000000407027c11 */ /* 0x000fe2000f8e20ff */
[----:B------:R-:W-:-:S04]  /*4060*/  IMAD.MOV.U32 R7, RZ, RZ, R13 ;  /* 0x000000ffff077224 */ /* 0x000fc800078e000d */
[----:B------:R0:W-:Y:S04]  /*4070*/  STS.128 [R2], R16 ;  /* 0x0000001002007388 */ /* 0x0001e80000000c00 */
[----:B------:R0:W-:Y:S02]  /*4080*/  STS.128 [R2+0x200], R4 ;  /* 0x0002000402007388 */ /* 0x0001e40000000c00 */
.L_x_420:
[----:B------:R-:W-:Y:S05]  /*4090*/  BSYNC B0 ;  /* 0x0000000000007941 */ /* 0x000fea0003800000 */
.L_x_419:
[----:B------:R-:W1:Y:S01]  /*40a0*/  S2R R3, SR_TID.Y ;  /* 0x0000000000037919 */ /* 0x000e620000002200 */
[----:B------:R-:W-:Y:S01]  /*40b0*/  ULDC UR4, c[0x0][0x0] ;  /* 0x0000000000047ab9 */ /* 0x000fe20000000800 */
[----:B------:R-:W-:Y:S01]  /*40c0*/  USHF.L.U32 UR11, UR17, 0x5, URZ ;  /* 0x00000005110b7899 */ /* 0x000fe2000800063f */
[----:B------:R-:W-:Y:S01]  /*40d0*/  BAR.SYNC.DEFER_BLOCKING 0x0 ;  /* 0x0000000000007b1d */ /* 0x000fe20000010000 */
[----:B-1----:R-:W-:-:S05]  /*40e0*/  IMAD R0, R3, UR4, R0 ;  /* 0x0000000403007c24 */ /* 0x002fca000f8e0200 */
[----:B------:R-:W-:-:S13]  /*40f0*/  ISETP.GE.AND P0, PT, R0, UR11, PT ;  /* 0x0000000b00007c0c */ /* 0x000fda000bf06270 */
[----:B------:R-:W-:Y:S05]  /*4100*/  @P0 EXIT ;  /* 0x000000000000094d */ /* 0x000fea0003800000 */
[----:B------:R-:W1:Y:S01]  /*4110*/  S2UR UR7, SR_CgaCtaId ;  /* 0x00000000000779c3 */ /* 0x000e620000008800 */
[----:B0-----:R-:W-:Y:S01]  /*4120*/  IMAD.U32 R4, RZ, RZ, UR18 ;  /* 0x00000012ff047e24 */ /* 0x001fe2000f8e00ff */
[----:B------:R-:W-:Y:S01]  /*4130*/  ULDC UR5, c[0x0][0x4] ;  /* 0x0000010000057ab9 */ /* 0x000fe20000000800 */
[----:B------:R-:W-:Y:S01]  /*4140*/  IMAD.U32 R5, RZ, RZ, UR12 ;  /* 0x0000000cff057e24 */ /* 0x000fe2000f8e00ff */
[----:B------:R-:W-:Y:S01]  /*4150*/  UMOV UR6, 0x400 ;  /* 0x0000040000067882 */ /* 0x000fe20000000000 */
[----:B------:R-:W-:Y:S02]  /*4160*/  UIMAD UR4, UR4, UR5, URZ ;  /* 0x00000005040472a4 */ /* 0x000fe4000f8e023f */
[----:B-1----:R-:W-:-:S12]  /*4170*/  ULEA UR6, UR7, UR6, 0x18 ;  /* 0x0000000607067291 */ /* 0x002fd8000f8ec03f */
.L_x_517:
[C---:B------:R-:W-:Y:S01]  /*4180*/  LEA R6, R0.reuse, UR6, 0x4 ;  /* 0x0000000600067c11 */ /* 0x040fe2000f8e20ff */
[----:B0-----:R-:W-:-:S04]  /*4190*/  IMAD.WIDE R2, R0, 0x10, R4 ;  /* 0x0000001000027825 */ /* 0x001fc800078e0204 */
[----:B------:R-:W0:Y:S01]  /*41a0*/  LDS.128 R8, [R6] ;  /* 0x0000000006087984 */ /* 0x000e220000000c00 */
[----:B------:R-:W-:-:S05]  /*41b0*/  VIADD R0, R0, UR4 ;  /* 0x0000000400007c36 */ /* 0x000fca0008000000 */
[----:B------:R-:W-:Y:S01]  /*41c0*/  ISETP.GE.AND P0, PT, R0, UR11, PT ;  /* 0x0000000b00007c0c */ /* 0x000fe2000bf06270 */
[----:B0-----:R0:W-:-:S12]  /*41d0*/  STG.E.128 desc[UR8][R2.64], R8 ;  /* 0x0000000802007986 */ /* 0x0011d8000c101d08 */
[----:B------:R-:W-:Y:S05]  /*41e0*/  @!P0 BRA `(.L_x_517) ;  /* 0xfffffffc00e48947 */ /* 0x000fea000383ffff */
[----:B------:R-:W-:Y:S05]  /*41f0*/  EXIT ;  /* 0x000000000000794d */ /* 0x000fea0003800000 */
.L_x_518:
        /* <DEDUP_REMOVED lines=16> */
.L_x_1433:


//--------------------- .text._ZN18transformer_engine43_GLOBAL__N__603fe5ac_10_swizzle_cu_2a895db439multi_tensor_swizzle_row_scaling_kernelI4int4Li128ELi4EEEvNS0_16MultiSwizzleArgsE --------------------------
	.section	.text._ZN18transformer_engine43_GLOBAL__N__603fe5ac_10_swizzle_cu_2a895db439multi_tensor_swizzle_row_scaling_kernelI4int4Li128ELi4EEEvNS0_16MultiSwizzleArgsE,"ax",@progbits
	.align	128
.text._ZN18transformer_engine43_GLOBAL__N__603fe5ac_10_swizzle_cu_2a895db439multi_tensor_swizzle_row_scaling_kernelI4int4Li128ELi4EEEvNS0_16MultiSwizzleArgsE:
        .type           _ZN18transformer_engine43_GLOBAL__N__603fe5ac_10_swizzle_cu_2a895db439multi_tensor_swizzle_row_scaling_kernelI4int4Li128ELi4EEEvNS0_16MultiSwizzleArgsE,@function
        .size           _ZN18transformer_engine43_GLOBAL__N__603fe5ac_10_swizzle_cu_2a895db439multi_tensor_swizzle_row_scaling_kernelI4int4Li128ELi4EEEvNS0_16MultiSwizzleArgsE,(.L_x_1434 - _ZN18transformer_engine43_GLOBAL__N__603fe5ac_10_swizzle_cu_2a895db439multi_tensor_swizzle_row_scaling_kernelI4int4Li128ELi4EEEvNS0_16MultiSwizzleArgsE)
        .other          _ZN18transformer_engine43_GLOBAL__N__603fe5ac_10_swizzle_cu_2a895db439multi_tensor_swizzle_row_scaling_kernelI4int4Li128ELi4EEEvNS0_16MultiSwizzleArgsE,@"STO_CUDA_ENTRY STV_DEFAULT"
_ZN18transformer_engine43_GLOBAL__N__603fe5ac_10_swizzle_cu_2a895db439multi_tensor_swizzle_row_scaling_kernelI4int4Li128ELi4EEEvNS0_16MultiSwizzleArgsE:
[----:B------:R-:W-:Y:S08]  /*0000*/  LDC R1, c[0x0][0x28] ;  /* 0x00000a00ff017b82 */ /* 0x000ff00000000800 */
[----:B------:R-:W0:Y:S01]  /*0010*/  S2UR UR4, SR_CTAID.X ;  /* 0x00000000000479c3 */ /* 0x000e220000002500 */
[----:B------:R-:W-:-:S07]  /*0020*/  IMAD.MOV.U32 R2, RZ, RZ, RZ ;  /* 0x000000ffff027224 */ /* 0x000fce00078e00ff */
.L_x_519:
[----:B------:R-:W-:Y:S02]  /*0030*/  IMAD.MOV.U32 R0, RZ, RZ, R2 ;  /* 0x000000ffff007224 */ /* 0x000fe400078e0002 */
[----:B------:R-:W-:-:S04]  /*0040*/  VIADD R2, R2, 0x1 ;  /* 0x0000000102027836 */ /* 0x000fc80000000000 */
[----:B------:R-:W-:-:S04]  /*0050*/  IMAD.SHL.U32 R25, R2, 0x4, RZ ;  /* 0x0000000402197824 */ /* 0x000fc800078e00ff */
[----:B------:R-:W0:Y:S02]  /*0060*/  LDC R3, c[0x0][R25+0xa10] ;  /* 0x0002840019037b82 */ /* 0x000e240000000800 */
[----:B0-----:R-:W-:-:S13]  /*0070*/  ISETP.GT.AND P0, PT, R3, UR4, PT ;  /* 0x0000000403007c0c */ /* 0x001fda000bf04270 */
[----:B------:R-:W-:Y:S05]  /*0080*/  @!P0 BRA `(.L_x_519) ;  /* 0xfffffffc00e88947 */ /* 0x000fea000383ffff */
[----:B------:R-:W0:Y:S01]  /*0090*/  LDC R2, c[0x0][R25+0x60c] ;  /* 0x0001830019027b82 */ /* 0x000e220000000800 */
[----:B------:R-:W1:Y:S01]  /*00a0*/  S2R R32, SR_TID.X ;  /* 0x0000000000207919 */ /* 0x000e620000002100 */
[----:B------:R-:W-:Y:S01]  /*00b0*/  IMAD.SHL.U32 R11, R0, 0x8, RZ ;  /* 0x00000008000b7824 */ /* 0x000fe200078e00ff */
[----:B------:R-:W-:Y:S01]  /*00c0*/  ULDC.64 UR8, c[0x0][0x208] ;  /* 0x0000820000087ab9 */ /* 0x000fe20000000a00 */
[----:B------:R-:W-:Y:S04]  /*00d0*/  BSSY B0, `(.L_x_520) ;  /* 0x000073b000007945 */ /* 0x000fe80003800000 */
[----:B------:R-:W2:Y:S08]  /*00e0*/  LDC R4, c[0x0][R25+0xa0c] ;  /* 0x0002830019047b82 */ /* 0x000eb00000000800 */
[----:B------:R-:W3:Y:S01]  /*00f0*/  LDC R20, c[0x0][R25+0x70c] ;  /* 0x0001c30019147b82 */ /* 0x000ee20000000800 */
[----:B0-----:R-:W-:-:S07]  /*0100*/  SHF.R.S32.HI R3, RZ, 0x1f, R2 ;  /* 0x0000001fff037819 */ /* 0x001fce0000011402 */
[----:B------:R-:W0:Y:S01]  /*0110*/  LDC R21, c[0x0][R25+0x80c] ;  /* 0x0002030019157b82 */ /* 0x000e220000000800 */
[----:B------:R-:W-:-:S04]  /*0120*/  LEA.HI R3, R3, R2, RZ, 0x7 ;  /* 0x0000000203037211 */ /* 0x000fc800078f38ff */
[----:B------:R-:W-:Y:S01]  /*0130*/  SHF.R.S32.HI R3, RZ, 0x7, R3 ;  /* 0x00000007ff037819 */ /* 0x000fe20000011403 */
[----:B-1----:R-:W-:Y:S01]  /*0140*/  IMAD.SHL.U32 R15, R32, 0x4, RZ ;  /* 0x00000004200f7824 */ /* 0x002fe200078e00ff */
[----:B--2---:R-:W-:Y:S01]  /*0150*/  IADD3 R12, -R4, UR4, RZ ;  /* 0x00000004040c7c10 */ /* 0x004fe2000fffe1ff */
[----:B------:R-:W-:Y:S01]  /*0160*/  IMAD.MOV.U32 R4, RZ, RZ, RZ ;  /* 0x000000ffff047224 */ /* 0x000fe200078e00ff */
[-C--:B------:R-:W-:Y:S02]  /*0170*/  IABS R8, R3.reuse ;  /* 0x0000000300087213 */ /* 0x080fe40000000000 */
[----:B------:R-:W-:Y:S02]  /*0180*/  IABS R9, R12 ;  /* 0x0000000c00097213 */ /* 0x000fe40000000000 */
[----:B------:R-:W1:Y:S01]  /*0190*/  I2F.RP R6, R8 ;  /* 0x0000000800067306 */ /* 0x000e620000209400 */
[----:B------:R-:W-:Y:S02]  /*01a0*/  IABS R10, R3 ;  /* 0x00000003000a7213 */ /* 0x000fe40000000000 */
[----:B------:R-:W-:-:S05]  /*01b0*/  ISETP.GE.AND P3, PT, R12, RZ, PT ;  /* 0x000000ff0c00720c */ /* 0x000fca0003f66270 */
[----:B-1----:R-:W1:Y:S02]  /*01c0*/  MUFU.RCP R6, R6 ;  /* 0x0000000600067308 */ /* 0x002e640000001000 */
[----:B-1----:R-:W-:-:S06]  /*01d0*/  VIADD R5, R6, 0xffffffe ;  /* 0x0ffffffe06057836 */ /* 0x002fcc0000000000 */
[----:B------:R-:W1:Y:S02]  /*01e0*/  F2I.FTZ.U32.TRUNC.NTZ R5, R5 ;  /* 0x0000000500057305 */ /* 0x000e64000021f000 */
[----:B-1----:R-:W-:-:S04]  /*01f0*/  IMAD.MOV R7, RZ, RZ, -R5 ;  /* 0x000000ffff077224 */ /* 0x002fc800078e0a05 */
[----:B------:R-:W-:-:S04]  /*0200*/  IMAD R7, R7, R8, RZ ;  /* 0x0000000807077224 */ /* 0x000fc800078e02ff */
[----:B------:R-:W-:Y:S01]  /*0210*/  IMAD.HI.U32 R4, R5, R7, R4 ;  /* 0x0000000705047227 */ /* 0x000fe200078e0004 */
[----:B---3--:R-:W-:-:S03]  /*0220*/  SHF.R.S32.HI R5, RZ, 0x1f, R20 ;  /* 0x0000001fff057819 */ /* 0x008fc60000011414 */
[----:B------:R-:W-:Y:S01]  /*0230*/  IMAD.MOV R7, RZ, RZ, -R10 ;  /* 0x000000ffff077224 */ /* 0x000fe200078e0a0a */
[----:B------:R-:W-:Y:S01]  /*0240*/  LEA.HI R5, R5, R20, RZ, 0x2 ;  /* 0x0000001405057211 */ /* 0x000fe200078f10ff */
[----:B------:R-:W-:Y:S01]  /*0250*/  IMAD.HI.U32 R6, R4, R9, RZ ;  /* 0x0000000904067227 */ /* 0x000fe200078e00ff */
[----:B------:R-:W-:Y:S02]  /*0260*/  LOP3.LUT R4, R12, R3, RZ, 0x3c, !PT ;  /* 0x000000030c047212 */ /* 0x000fe400078e3cff */
[----:B------:R-:W-:Y:S01]  /*0270*/  SHF.R.S32.HI R10, RZ, 0x2, R5 ;  /* 0x00000002ff0a7819 */ /* 0x000fe20000011405 */
[----:B------:R-:W-:Y:S01]  /*0280*/  IMAD R7, R6, R7, R9 ;  /* 0x0000000706077224 */ /* 0x000fe200078e0209 */
[----:B------:R-:W-:Y:S02]  /*0290*/  ISETP.GE.AND P2, PT, R4, RZ, PT ;  /* 0x000000ff0400720c */ /* 0x000fe40003f46270 */
[----:B------:R-:W-:Y:S01]  /*02a0*/  LOP3.LUT R9, RZ, R3, RZ, 0x33, !PT ;  /* 0x00000003ff097212 */ /* 0x000fe200078e33ff */
[----:B------:R-:W-:Y:S01]  /*02b0*/  VIADD R4, R10, 0x7f ;  /* 0x0000007f0a047836 */ /* 0x000fe20000000000 */
[----:B------:R-:W-:-:S04]  /*02c0*/  ISETP.GT.U32.AND P1, PT, R8, R7, PT ;  /* 0x000000070800720c */ /* 0x000fc80003f24070 */
[----:B------:R-:W-:-:S04]  /*02d0*/  SHF.R.S32.HI R5, RZ, 0x1f, R4 ;  /* 0x0000001fff057819 */ /* 0x000fc80000011404 */
[----:B------:R-:W-:-:S04]  /*02e0*/  LEA.HI R5, R5, R4, RZ, 0x7 ;  /* 0x0000000405057211 */ /* 0x000fc800078f38ff */
[----:B------:R-:W-:Y:S01]  /*02f0*/  LEA.HI.SX32 R14, R5, 0xffffffff, 0x19 ;  /* 0xffffffff050e7811 */ /* 0x000fe200078fcaff */
[--C-:B------:R-:W-:Y:S02]  /*0300*/  @!P1 IMAD.IADD R7, R7, 0x1, -R8.reuse ;  /* 0x0000000107079824 */ /* 0x100fe400078e0a08 */
[----:B------:R-:W-:Y:S02]  /*0310*/  @!P1 VIADD R6, R6, 0x1 ;  /* 0x0000000106069836 */ /* 0x000fe40000000000 */
[C---:B------:R-:W-:Y:S01]  /*0320*/  IMAD.IADD R4, R7.reuse, 0x1, -R8 ;  /* 0x0000000107047824 */ /* 0x040fe200078e0a08 */
[----:B------:R-:W-:Y:S02]  /*0330*/  ISETP.GE.U32.AND P0, PT, R7, R8, PT ;  /* 0x000000080700720c */ /* 0x000fe40003f06070 */
[----:B------:R-:W-:Y:S01]  /*0340*/  ISETP.GT.U32.AND P1, PT, R8, R7, PT ;  /* 0x000000070800720c */ /* 0x000fe20003f24070 */
[----:B------:R-:W-:-:S03]  /*0350*/  VIADD R8, R3, 0xffffffff ;  /* 0xffffffff03087836 */ /* 0x000fc60000000000 */
[----:B------:R-:W-:Y:S02]  /*0360*/  SEL R0, R4, R7, !P1 ;  /* 0x0000000704007207 */ /* 0x000fe40004800000 */
[----:B------:R-:W1:Y:S03]  /*0370*/  LDC.64 R4, c[0x0][R11+0x410] ;  /* 0x000104000b047b82 */ /* 0x000e660000000a00 */
[----:B------:R-:W-:Y:S02]  /*0380*/  @!P3 IMAD.MOV R0, RZ, RZ, -R0 ;  /* 0x000000ffff00b224 */ /* 0x000fe400078e0a00 */
[----:B------:R-:W-:Y:S01]  /*0390*/  @P0 VIADD R6, R6, 0x1 ;  /* 0x0000000106060836 */ /* 0x000fe20000000000 */
[----:B------:R-:W-:-:S03]  /*03a0*/  ISETP.NE.AND P0, PT, R3, RZ, PT ;  /* 0x000000ff0300720c */ /* 0x000fc60003f05270 */
[----:B------:R-:W-:-:S05]  /*03b0*/  @!P2 IMAD.MOV R6, RZ, RZ, -R6 ;  /* 0x000000ffff06a224 */ /* 0x000fca00078e0a06 */
[C---:B------:R-:W-:Y:S02]  /*03c0*/  SEL R13, R9.reuse, R6, !P0 ;  /* 0x00000006090d7207 */ /* 0x040fe40004000000 */
[----:B------:R-:W-:Y:S01]  /*03d0*/  SEL R9, R9, R0, !P0 ;  /* 0x0000000009097207 */ /* 0x000fe20004000000 */
[----:B------:R-:W-:Y:S01]  /*03e0*/  IMAD.MOV.U32 R0, RZ, RZ, 0x80 ;  /* 0x00000080ff007424 */ /* 0x000fe200078e00ff */
[----:B------:R-:W-:Y:S01]  /*03f0*/  ISETP.NE.AND P2, PT, R14, R13, PT ;  /* 0x0000000d0e00720c */ /* 0x000fe20003f45270 */
[----:B------:R-:W-:Y:S01]  /*0400*/  IMAD.SHL.U32 R3, R13, 0x4000, RZ ;  /* 0x000040000d037824 */ /* 0x000fe200078e00ff */
[-C--:B------:R-:W-:Y:S01]  /*0410*/  ISETP.NE.AND P1, PT, R8, R9.reuse, PT ;  /* 0x000000090800720c */ /* 0x080fe20003f25270 */
[----:B------:R-:W-:Y:S01]  /*0420*/  IMAD R12, R10, R9, RZ ;  /* 0x000000090a0c7224 */ /* 0x000fe200078e02ff */
[----:B------:R-:W-:Y:S02]  /*0430*/  ISETP.NE.AND P0, PT, R14, R13, PT ;  /* 0x0000000d0e00720c */ /* 0x000fe40003f05270 */
[----:B0-----:R-:W-:Y:S01]  /*0440*/  ISETP.LT.AND P1, PT, R21, R2, !P1 ;  /* 0x000000021500720c */ /* 0x001fe20004f21270 */
[----:B------:R-:W-:-:S04]  /*0450*/  IMAD.SHL.U32 R12, R12, 0x80, RZ ;  /* 0x000000800c0c7824 */ /* 0x000fc800078e00ff */
[----:B------:R-:W-:Y:S02]  /*0460*/  IMAD R22, R13, 0x80, R12 ;  /* 0x000000800d167824 */ /* 0x000fe400078e020c */
[----:B------:R-:W-:-:S05]  /*0470*/  @!P2 VIADD R6, R10, 0xffffffff ;  /* 0xffffffff0a06a836 */ /* 0x000fca0000000000 */
[----:B------:R-:W-:-:S04]  /*0480*/  @!P2 SHF.R.S32.HI R7, RZ, 0x1f, R6 ;  /* 0x0000001fff07a819 */ /* 0x000fc80000011406 */
[----:B------:R-:W-:-:S04]  /*0490*/  @!P2 LEA.HI R7, R7, R6, RZ, 0x7 ;  /* 0x000000060707a211 */ /* 0x000fc800078f38ff */
[----:B------:R-:W-:-:S04]  /*04a0*/  @!P2 LOP3.LUT R7, R7, 0xffffff80, RZ, 0xc0, !PT ;  /* 0xffffff800707a812 */ /* 0x000fc800078ec0ff */
[----:B------:R-:W-:Y:S02]  /*04b0*/  @!P2 IADD3 R0, R6, 0x1, -R7 ;  /* 0x000000010600a810 */ /* 0x000fe40007ffe807 */
[C---:B------:R-:W-:Y:S02]  /*04c0*/  IADD3 R7, P2, R12.reuse, R3, RZ ;  /* 0x000000030c077210 */ /* 0x040fe40007f5e0ff */
[----:B------:R-:W-:Y:S02]  /*04d0*/  ISETP.GE.U32.AND P3, PT, R15, R0, PT ;  /* 0x000000000f00720c */ /* 0x000fe40003f66070 */
[----:B------:R-:W-:Y:S02]  /*04e0*/  SHF.R.S32.HI R3, RZ, 0x1f, R3 ;  /* 0x0000001fff037819 */ /* 0x000fe40000011403 */
[----:B-1----:R-:W-:Y:S02]  /*04f0*/  LEA R2, P4, R7, R4, 0x2 ;  /* 0x0000000407027211 */ /* 0x002fe400078810ff */
[----:B------:R-:W-:-:S04]  /*0500*/  LEA.HI.X.SX32 R4, R12, R3, 0x1, P2 ;  /* 0x000000030c047211 */ /* 0x000fc800010f0eff */
[----:B------:R-:W-:-:S03]  /*0510*/  LEA.HI.X R3, R7, R5, R4, 0x2, P4 ;  /* 0x0000000507037211 */ /* 0x000fc600020f1404 */
        /* <DEDUP_REMOVED lines=9> */
[----:B------:R0:W5:Y:S01]  /*05b0*/  LDG.E.128.CONSTANT R4, desc[UR8][R8.64] ;  /* 0x0000000808047981 */ /* 0x000162000c1e9d00 */
        /* <DEDUP_REMOVED lines=13> */
[----:B------:R-:W-:-:S04]  /*0690*/  IMAD.MOV R12, RZ, RZ, -R24 ;  /* 0x000000ffff0c7224 */ /* 0x000fc800078e0a18 */
[----:B------:R0:W1:Y:S02]  /*06a0*/  F2I.FTZ.U32.TRUNC.NTZ R17, R16 ;  /* 0x0000001000117305 */ /* 0x000064000021f000 */
[----:B0-----:R-:W-:Y:S02]  /*06b0*/  IMAD.MOV.U32 R16, RZ, RZ, RZ ;  /* 0x000000ffff107224 */ /* 0x001fe400078e00ff */
[----:B-1----:R-:W-:-:S04]  /*06c0*/  IMAD.MOV R14, RZ, RZ, -R17 ;  /* 0x000000ffff0e7224 */ /* 0x002fc800078e0a11 */
[----:B------:R-:W-:-:S04]  /*06d0*/  IMAD R19, R14, R11, RZ ;  /* 0x0000000b0e137224 */ /* 0x000fc800078e02ff */
[----:B------:R-:W-:Y:S01]  /*06e0*/  IMAD.HI.U32 R14, R17, R19, R16 ;  /* 0x00000013110e7227 */ /* 0x000fe200078e0010 */
[----:B------:R-:W-:-:S03]  /*06f0*/  LOP3.LUT R16, R13, R20, RZ, 0x3c, !PT ;  /* 0x000000140d107212 */ /* 0x000fc600078e3cff */
[----:B------:R-:W-:Y:S01]  /*0700*/  IMAD.MOV.U32 R19, RZ, RZ, R18 ;  /* 0x000000ffff137224 */ /* 0x000fe200078e0012 */
[----:B------:R-:W-:Y:S02]  /*0710*/  ISETP.GE.AND P3, PT, R16, RZ, PT ;  /* 0x000000ff1000720c */ /* 0x000fe40003f66270 */
[----:B------:R-:W-:Y:S01]  /*0720*/  LOP3.LUT R16, RZ, R20, RZ, 0x33, !PT ;  /* 0x00000014ff107212 */ /* 0x000fe200078e33ff */
        /* <DEDUP_REMOVED lines=20> */
.L_x_524:
[----:B-----5:R-:W-:-:S07]  /*0870*/  LOP3.LUT R4, R4, 0xffffff00, RZ, 0xc0, !PT ;  /* 0xffffff0004047812 */ /* 0x020fce00078ec0ff */
.L_x_525:
[----:B------:R-:W-:Y:S05]  /*0880*/  BSYNC B1 ;  /* 0x0000000000017941 */ /* 0x000fea0003800000 */
.L_x_523:
        /* <DEDUP_REMOVED lines=24> */
.L_x_527:
[----:B-----5:R-:W-:-:S07]  /*0a10*/  LOP3.LUT R4, R4, 0xffff00ff, RZ, 0xc0, !PT ;  /* 0xffff00ff04047812 */ /* 0x020fce00078ec0ff */
.L_x_528:
[----:B------:R-:W-:Y:S05]  /*0a20*/  BSYNC B1 ;  /* 0x0000000000017941 */ /* 0x000fea0003800000 */
.L_x_526:
        /* <DEDUP_REMOVED lines=24> */
.L_x_530:
[----:B-----5:R-:W-:-:S07]  /*0bb0*/  LOP3.LUT R4, R4, 0xff00ffff, RZ, 0xc0, !PT ;  /* 0xff00ffff04047812 */ /* 0x020fce00078ec0ff */
.L_x_531:
[----:B------:R-:W-:Y:S05]  /*0bc0*/  BSYNC B1 ;  /* 0x0000000000017941 */ /* 0x000fea0003800000 */
.L_x_529:
        /* <DEDUP_REMOVED lines=24> */
.L_x_533:
[----:B-----5:R-:W-:-:S07]  /*0d50*/  LOP3.LUT R4, R4, 0xffffff, RZ, 0xc0, !PT ;  /* 0x00ffffff04047812 */ /* 0x020fce00078ec0ff */
.L_x_534:
[----:B------:R-:W-:Y:S05]  /*0d60*/  BSYNC B1 ;  /* 0x0000000000017941 */ /* 0x000fea0003800000 */
.L_x_532:
        /* <DEDUP_REMOVED lines=24> */
.L_x_536:
[----:B-----5:R-:W-:-:S07]  /*0ef0*/  LOP3.LUT R5, R5, 0xffffff00, RZ, 0xc0, !PT ;  /* 0xffffff0005057812 */ /* 0x020fce00078ec0ff */
.L_x_537:
[----:B------:R-:W-:Y:S05]  /*0f00*/  BSYNC B1 ;  /* 0x0000000000017941 */ /* 0x000fea0003800000 */
.L_x_535:
        /* <DEDUP_REMOVED lines=24> */
.L_x_539:
[----:B-----5:R-:W-:-:S07]  /*1090*/  LOP3.LUT R5, R5, 0xffff00ff, RZ, 0xc0, !PT ;  /* 0xffff00ff05057812 */ /* 0x020fce00078ec0ff */
.L_x_540:
[----:B------:R-:W-:Y:S05]  /*10a0*/  BSYNC B1 ;  /* 0x0000000000017941 */ /* 0x000fea0003800000 */
.L_x_538:
        /* <DEDUP_REMOVED lines=24> */
.L_x_542:
[----:B-----5:R-:W-:-:S07]  /*1230*/  LOP3.LUT R5, R5, 0xff00ffff, RZ, 0xc0, !PT ;  /* 0xff00ffff05057812 */ /* 0x020fce00078ec0ff */
.L_x_543:
[----:B------:R-:W-:Y:S05]  /*1240*/  BSYNC B1 ;  /* 0x0000000000017941 */ /* 0x000fea0003800000 */
.L_x_541:
        /* <DEDUP_REMOVED lines=24> */
.L_x_545:
[----:B-----5:R-:W-:-:S07]  /*13d0*/  LOP3.LUT R5, R5, 0xffffff, RZ, 0xc0, !PT ;  /* 0x00ffffff05057812 */ /* 0x020fce00078ec0ff */
.L_x_546:
[----:B------:R-:W-:Y:S05]  /*13e0*/  BSYNC B1 ;  /* 0x0000000000017941 */ /* 0x000fea0003800000 */
.L_x_544:
        /* <DEDUP_REMOVED lines=24> */
.L_x_548:
[----:B-----5:R-:W-:-:S07]  /*1570*/  LOP3.LUT R6, R6, 0xffffff00, RZ, 0xc0, !PT ;  /* 0xffffff0006067812 */ /* 0x020fce00078ec0ff */
.L_x_549:
[----:B------:R-:W-:Y:S05]  /*1580*/  BSYNC B1 ;  /* 0x0000000000017941 */ /* 0x000fea0003800000 */
.L_x_547:
        /* <DEDUP_REMOVED lines=24> */
.L_x_551:
[----:B-----5:R-:W-:-:S07]  /*1710*/  LOP3.LUT R6, R6, 0xffff00ff, RZ, 0xc0, !PT ;  /* 0xffff00ff06067812 */ /* 0x020fce00078ec0ff */
.L_x_552:
[----:B------:R-:W-:Y:S05]  /*1720*/  BSYNC B1 ;  /* 0x0000000000017941 */ /* 0x000fea0003800000 */
.L_x_550:
        /* <DEDUP_REMOVED lines=24> */
.L_x_554:
[----:B-----5:R-:W-:-:S07]  /*18b0*/  LOP3.LUT R6, R6, 0xff00ffff, RZ, 0xc0, !PT ;  /* 0xff00ffff06067812 */ /* 0x020fce00078ec0ff */
.L_x_555:
[----:B------:R-:W-:Y:S05]  /*18c0*/  BSYNC B1 ;  /* 0x0000000000017941 */ /* 0x000fea0003800000 */
.L_x_553:
        /* <DEDUP_REMOVED lines=24> */
.L_x_557:
[----:B-----5:R-:W-:-:S07]  /*1a50*/  LOP3.LUT R6, R6, 0xffffff, RZ, 0xc0, !PT ;  /* 0x00ffffff06067812 */ /* 0x020fce00078ec0ff */
.L_x_558:
[----:B------:R-:W-:Y:S05]  /*1a60*/  BSYNC B1 ;  /* 0x0000000000017941 */ /* 0x000fea0003800000 */
.L_x_556:
        /* <DEDUP_REMOVED lines=24> */
.L_x_560:
[----:B-----5:R-:W-:-:S07]  /*1bf0*/  LOP3.LUT R7, R7, 0xffffff00, RZ, 0xc0, !PT ;  /* 0xffffff0007077812 */ /* 0x020fce00078ec0ff */
.L_x_561:
[----:B------:R-:W-:Y:S05]  /*1c00*/  BSYNC B1 ;  /* 0x0000000000017941 */ /* 0x000fea0003800000 */
.L_x_559:
        /* <DEDUP_REMOVED lines=24> */
.L_x_563:
[----:B-----5:R-:W-:-:S07]  /*1d90*/  LOP3.LUT R7, R7, 0xffff00ff, RZ, 0xc0, !PT ;  /* 0xffff00ff07077812 */ /* 0x020fce00078ec0ff */
.L_x_564:
[----:B------:R-:W-:Y:S05]  /*1da0*/  BSYNC B1 ;  /* 0x0000000000017941 */ /* 0x000fea0003800000 */
.L_x_562:
        /* <DEDUP_REMOVED lines=24> */
.L_x_566:
[----:B-----5:R-:W-:-:S07]  /*1f30*/  LOP3.LUT R7, R7, 0xff00ffff, RZ, 0xc0, !PT ;  /* 0xff00ffff07077812 */ /* 0x020fce00078ec0ff */
.L_x_567:
[----:B------:R-:W-:Y:S05]  /*1f40*/  BSYNC B1 ;  /* 0x0000000000017941 */ /* 0x000fea0003800000 */
.L_x_565:
[----:B------:R-:W-:Y:S01]  /*1f50*/  VIADD R19, R13, 0xf ;  /* 0x0000000f0d137836 */ /* 0x000fe20000000000 */
[----:B------:R-:W-:Y:S04]  /*1f60*/  BSSY B1, `(.L_x_522) ;  /* 0x0000018000017945 */ /* 0x000fe80003800000 */
[----:B------:R-:W-:-:S05]  /*1f70*/  IABS R17, R19 ;  /* 0x0000001300117213 */ /* 0x000fca0000000000 */
[----:B------:R-:W-:Y:S01]  /*1f80*/  IMAD.HI.U32 R13, R14, R17, RZ ;  /* 0x000000110e0d7227 */ /* 0x000fe200078e00ff */
[----:B------:R-:W-:-:S03]  /*1f90*/  LOP3.LUT R14, R19, R20, RZ, 0x3c, !PT ;  /* 0x00000014130e7212 */ /* 0x000fc600078e3cff */
        /* <DEDUP_REMOVED lines=19> */
.L_x_568:
[----:B-----5:R-:W-:-:S07]  /*20d0*/  LOP3.LUT R7, R7, 0xffffff, RZ, 0xc0, !PT ;  /* 0x00ffffff07077812 */ /* 0x020fce00078ec0ff */
.L_x_569:
[----:B------:R-:W-:Y:S05]  /*20e0*/  BSYNC B1 ;  /* 0x0000000000017941 */ /* 0x000fea0003800000 */
.L_x_522:
[----:B------:R-:W-:-:S04]  /*20f0*/  IMAD.SHL.U32 R27, R10, 0x20, RZ ;  /* 0x000000200a1b7824 */ /* 0x000fc800078e00ff */
[----:B------:R-:W-:-:S05]  /*2100*/  IMAD.WIDE R12, R27, 0x4, R8 ;  /* 0x000000041b0c7825 */ /* 0x000fca00078e0208 */
[----:B------:R0:W5:Y:S01]  /*2110*/  LDG.E.128.CONSTANT R8, desc[UR8][R12.64] ;  /* 0x000000080c087981 */ /* 0x000162000c1e9d00 */
        /* <DEDUP_REMOVED lines=13> */
[----:B------:R-:W-:-:S04]  /*21f0*/  LOP3.LUT R19, R17, R20, RZ, 0x3c, !PT ;  /* 0x0000001411137212 */ /* 0x000fc800078e3cff */
[----:B------:R-:W-:Y:S01]  /*2200*/  ISETP.GE.AND P3, PT, R19, RZ, PT ;  /* 0x000000ff1300720c */ /* 0x000fe20003f66270 */
[----:B------:R-:W1:Y:S01]  /*2210*/  F2I.FTZ.U32.TRUNC.NTZ R15, R15 ;  /* 0x0000000f000f7305 */ /* 0x000e62000021f000 */
[----:B------:R-:W-:Y:S01]  /*2220*/  LOP3.LUT R19, RZ, R20, RZ, 0x33, !PT ;  /* 0x00000014ff137212 */ /* 0x000fe200078e33ff */
        /* <DEDUP_REMOVED lines=25> */
.L_x_572:
[----:B-----5:R-:W-:-:S07]  /*23c0*/  LOP3.LUT R8, R8, 0xffffff00, RZ, 0xc0, !PT ;  /* 0xffffff0008087812 */ /* 0x020fce00078ec0ff */
.L_x_573:
[----:B------:R-:W-:Y:S05]  /*23d0*/  BSYNC B1 ;  /* 0x0000000000017941 */ /* 0x000fea0003800000 */
.L_x_571:
        /* <DEDUP_REMOVED lines=24> */
.L_x_575:
[----:B-----5:R-:W-:-:S07]  /*2560*/  LOP3.LUT R8, R8, 0xffff00ff, RZ, 0xc0, !PT ;  /* 0xffff00ff08087812 */ /* 0x020fce00078ec0ff */
.L_x_576:
[----:B------:R-:W-:Y:S05]  /*2570*/  BSYNC B1 ;  /* 0x0000000000017941 */ /* 0x000fea0003800000 */
.L_x_574:
        /* <DEDUP_REMOVED lines=24> */
.L_x_578:
[----:B-----5:R-:W-:-:S07]  /*2700*/  LOP3.LUT R8, R8, 0xff00ffff, RZ, 0xc0, !PT ;  /* 0xff00ffff08087812 */ /* 0x020fce00078ec0ff */
.L_x_579:
[----:B------:R-:W-:Y:S05]  /*2710*/  BSYNC B1 ;  /* 0x0000000000017941 */ /* 0x000fea0003800000 */
.L_x_577:
        /* <DEDUP_REMOVED lines=24> */
.L_x_581:
[----:B-----5:R-:W-:-:S07]  /*28a0*/  LOP3.LUT R8, R8, 0xffffff, RZ, 0xc0, !PT ;  /* 0x00ffffff08087812 */ /* 0x020fce00078ec0ff */
.L_x_582:
[----:B------:R-:W-:Y:S05]  /*28b0*/  BSYNC B1 ;  /* 0x0000000000017941 */ /* 0x000fea0003800000 */
.L_x_580:
        /* <DEDUP_REMOVED lines=24> */
.L_x_584:
[----:B-----5:R-:W-:-:S07]  /*2a40*/  LOP3.LUT R9, R9, 0xffffff00, RZ, 0xc0, !PT ;  /* 0xffffff0009097812 */ /* 0x020fce00078ec0ff */
.L_x_585:
[----:B------:R-:W-:Y:S05]  /*2a50*/  BSYNC B1 ;  /* 0x0000000000017941 */ /* 0x000fea0003800000 */
.L_x_583:
        /* <DEDUP_REMOVED lines=24> */
.L_x_587:
[----:B-----5:R-:W-:-:S07]  /*2be0*/  LOP3.LUT R9, R9, 0xffff00ff, RZ, 0xc0, !PT ;  /* 0xffff00ff09097812 */ /* 0x020fce00078ec0ff */
.L_x_588:
[----:B------:R-:W-:Y:S05]  /*2bf0*/  BSYNC B1 ;  /* 0x0000000000017941 */ /* 0x000fea0003800000 */
.L_x_586:
        /* <DEDUP_REMOVED lines=24> */
.L_x_590:
[----:B-----5:R-:W-:-:S07]  /*2d80*/  LOP3.LUT R9, R9, 0xff00ffff, RZ, 0xc0, !PT ;  /* 0xff00ffff09097812 */ /* 0x020fce00078ec0ff */
.L_x_591:
[----:B------:R-:W-:Y:S05]  /*2d90*/  BSYNC B1 ;  /* 0x0000000000017941 */ /* 0x000fea0003800000 */
.L_x_589:
        /* <DEDUP_REMOVED lines=24> */
.L_x_593:
[----:B-----5:R-:W-:-:S07]  /*2f20*/  LOP3.LUT R9, R9, 0xffffff, RZ, 0xc0, !PT ;  /* 0x00ffffff09097812 */ /* 0x020fce00078ec0ff */
.L_x_594:
[----:B------:R-:W-:Y:S05]  /*2f30*/  BSYNC B1 ;  /* 0x0000000000017941 */ /* 0x000fea0003800000 */
.L_x_592:
        /* <DEDUP_REMOVED lines=24> */
.L_x_596:
[----:B-----5:R-:W-:-:S07]  /*30c0*/  LOP3.LUT R10, R10, 0xffffff00, RZ, 0xc0, !PT ;  /* 0xffffff000a0a7812 */ /* 0x020fce00078ec0ff */
.L_x_597:
[----:B------:R-:W-:Y:S05]  /*30d0*/  BSYNC B1 ;  /* 0x0000000000017941 */ /* 0x000fea0003800000 */
.L_x_595:
        /* <DEDUP_REMOVED lines=24> */
.L_x_599:
[----:B-----5:R-:W-:-:S07]  /*3260*/  LOP3.LUT R10, R10, 0xffff00ff, RZ, 0xc0, !PT ;  /* 0xffff00ff0a0a7812 */ /* 0x020fce00078ec0ff */
.L_x_600:
[----:B------:R-:W-:Y:S05]  /*3270*/  BSYNC B1 ;  /* 0x0000000000017941 */ /* 0x000fea0003800000 */
.L_x_598:
        /* <DEDUP_REMOVED lines=24> */
.L_x_602:
[----:B-----5:R-:W-:-:S07]  /*3400*/  LOP3.LUT R10, R10, 0xff00ffff, RZ, 0xc0, !PT ;  /* 0xff00ffff0a0a7812 */ /* 0x020fce00078ec0ff */
.L_x_603:
[----:B------:R-:W-:Y:S05]  /*3410*/  BSYNC B1 ;  /* 0x0000000000017941 */ /* 0x000fea0003800000 */
.L_x_601:
        /* <DEDUP_REMOVED lines=24> */
.L_x_605:
[----:B-----5:R-:W-:-:S07]  /*35a0*/  LOP3.LUT R10, R10, 0xffffff, RZ, 0xc0, !PT ;  /* 0x00ffffff0a0a7812 */ /* 0x020fce00078ec0ff */
.L_x_606:
[----:B------:R-:W-:Y:S05]  /*35b0*/  BSYNC B1 ;  /* 0x0000000000017941 */ /* 0x000fea0003800000 */
.L_x_604:
        /* <DEDUP_REMOVED lines=24> */
.L_x_608:
[----:B-----5:R-:W-:-:S07]  /*3740*/  LOP3.LUT R11, R11, 0xffffff00, RZ, 0xc0, !PT ;  /* 0xffffff000b0b7812 */ /* 0x020fce00078ec0ff */
.L_x_609:
[----:B------:R-:W-:Y:S05]  /*3750*/  BSYNC B1 ;  /* 0x0000000000017941 */ /* 0x000fea0003800000 */
.L_x_607:
        /* <DEDUP_REMOVED lines=24> */
.L_x_611:
[----:B-----5:R-:W-:-:S07]  /*38e0*/  LOP3.LUT R11, R11, 0xffff00ff, RZ, 0xc0, !PT ;  /* 0xffff00ff0b0b7812 */ /* 0x020fce00078ec0ff */
.L_x_612:
[----:B------:R-:W-:Y:S05]  /*38f0*/  BSYNC B1 ;  /* 0x0000000000017941 */ /* 0x000fea0003800000 */
.L_x_610:
        /* <DEDUP_REMOVED lines=24> */
.L_x_614:
[----:B-----5:R-:W-:-:S07]  /*3a80*/  LOP3.LUT R11, R11, 0xff00ffff, RZ, 0xc0, !PT ;  /* 0xff00ffff0b0b7812 */ /* 0x020fce00078ec0ff */
.L_x_615:
[----:B------:R-:W-:Y:S05]  /*3a90*/  BSYNC B1 ;  /* 0x0000000000017941 */ /* 0x000fea0003800000 */
.L_x_613:
        /* <DEDUP_REMOVED lines=24> */
.L_x_616:
[----:B-----5:R-:W-:-:S07]  /*3c20*/  LOP3.LUT R11, R11, 0xffffff, RZ, 0xc0, !PT ;  /* 0x00ffffff0b0b7812 */ /* 0x020fce00078ec0ff */
.L_x_617:
[----:B------:R-:W-:Y:S05]  /*3c30*/  BSYNC B1 ;  /* 0x0000000000017941 */ /* 0x000fea0003800000 */
.L_x_570:
[----:B------:R-:W-:-:S05]  /*3c40*/  IMAD.WIDE R16, R27, 0x4, R12 ;  /* 0x000000041b107825 */ /* 0x000fca00078e020c */
[----:B0-----:R0:W5:Y:S01]  /*3c50*/  LDG.E.128.CONSTANT R12, desc[UR8][R16.64] ;  /* 0x00000008100c7981 */ /* 0x001162000c1e9d00 */
[----:B------:R-:W-:Y:S01]  /*3c60*/  IMAD.IADD R29, R27, 0x1, R18 ;  /* 0x000000011b1d7824 */ /* 0x000fe200078e0212 */
[----:B------:R-:W-:Y:S06]  /*3c70*/  @!P0 BRA `(.L_x_618) ;  /* 0x0000001800b88947 */ /* 0x000fec0003800000 */
[-C--:B------:R-:W-:Y:S01]  /*3c80*/  IABS R24, R20.reuse ;  /* 0x0000001400187213 */ /* 0x080fe20000000000 */
[----:B------:R-:W-:Y:S01]  /*3c90*/  IMAD.IADD R29, R22, 0x1, R29 ;  /* 0x00000001161d7824 */ /* 0x000fe200078e021d */
[----:B------:R-:W-:Y:S01]  /*3ca0*/  IABS R28, R20 ;  /* 0x00000014001c7213 */ /* 0x000fe20000000000 */
[----:B------:R-:W-:Y:S01]  /*3cb0*/  BSSY B1, `(.L_x_619) ;  /* 0x0000024000017945 */ /* 0x000fe20003800000 */
[----:B------:R-:W1:Y:S01]  /*3cc0*/  I2F.RP R26, R24 ;  /* 0x00000018001a7306 */ /* 0x000e620000209400 */
[----:B------:R-:W-:-:S07]  /*3cd0*/  IMAD.SHL.U32 R29, R29, 0x4, RZ ;  /* 0x000000041d1d7824 */ /* 0x000fce00078e00ff */
[----:B-1----:R-:W1:Y:S02]  /*3ce0*/  MUFU.RCP R26, R26 ;  /* 0x0000001a001a7308 */ /* 0x002e640000001000 */
[----:B-1----:R-:W-:Y:S01]  /*3cf0*/  VIADD R18, R26, 0xffffffe ;  /* 0x0ffffffe1a127836 */ /* 0x002fe20000000000 */
[----:B------:R-:W-:-:S05]  /*3d00*/  IABS R26, R29 ;  /* 0x0000001d001a7213 */ /* 0x000fca0000000000 */
[----:B------:R1:W2:Y:S02]  /*3d10*/  F2I.FTZ.U32.TRUNC.NTZ R19, R18 ;  /* 0x0000001200137305 */ /* 0x0002a4000021f000 */
[----:B-1----:R-:W-:Y:S02]  /*3d20*/  IMAD.MOV.U32 R18, RZ, RZ, RZ ;  /* 0x000000ffff127224 */ /* 0x002fe400078e00ff */
[----:B--2---:R-:W-:-:S04]  /*3d30*/  IMAD.MOV R31, RZ, RZ, -R19 ;  /* 0x000000ffff1f7224 */ /* 0x004fc800078e0a13 */
[----:B------:R-:W-:-:S04]  /*3d40*/  IMAD R31, R31, R24, RZ ;  /* 0x000000181f1f7224 */ /* 0x000fc800078e02ff */
[----:B------:R-:W-:-:S04]  /*3d50*/  IMAD.HI.U32 R19, R19, R31, R18 ;  /* 0x0000001f13137227 */ /* 0x000fc800078e0012 */
[----:B------:R-:W-:Y:S02]  /*3d60*/  IMAD.MOV R18, RZ, RZ, -R28 ;  /* 0x000000ffff127224 */ /* 0x000fe400078e0a1c */
[----:B------:R-:W-:-:S04]  /*3d70*/  IMAD.HI.U32 R31, R19, R26, RZ ;  /* 0x0000001a131f7227 */ /* 0x000fc800078e00ff */
[----:B------:R-:W-:Y:S01]  /*3d80*/  IMAD R33, R31, R18, R26 ;  /* 0x000000121f217224 */ /* 0x000fe200078e021a */
[----:B------:R-:W-:-:S04]  /*3d90*/  LOP3.LUT R26, R29, R20, RZ, 0x3c, !PT ;  /* 0x000000141d1a7212 */ /* 0x000fc800078e3cff */
[----:B------:R-:W-:Y:S02]  /*3da0*/  ISETP.GT.U32.AND P2, PT, R24, R33, PT ;  /* 0x000000211800720c */ /* 0x000fe40003f44070 */
[----:B------:R-:W-:Y:S02]  /*3db0*/  ISETP.GE.AND P3, PT, R26, RZ, PT ;  /* 0x000000ff1a00720c */ /* 0x000fe40003f66270 */
[----:B------:R-:W-:-:S09]  /*3dc0*/  LOP3.LUT R26, RZ, R20, RZ, 0x33, !PT ;  /* 0x00000014ff1a7212 */ /* 0x000fd200078e33ff */
        /* <DEDUP_REMOVED lines=17> */
.L_x_620:
[----:B-----5:R-:W-:-:S07]  /*3ee0*/  LOP3.LUT R12, R12, 0xffffff00, RZ, 0xc0, !PT ;  /* 0xffffff000c0c7812 */ /* 0x020fce00078ec0ff */
.L_x_621:
[----:B------:R-:W-:Y:S05]  /*3ef0*/  BSYNC B1 ;  /* 0x0000000000017941 */ /* 0x000fea0003800000 */
.L_x_619:
        /* <DEDUP_REMOVED lines=24> */
.L_x_623:
[----:B-----5:R-:W-:-:S07]  /*4080*/  LOP3.LUT R12, R12, 0xffff00ff, RZ, 0xc0, !PT ;  /* 0xffff00ff0c0c7812 */ /* 0x020fce00078ec0ff */
.L_x_624:
[----:B------:R-:W-:Y:S05]  /*4090*/  BSYNC B1 ;  /* 0x0000000000017941 */ /* 0x000fea0003800000 */
.L_x_622:
        /* <DEDUP_REMOVED lines=24> */
.L_x_626:
[----:B-----5:R-:W-:-:S07]  /*4220*/  LOP3.LUT R12, R12, 0xff00ffff, RZ, 0xc0, !PT ;  /* 0xff00ffff0c0c7812 */ /* 0x020fce00078ec0ff */
.L_x_627:
[----:B------:R-:W-:Y:S05]  /*4230*/  BSYNC B1 ;  /* 0x0000000000017941 */ /* 0x000fea0003800000 */
.L_x_625:
        /* <DEDUP_REMOVED lines=24> */
.L_x_629:
[----:B-----5:R-:W-:-:S07]  /*43c0*/  LOP3.LUT R12, R12, 0xffffff, RZ, 0xc0, !PT ;  /* 0x00ffffff0c0c7812 */ /* 0x020fce00078ec0ff */
.L_x_630:
[----:B------:R-:W-:Y:S05]  /*43d0*/  BSYNC B1 ;  /* 0x0000000000017941 */ /* 0x000fea0003800000 */
.L_x_628:
        /* <DEDUP_REMOVED lines=24> */
.L_x_632:
[----:B-----5:R-:W-:-:S07]  /*4560*/  LOP3.LUT R13, R13, 0xffffff00, RZ, 0xc0, !PT ;  /* 0xffffff000d0d7812 */ /* 0x020fce00078ec0ff */
.L_x_633:
[----:B------:R-:W-:Y:S05]  /*4570*/  BSYNC B1 ;  /* 0x0000000000017941 */ /* 0x000fea0003800000 */
.L_x_631:
        /* <DEDUP_REMOVED lines=24> */
.L_x_635:
[----:B-----5:R-:W-:-:S07]  /*4700*/  LOP3.LUT R13, R13, 0xffff00ff, RZ, 0xc0, !PT ;  /* 0xffff00ff0d0d7812 */ /* 0x020fce00078ec0ff */
.L_x_636:
[----:B------:R-:W-:Y:S05]  /*4710*/  BSYNC B1 ;  /* 0x0000000000017941 */ /* 0x000fea0003800000 */
.L_x_634:
        /* <DEDUP_REMOVED lines=24> */
.L_x_638:
[----:B-----5:R-:W-:-:S07]  /*48a0*/  LOP3.LUT R13, R13, 0xff00ffff, RZ, 0xc0, !PT ;  /* 0xff00ffff0d0d7812 */ /* 0x020fce00078ec0ff */
.L_x_639:
[----:B------:R-:W-:Y:S05]  /*48b0*/  BSYNC B1 ;  /* 0x0000000000017941 */ /* 0x000fea0003800000 */
.L_x_637:
        /* <DEDUP_REMOVED lines=24> */
.L_x_641:
[----:B-----5:R-:W-:-:S07]  /*4a40*/  LOP3.LUT R13, R13, 0xffffff, RZ, 0xc0, !PT ;  /* 0x00ffffff0d0d7812 */ /* 0x020fce00078ec0ff */
.L_x_642:
[----:B------:R-:W-:Y:S05]  /*4a50*/  BSYNC B1 ;  /* 0x0000000000017941 */ /* 0x000fea0003800000 */
.L_x_640:
        /* <DEDUP_REMOVED lines=24> */
.L_x_644:
[----:B-----5:R-:W-:-:S07]  /*4be0*/  LOP3.LUT R14, R14, 0xffffff00, RZ, 0xc0, !PT ;  /* 0xffffff000e0e7812 */ /* 0x020fce00078ec0ff */
.L_x_645:
[----:B------:R-:W-:Y:S05]  /*4bf0*/  BSYNC B1 ;  /* 0x0000000000017941 */ /* 0x000fea0003800000 */
.L_x_643:
        /* <DEDUP_REMOVED lines=24> */
.L_x_647:
[----:B-----5:R-:W-:-:S07]  /*4d80*/  LOP3.LUT R14, R14, 0xffff00ff, RZ, 0xc0, !PT ;  /* 0xffff00ff0e0e7812 */ /* 0x020fce00078ec0ff */
.L_x_648:
[----:B------:R-:W-:Y:S05]  /*4d90*/  BSYNC B1 ;  /* 0x0000000000017941 */ /* 0x000fea0003800000 */
.L_x_646:
        /* <DEDUP_REMOVED lines=24> */
.L_x_650:
[----:B-----5:R-:W-:-:S07]  /*4f20*/  LOP3.LUT R14, R14, 0xff00ffff, RZ, 0xc0, !PT ;  /* 0xff00ffff0e0e7812 */ /* 0x020fce00078ec0ff */
.L_x_651:
[----:B------:R-:W-:Y:S05]  /*4f30*/  BSYNC B1 ;  /* 0x0000000000017941 */ /* 0x000fea0003800000 */
.L_x_649:
        /* <DEDUP_REMOVED lines=24> */
.L_x_653:
[----:B-----5:R-:W-:-:S07]  /*50c0*/  LOP3.LUT R14, R14, 0xffffff, RZ, 0xc0, !PT ;  /* 0x00ffffff0e0e7812 */ /* 0x020fce00078ec0ff */
.L_x_654:
[----:B------:R-:W-:Y:S05]  /*50d0*/  BSYNC B1 ;  /* 0x0000000000017941 */ /* 0x000fea0003800000 */
.L_x_652:
        /* <DEDUP_REMOVED lines=24> */
.L_x_656:
[----:B-----5:R-:W-:-:S07]  /*5260*/  LOP3.LUT R15, R15, 0xffffff00, RZ, 0xc0, !PT ;  /* 0xffffff000f0f7812 */ /* 0x020fce00078ec0ff */
.L_x_657:
[----:B------:R-:W-:Y:S05]  /*5270*/  BSYNC B1 ;  /* 0x0000000000017941 */ /* 0x000fea0003800000 */
.L_x_655:
        /* <DEDUP_REMOVED lines=24> */
.L_x_659:
[----:B-----5:R-:W-:-:S07]  /*5400*/  LOP3.LUT R15, R15, 0xffff00ff, RZ, 0xc0, !PT ;  /* 0xffff00ff0f0f7812 */ /* 0x020fce00078ec0ff */
.L_x_660:
[----:B------:R-:W-:Y:S05]  /*5410*/  BSYNC B1 ;  /* 0x0000000000017941 */ /* 0x000fea0003800000 */
.L_x_658:
        /* <DEDUP_REMOVED lines=24> */
.L_x_662:
[----:B-----5:R-:W-:-:S07]  /*55a0*/  LOP3.LUT R15, R15, 0xff00ffff, RZ, 0xc0, !PT ;  /* 0xff00ffff0f0f7812 */ /* 0x020fce00078ec0ff */
.L_x_663:
[----:B------:R-:W-:Y:S05]  /*55b0*/  BSYNC B1 ;  /* 0x0000000000017941 */ /* 0x000fea0003800000 */
.L_x_661:
        /* <DEDUP_REMOVED lines=24> */
.L_x_664:
[----:B-----5:R-:W-:-:S07]  /*5740*/  LOP3.LUT R15, R15, 0xffffff, RZ, 0xc0, !PT ;  /* 0x00ffffff0f0f7812 */ /* 0x020fce00078ec0ff */
.L_x_665:
[----:B------:R-:W-:Y:S05]  /*5750*/  BSYNC B1 ;  /* 0x0000000000017941 */ /* 0x000fea0003800000 */
.L_x_618:
[----:B0-----:R-:W-:-:S06]  /*5760*/  IMAD.WIDE R16, R27, 0x4, R16 ;  /* 0x000000041b107825 */ /* 0x001fcc00078e0210 */
[----:B------:R-:W5:Y:S01]  /*5770*/  LDG.E.128.CONSTANT R16, desc[UR8][R16.64] ;  /* 0x0000000810107981 */ /* 0x000f62000c1e9d00 */
[----:B------:R-:W-:Y:S05]  /*5780*/  @!P0 BRA `(.L_x_666) ;  /* 0x0000001800dc8947 */ /* 0x000fea0003800000 */
[-C--:B------:R-:W-:Y:S01]  /*5790*/  IABS R24, R20.reuse ;  /* 0x0000001400187213 */ /* 0x080fe20000000000 */
[----:B------:R-:W-:Y:S01]  /*57a0*/  IMAD.SHL.U32 R31, R32, 0x4, RZ ;  /* 0x00000004201f7824 */ /* 0x000fe200078e00ff */
[----:B------:R-:W-:Y:S01]  /*57b0*/  SHF.R.S32.HI R29, RZ, 0x1f, R20 ;  /* 0x0000001fff1d7819 */ /* 0x000fe20000011414 */
[----:B------:R-:W-:Y:S01]  /*57c0*/  BSSY B1, `(.L_x_667) ;  /* 0x000002d000017945 */ /* 0x000fe20003800000 */
[----:B------:R-:W0:Y:S02]  /*57d0*/  I2F.RP R26, R24 ;  /* 0x00000018001a7306 */ /* 0x000e240000209400 */
[----:B------:R-:W-:-:S04]  /*57e0*/  LEA.HI R29, R29, R20, RZ, 0x2 ;  /* 0x000000141d1d7211 */ /* 0x000fc800078f10ff */
[----:B------:R-:W-:-:S05]  /*57f0*/  SHF.R.S32.HI R30, RZ, 0x2, R29 ;  /* 0x00000002ff1e7819 */ /* 0x000fca000001141d */
[----:B------:R-:W-:Y:S01]  /*5800*/  IMAD R30, R30, R23, R31 ;  /* 0x000000171e1e7224 */ /* 0x000fe200078e021f */
[----:B0-----:R-:W0:Y:S03]  /*5810*/  MUFU.RCP R26, R26 ;  /* 0x0000001a001a7308 */ /* 0x001e260000001000 */
[----:B------:R-:W-:-:S04]  /*5820*/  IMAD.IADD R30, R30, 0x1, R27 ;  /* 0x000000011e1e7824 */ /* 0x000fc800078e021b */
[----:B------:R-:W-:-:S05]  /*5830*/  IMAD.IADD R30, R27, 0x1, R30 ;  /* 0x000000011b1e7824 */ /* 0x000fca00078e021e */
[----:B------:R-:W-:-:S05]  /*5840*/  IADD3 R27, R22, R30, R27 ;  /* 0x0000001e161b7210 */ /* 0x000fca0007ffe01b */
[----:B------:R-:W-:Y:S02]  /*5850*/  IMAD.SHL.U32 R27, R27, 0x4, RZ ;  /* 0x000000041b1b7824 */ /* 0x000fe400078e00ff */
[----:B0-----:R-:W-:Y:S01]  /*5860*/  VIADD R28, R26, 0xffffffe ;  /* 0x0ffffffe1a1c7836 */ /* 0x001fe20000000000 */
[----:B------:R-:W-:Y:S02]  /*5870*/  IABS R26, R20 ;  /* 0x00000014001a7213 */ /* 0x000fe40000000000 */
[----:B------:R-:W-:Y:S01]  /*5880*/  IABS R22, R27 ;  /* 0x0000001b00167213 */ /* 0x000fe20000000000 */
[----:B------:R0:W1:Y:S02]  /*5890*/  F2I.FTZ.U32.TRUNC.NTZ R29, R28 ;  /* 0x0000001c001d7305 */ /* 0x000064000021f000 */
[----:B------:R-:W-:Y:S02]  /*58a0*/  IMAD.MOV R26, RZ, RZ, -R26 ;  /* 0x000000ffff1a7224 */ /* 0x000fe400078e0a1a */
[----:B0-----:R-:W-:-:S02]  /*58b0*/  IMAD.MOV.U32 R28, RZ, RZ, RZ ;  /* 0x000000ffff1c7224 */ /* 0x001fc400078e00ff */
[----:B-1----:R-:W-:-:S04]  /*58c0*/  IMAD.MOV R31, RZ, RZ, -R29 ;  /* 0x000000ffff1f7224 */ /* 0x002fc800078e0a1d */
[----:B------:R-:W-:-:S04]  /*58d0*/  IMAD R31, R31, R24, RZ ;  /* 0x000000181f1f7224 */ /* 0x000fc800078e02ff */
[----:B------:R-:W-:-:S04]  /*58e0*/  IMAD.HI.U32 R28, R29, R31, R28 ;  /* 0x0000001f1d1c7227 */ /* 0x000fc800078e001c */
[----:B------:R-:W-:Y:S02]  /*58f0*/  IMAD.MOV.U32 R31, RZ, RZ, R22 ;  /* 0x000000ffff1f7224 */ /* 0x000fe400078e0016 */
[----:B------:R-:W-:Y:S01]  /*5900*/  IMAD.MOV.U32 R22, RZ, RZ, R26 ;  /* 0x000000ffff167224 */ /* 0x000fe200078e001a */
[----:B------:R-:W-:Y:S01]  /*5910*/  LOP3.LUT R26, R27, R20, RZ, 0x3c, !PT ;  /* 0x000000141b1a7212 */ /* 0x000fe200078e3cff */
[----:B------:R-:W-:-:S03]  /*5920*/  IMAD.HI.U32 R29, R28, R31, RZ ;  /* 0x0000001f1c1d7227 */ /* 0x000fc600078e00ff */
[----:B------:R-:W-:Y:S01]  /*5930*/  ISETP.GE.AND P2, PT, R26, RZ, PT ;  /* 0x000000ff1a00720c */ /* 0x000fe20003f46270 */
[----:B------:R-:W-:Y:S01]  /*5940*/  IMAD R31, R29, R22, R31 ;  /* 0x000000161d1f7224 */ /* 0x000fe200078e021f */
[----:B------:R-:W-:-:S04]  /*5950*/  LOP3.LUT R26, RZ, R20, RZ, 0x33, !PT ;  /* 0x00000014ff1a7212 */ /* 0x000fc800078e33ff */
        /* <DEDUP_REMOVED lines=18> */
.L_x_668:
[----:B-----5:R-:W-:-:S07]  /*5a80*/  LOP3.LUT R16, R16, 0xffffff00, RZ, 0xc0, !PT ;  /* 0xffffff0010107812 */ /* 0x020fce00078ec0ff */
.L_x_669:
[----:B------:R-:W-:Y:S05]  /*5a90*/  BSYNC B1 ;  /* 0x0000000000017941 */ /* 0x000fea0003800000 */
.L_x_667:
        /* <DEDUP_REMOVED lines=24> */
.L_x_671:
[----:B-----5:R-:W-:-:S07]  /*5c20*/  LOP3.LUT R16, R16, 0xffff00ff, RZ, 0xc0, !PT ;  /* 0xffff00ff10107812 */ /* 0x020fce00078ec0ff */
.L_x_672:
[----:B------:R-:W-:Y:S05]  /*5c30*/  BSYNC B1 ;  /* 0x0000000000017941 */ /* 0x000fea0003800000 */
.L_x_670:
        /* <DEDUP_REMOVED lines=24> */
.L_x_674:
[----:B-----5:R-:W-:-:S07]  /*5dc0*/  LOP3.LUT R16, R16, 0xff00ffff, RZ, 0xc0, !PT ;  /* 0xff00ffff10107812 */ /* 0x020fce00078ec0ff */
.L_x_675:
[----:B------:R-:W-:Y:S05]  /*5dd0*/  BSYNC B1 ;  /* 0x0000000000017941 */ /* 0x000fea0003800000 */
.L_x_673:
        /* <DEDUP_REMOVED lines=24> */
.L_x_677:
[----:B-----5:R-:W-:-:S07]  /*5f60*/  LOP3.LUT R16, R16, 0xffffff, RZ, 0xc0, !PT ;  /* 0x00ffffff10107812 */ /* 0x020fce00078ec0ff */
.L_x_678:
[----:B------:R-:W-:Y:S05]  /*5f70*/  BSYNC B1 ;  /* 0x0000000000017941 */ /* 0x000fea0003800000 */
.L_x_676:
        /* <DEDUP_REMOVED lines=24> */
.L_x_680:
[----:B-----5:R-:W-:-:S07]  /*6100*/  LOP3.LUT R17, R17, 0xffffff00, RZ, 0xc0, !PT ;  /* 0xffffff0011117812 */ /* 0x020fce00078ec0ff */
.L_x_681:
[----:B------:R-:W-:Y:S05]  /*6110*/  BSYNC B1 ;  /* 0x0000000000017941 */ /* 0x000fea0003800000 */
.L_x_679:
        /* <DEDUP_REMOVED lines=24> */
.L_x_683:
[----:B-----5:R-:W-:-:S07]  /*62a0*/  LOP3.LUT R17, R17, 0xffff00ff, RZ, 0xc0, !PT ;  /* 0xffff00ff11117812 */ /* 0x020fce00078ec0ff */
.L_x_684:
[----:B------:R-:W-:Y:S05]  /*62b0*/  BSYNC B1 ;  /* 0x0000000000017941 */ /* 0x000fea0003800000 */
.L_x_682:
        /* <DEDUP_REMOVED lines=24> */
.L_x_686:
[----:B-----5:R-:W-:-:S07]  /*6440*/  LOP3.LUT R17, R17, 0xff00ffff, RZ, 0xc0, !PT ;  /* 0xff00ffff11117812 */ /* 0x020fce00078ec0ff */
.L_x_687:
[----:B------:R-:W-:Y:S05]  /*6450*/  BSYNC B1 ;  /* 0x0000000000017941 */ /* 0x000fea0003800000 */
.L_x_685:
        /* <DEDUP_REMOVED lines=24> */
.L_x_689:
[----:B-----5:R-:W-:-:S07]  /*65e0*/  LOP3.LUT R17, R17, 0xffffff, RZ, 0xc0, !PT ;  /* 0x00ffffff11117812 */ /* 0x020fce00078ec0ff */
.L_x_690:
[----:B------:R-:W-:Y:S05]  /*65f0*/  BSYNC B1 ;  /* 0x0000000000017941 */ /* 0x000fea0003800000 */
.L_x_688:
        /* <DEDUP_REMOVED lines=24> */
.L_x_692:
[----:B-----5:R-:W-:-:S07]  /*6780*/  LOP3.LUT R18, R18, 0xffffff00, RZ, 0xc0, !PT ;  /* 0xffffff0012127812 */ /* 0x020fce00078ec0ff */
.L_x_693:
[----:B------:R-:W-:Y:S05]  /*6790*/  BSYNC B1 ;  /* 0x0000000000017941 */ /* 0x000fea0003800000 */
.L_x_691:
        /* <DEDUP_REMOVED lines=24> */
.L_x_695:
[----:B-----5:R-:W-:-:S07]  /*6920*/  LOP3.LUT R18, R18, 0xffff00ff, RZ, 0xc0, !PT ;  /* 0xffff00ff12127812 */ /* 0x020fce00078ec0ff */
.L_x_696:
[----:B------:R-:W-:Y:S05]  /*6930*/  BSYNC B1 ;  /* 0x0000000000017941 */ /* 0x000fea0003800000 */
.L_x_694:
        /* <DEDUP_REMOVED lines=24> */
.L_x_698:
[----:B-----5:R-:W-:-:S07]  /*6ac0*/  LOP3.LUT R18, R18, 0xff00ffff, RZ, 0xc0, !PT ;  /* 0xff00ffff12127812 */ /* 0x020fce00078ec0ff */
.L_x_699:
[----:B------:R-:W-:Y:S05]  /*6ad0*/  BSYNC B1 ;  /* 0x0000000000017941 */ /* 0x000fea0003800000 */
.L_x_697:
        /* <DEDUP_REMOVED lines=24> */
.L_x_701:
[----:B-----5:R-:W-:-:S07]  /*6c60*/  LOP3.LUT R18, R18, 0xffffff, RZ, 0xc0, !PT ;  /* 0x00ffffff12127812 */ /* 0x020fce00078ec0ff */
.L_x_702:
[----:B------:R-:W-:Y:S05]  /*6c70*/  BSYNC B1 ;  /* 0x0000000000017941 */ /* 0x000fea0003800000 */
.L_x_700:
        /* <DEDUP_REMOVED lines=24> */
.L_x_704:
[----:B-----5:R-:W-:-:S07]  /*6e00*/  LOP3.LUT R19, R19, 0xffffff00, RZ, 0xc0, !PT ;  /* 0xffffff0013137812 */ /* 0x020fce00078ec0ff */
.L_x_705:
[----:B------:R-:W-:Y:S05]  /*6e10*/  BSYNC B1 ;  /* 0x0000000000017941 */ /* 0x000fea0003800000 */
.L_x_703:
        /* <DEDUP_REMOVED lines=24> */
.L_x_707:
[----:B-----5:R-:W-:-:S07]  /*6fa0*/  LOP3.LUT R19, R19, 0xffff00ff, RZ, 0xc0, !PT ;  /* 0xffff00ff13137812 */ /* 0x020fce00078ec0ff */
.L_x_708:
[----:B------:R-:W-:Y:S05]  /*6fb0*/  BSYNC B1 ;  /* 0x0000000000017941 */ /* 0x000fea0003800000 */
.L_x_706:
        /* <DEDUP_REMOVED lines=24> */
.L_x_710:
[----:B-----5:R-:W-:-:S07]  /*7140*/  LOP3.LUT R19, R19, 0xff00ffff, RZ, 0xc0, !PT ;  /* 0xff00ffff13137812 */ /* 0x020fce00078ec0ff */
.L_x_711:
[----:B------:R-:W-:Y:S05]  /*7150*/  BSYNC B1 ;  /* 0x0000000000017941 */ /* 0x000fea0003800000 */
.L_x_709:
        /* <DEDUP_REMOVED lines=24> */
.L_x_712:
[----:B-----5:R-:W-:-:S07]  /*72e0*/  LOP3.LUT R19, R19, 0xffffff, RZ, 0xc0, !PT ;  /* 0x00ffffff13137812 */ /* 0x020fce00078ec0ff */
.L_x_713:
[----:B------:R-:W-:Y:S05]  /*72f0*/  BSYNC B1 ;  /* 0x0000000000017941 */ /* 0x000fea0003800000 */
.L_x_666:
        /* <DEDUP_REMOVED lines=8> */
[----:B------:R-:W-:Y:S02]  /*7380*/  IMAD.MOV.U32 R22, RZ, RZ, R12 ;  /* 0x000000ffff167224 */ /* 0x000fe400078e000c */
[----:B------:R-:W-:Y:S02]  /*7390*/  IMAD.MOV.U32 R24, RZ, RZ, R5 ;  /* 0x000000ffff187224 */ /* 0x000fe400078e0005 */
[----:B------:R-:W-:Y:S02]  /*73a0*/  IMAD.MOV.U32 R25, RZ, RZ, R9 ;  /* 0x000000ffff197224 */ /* 0x000fe400078e0009 */
[----:B------:R-:W-:Y:S02]  /*73b0*/  IMAD.MOV.U32 R26, RZ, RZ, R13 ;  /* 0x000000ffff1a7224 */ /* 0x000fe400078e000d */
[----:B------:R-:W-:Y:S01]  /*73c0*/  IMAD.MOV.U32 R28, RZ, RZ, R6 ;  /* 0x000000ffff1c7224 */ /* 0x000fe200078e0006 */
[----:B0-----:R-:W-:Y:S01]  /*73d0*/  ULEA UR4, UR5, UR4, 0x18 ;  /* 0x0000000405047291 */ /* 0x001fe2000f8ec03f */
[----:B------:R-:W-:-:S02]  /*73e0*/  IMAD.MOV.U32 R29, RZ, RZ, R10 ;  /* 0x000000ffff1d7224 */ /* 0x000fc400078e000a */
[----:B------:R-:W-:Y:S02]  /*73f0*/  IMAD.MOV.U32 R30, RZ, RZ, R14 ;  /* 0x000000ffff1e7224 */ /* 0x000fe400078e000e */
[----:B------:R-:W-:Y:S01]  /*7400*/  IMAD.MOV.U32 R16, RZ, RZ, R7 ;  /* 0x000000ffff107224 */ /* 0x000fe200078e0007 */
[----:B------:R-:W-:Y:S01]  /*7410*/  LEA R33, R33, UR4, 0x4 ;  /* 0x0000000421217c11 */ /* 0x000fe2000f8e20ff */
[----:B------:R-:W-:Y:S02]  /*7420*/  IMAD.MOV.U32 R17, RZ, RZ, R11 ;  /* 0x000000ffff117224 */ /* 0x000fe400078e000b */
[----:B------:R-:W-:Y:S02]  /*7430*/  IMAD.MOV.U32 R18, RZ, RZ, R15 ;  /* 0x000000ffff127224 */ /* 0x000fe400078e000f */
[----:B------:R0:W-:Y:S04]  /*7440*/  STS.128 [R33], R20 ;  /* 0x0000001421007388 */ /* 0x0001e80000000c00 */
[----:B------:R0:W-:Y:S04]  /*7450*/  STS.128 [R33+0x200], R24 ;  /* 0x0002001821007388 */ /* 0x0001e80000000c00 */
[----:B------:R0:W-:Y:S04]  /*7460*/  STS.128 [R33+0x400], R28 ;  /* 0x0004001c21007388 */ /* 0x0001e80000000c00 */
[----:B------:R0:W-:Y:S02]  /*7470*/  STS.128 [R33+0x600], R16 ;  /* 0x0006001021007388 */ /* 0x0001e40000000c00 */
.L_x_521:
[----:B------:R-:W-:Y:S05]  /*7480*/  BSYNC B0 ;  /* 0x0000000000007941 */ /* 0x000fea0003800000 */
.L_x_520:
[----:B------:R-:W1:Y:S01]  /*7490*/  S2R R5, SR_TID.Y ;  /* 0x0000000000057919 */ /* 0x000e620000002200 */
        /* <DEDUP_REMOVED lines=11> */
.L_x_714:
        /* <DEDUP_REMOVED lines=8> */
.L_x_715:
        /* <DEDUP_REMOVED lines=11> */
.L_x_1434:


//--------------------- .text._ZN18transformer_engine43_GLOBAL__N__603fe5ac_10_swizzle_cu_2a895db426swizzle_col_scaling_kernelIiLi128ELi4EEEvPKvPviiii --------------------------
	.section	.text._ZN18transformer_engine43_GLOBAL__N__603fe5ac_10_swizzle_cu_2a895db426swizzle_col_scaling_kernelIiLi128ELi4EEEvPKvPviiii,"ax",@progbits
	.align	128
.text._ZN18transformer_engine43_GLOBAL__N__603fe5ac_10_swizzle_cu_2a895db426swizzle_col_scaling_kernelIiLi128ELi4EEEvPKvPviiii:
        .type           _ZN18transformer_engine43_GLOBAL__N__603fe5ac_10_swizzle_cu_2a895db426swizzle_col_scaling_kernelIiLi128ELi4EEEvPKvPviiii,@function
        .size           _ZN18transformer_engine43_GLOBAL__N__603fe5ac_10_swizzle_cu_2a895db426swizzle_col_scaling_kernelIiLi128ELi4EEEvPKvPviiii,(.L_x_1435 - _ZN18transformer_engine43_GLOBAL__N__603fe5ac_10_swizzle_cu_2a895db426swizzle_col_scaling_kernelIiLi128ELi4EEEvPKvPviiii)
        .other          _ZN18transformer_engine43_GLOBAL__N__603fe5ac_10_swizzle_cu_2a895db426swizzle_col_scaling_kernelIiLi128ELi4EEEvPKvPviiii,@"STO_CUDA_ENTRY STV_DEFAULT"
_ZN18transformer_engine43_GLOBAL__N__603fe5ac_10_swizzle_cu_2a895db426swizzle_col_scaling_kernelIiLi128ELi4EEEvPKvPviiii:
[----:B------:R-:W-:Y:S01]  /*0000*/  LDC R1, c[0x0][0x28] ;  /* 0x00000a00ff017b82 */ /* 0x000fe20000000800 */
[----:B------:R-:W0:Y:S07]  /*0010*/  S2R R4, SR_CTAID.X ;  /* 0x0000000000047919 */ /* 0x000e2e0000002500 */
[----:B------:R-:W1:Y:S01]  /*0020*/  LDC R15, c[0x0][0x220] ;  /* 0x00008800ff0f7b82 */ /* 0x000e620000000800 */
[----:B------:R-:W-:Y:S01]  /*0030*/  ULDC UR4, c[0x0][0xc] ;  /* 0x0000030000047ab9 */ /* 0x000fe20000000800 */
[----:B------:R-:W-:Y:S01]  /*0040*/  ULDC UR5, c[0x0][0x10] ;  /* 0x0000040000057ab9 */ /* 0x000fe20000000800 */
[----:B------:R-:W2:Y:S01]  /*0050*/  S2R R7, SR_CTAID.Y ;  /* 0x0000000000077919 */ /* 0x000ea20000002600 */
[----:B------:R-:W-:-:S02]  /*0060*/  UIADD3 UR4, UR4, -0x1, URZ ;  /* 0xffffffff04047890 */ /* 0x000fc4000fffe03f */
[----:B------:R-:W-:Y:S01]  /*0070*/  UIADD3 UR5, UR5, -0x1, URZ ;  /* 0xffffffff05057890 */ /* 0x000fe2000fffe03f */
[----:B------:R-:W3:Y:S01]  /*0080*/  S2R R13, SR_TID.Y ;  /* 0x00000000000d7919 */ /* 0x000ee20000002200 */
[----:B------:R-:W4:Y:S01]  /*0090*/  LDC.64 R2, c[0x0][0x228] ;  /* 0x00008a00ff027b82 */ /* 0x000f220000000a00 */
[----:B------:R-:W0:Y:S07]  /*00a0*/  S2R R10, SR_TID.X ;  /* 0x00000000000a7919 */ /* 0x000e2e0000002100 */
[----:B------:R-:W5:Y:S01]  /*00b0*/  LDC R6, c[0x0][0x224] ;  /* 0x00008900ff067b82 */ /* 0x000f620000000800 */
[----:B-1----:R-:W-:-:S04]  /*00c0*/  SHF.R.S32.HI R0, RZ, 0x1f, R15 ;  /* 0x0000001fff007819 */ /* 0x002fc8000001140f */
[-C--:B------:R-:W-:Y:S02]  /*00d0*/  LEA.HI R0, R0, R15.reuse, RZ, 0x2 ;  /* 0x0000000f00007211 */ /* 0x080fe400078f10ff */
[C---:B0-----:R-:W-:Y:S01]  /*00e0*/  ISETP.NE.AND P2, PT, R4.reuse, UR4, PT ;  /* 0x0000000404007c0c */ /* 0x041fe2000bf45270 */
[----:B------:R-:W-:Y:S01]  /*00f0*/  IMAD.SHL.U32 R8, R4, 0x1000, RZ ;  /* 0x0000100004087824 */ /* 0x000fe200078e00ff */
[----:B----4-:R-:W-:-:S04]  /*0100*/  ISETP.GE.AND P0, PT, R2, R15, PT ;  /* 0x0000000f0200720c */ /* 0x010fc80003f06270 */
[C---:B--2---:R-:W-:Y:S01]  /*0110*/  ISETP.EQ.AND P0, PT, R7.reuse, UR5, !P0 ;  /* 0x0000000507007c0c */ /* 0x044fe2000c702270 */
[----:B------:R-:W-:Y:S01]  /*0120*/  IMAD.SHL.U32 R7, R7, 0x20, RZ ;  /* 0x0000002007077824 */ /* 0x000fe200078e00ff */
[----:B-----5:R-:W-:-:S03]  /*0130*/  ISETP.GE.AND P1, PT, R3, R6, PT ;  /* 0x000000060300720c */ /* 0x020fc60003f26270 */
[----:B------:R-:W-:Y:S01]  /*0140*/  IMAD R5, R7, R6, RZ ;  /* 0x0000000607057224 */ /* 0x000fe200078e02ff */
[----:B------:R-:W-:Y:S01]  /*0150*/  ISETP.EQ.AND P1, PT, R4, UR4, !P1 ;  /* 0x0000000404007c0c */ /* 0x000fe2000cf22270 */
[----:B------:R-:W-:Y:S01]  /*0160*/  UMOV UR4, 0x20 ;  /* 0x0000002000047882 */ /* 0x000fe20000000000 */
[----:B---3--:R-:W-:Y:S11]  /*0170*/  @P2 BRA `(.L_x_716) ;  /* 0x0000000000202947 */ /* 0x008ff60003800000 */
[----:B------:R-:W-:Y:S02]  /*0180*/  ULDC UR5, c[0x0][0x224] ;  /* 0x0000890000057ab9 */ /* 0x000fe40000000800 */
[----:B------:R-:W-:-:S04]  /*0190*/  USHF.R.S32.HI UR4, URZ, 0x1f, UR5 ;  /* 0x0000001f3f047899 */ /* 0x000fc80008011405 */
[----:B------:R-:W-:-:S04]  /*01a0*/  ULEA.HI UR4, UR4, UR5, URZ, 0x2 ;  /* 0x0000000504047291 */ /* 0x000fc8000f8f103f */
[----:B------:R-:W-:-:S04]  /*01b0*/  ULEA.HI.SX32 UR4, UR4, 0xffffffff, 0x1e ;  /* 0xffffffff04047891 */ /* 0x000fc8000f8ff23f */
[----:B------:R-:W-:-:S04]  /*01c0*/  USHF.R.S32.HI UR5, URZ, 0x1f, UR4 ;  /* 0x0000001f3f057899 */ /* 0x000fc80008011404 */
[----:B------:R-:W-:-:S04]  /*01d0*/  ULEA.HI UR5, UR5, UR4, URZ, 0x5 ;  /* 0x0000000405057291 */ /* 0x000fc8000f8f283f */
[----:B------:R-:W-:-:S04]  /*01e0*/  ULOP3.LUT UR5, UR5, 0xffffffe0, URZ, 0xc0, !UPT ;  /* 0xffffffe005057892 */ /* 0x000fc8000f8ec03f */
[----:B------:R-:W-:-:S12]  /*01f0*/  UIADD3 UR4, UR4, 0x1, -UR5 ;  /* 0x0000000104047890 */ /* 0x000fd8000fffe805 */
.L_x_716:
[----:B------:R-:W-:Y:S01]  /*0200*/  ISETP.GE.U32.AND P2, PT, R13, UR4, PT ;  /* 0x000000040d007c0c */ /* 0x000fe2000bf46070 */
[----:B------:R-:W-:Y:S01]  /*0210*/  IMAD.SHL.U32 R4, R4, 0x80, RZ ;  /* 0x0000008004047824 */ /* 0x000fe200078e00ff */
[----:B------:R-:W-:Y:S01]  /*0220*/  SHF.R.S32.HI R11, RZ, 0x2, R0 ;  /* 0x00000002ff0b7819 */ /* 0x000fe20000011400 */
[----:B------:R-:W-:Y:S01]  /*0230*/  ULDC.64 UR8, c[0x0][0x208] ;  /* 0x0000820000087ab9 */ /* 0x000fe20000000a00 */
[----:B------:R-:W-:Y:S01]  /*0240*/  ISETP.GT.U32.OR P2, PT, R10, 0x1f, P2 ;  /* 0x0000001f0a00780c */ /* 0x000fe20001744470 */
[----:B------:R-:W-:Y:S01]  /*0250*/  BSSY B0, `(.L_x_717) ;  /* 0x0000248000007945 */ /* 0x000fe20003800000 */
[----:B------:R-:W-:Y:S01]  /*0260*/  IADD3 R9, P3, R8, R5, RZ ;  /* 0x0000000508097210 */ /* 0x000fe20007f7e0ff */
[----:B------:R-:W-:Y:S01]  /*0270*/  IMAD R7, R11, R4, R7 ;  /* 0x000000040b077224 */ /* 0x000fe200078e0207 */
[----:B------:R-:W-:-:S04]  /*0280*/  SHF.R.S32.HI R5, RZ, 0x1f, R5 ;  /* 0x0000001fff057819 */ /* 0x000fc80000011405 */
[----:B------:R-:W-:-:S05]  /*0290*/  LEA.HI.X.SX32 R8, R8, R5, 0x1, P3 ;  /* 0x0000000508087211 */ /* 0x000fca00018f0eff */
[----:B------:R-:W-:Y:S05]  /*02a0*/  @P2 BRA `(.L_x_718) ;  /* 0x0000002400082947 */ /* 0x000fea0003800000 */
[----:B------:R-:W-:Y:S01]  /*02b0*/  IMAD.SHL.U32 R6, R13, 0x4, RZ ;  /* 0x000000040d067824 */ /* 0x000fe200078e00ff */
[----:B------:R-:W-:-:S03]  /*02c0*/  ULDC.64 UR6, c[0x0][0x210] ;  /* 0x0000840000067ab9 */ /* 0x000fc60000000a00 */
[----:B------:R-:W-:-:S05]  /*02d0*/  IMAD R6, R11, R6, R10 ;  /* 0x000000060b067224 */ /* 0x000fca00078e020a */
[----:B------:R-:W-:Y:S02]  /*02e0*/  SHF.R.S32.HI R0, RZ, 0x1f, R6 ;  /* 0x0000001fff007819 */ /* 0x000fe40000011406 */
[----:B------:R-:W-:-:S04]  /*02f0*/  IADD3 R5, P2, R7, R6, RZ ;  /* 0x0000000607057210 */ /* 0x000fc80007f5e0ff */
[----:B------:R-:W-:Y:S02]  /*0300*/  LEA.HI.X.SX32 R0, R7, R0, 0x1, P2 ;  /* 0x0000000007007211 */ /* 0x000fe400010f0eff */
[----:B------:R-:W-:-:S04]  /*0310*/  LEA R4, P2, R5, UR6, 0x2 ;  /* 0x0000000605047c11 */ /* 0x000fc8000f8410ff */
[----:B------:R-:W-:-:S05]  /*0320*/  LEA.HI.X R5, R5, UR7, R0, 0x2, P2 ;  /* 0x0000000705057c11 */ /* 0x000fca00090f1400 */
[----:B------:R0:W5:Y:S01]  /*0330*/  LDG.E.CONSTANT R0, desc[UR8][R4.64] ;  /* 0x0000000804007981 */ /* 0x000162000c1e9900 */
[----:B------:R-:W-:-:S13]  /*0340*/  PLOP3.LUT P0, PT, P0, P1, PT, 0xa8, 0x0 ;  /* 0x000000000000781c */ /* 0x000fda0000703570 */
[----:B0-----:R-:W-:Y:S05]  /*0350*/  @!P0 BRA `(.L_x_719) ;  /* 0x0000000400e48947 */ /* 0x001fea0003800000 */
[----:B------:R-:W-:Y:S01]  /*0360*/  IABS R12, R15 ;  /* 0x0000000f000c7213 */ /* 0x000fe20000000000 */
[----:B------:R-:W-:Y:S01]  /*0370*/  IMAD.IADD R14, R7, 0x1, R6 ;  /* 0x00000001070e7824 */ /* 0x000fe200078e0206 */
[----:B------:R-:W-:Y:S01]  /*0380*/  BSSY B1, `(.L_x_720) ;  /* 0x0000025000017945 */ /* 0x000fe20003800000 */
[----:B------:R-:W-:Y:S01]  /*0390*/  IMAD.MOV.U32 R16, RZ, RZ, RZ ;  /* 0x000000ffff107224 */ /* 0x000fe200078e00ff */
[----:B------:R-:W0:Y:S01]  /*03a0*/  I2F.RP R18, R12 ;  /* 0x0000000c00127306 */ /* 0x000e220000209400 */
[----:B------:R-:W-:-:S05]  /*03b0*/  IMAD.SHL.U32 R14, R14, 0x4, RZ ;  /* 0x000000040e0e7824 */ /* 0x000fca00078e00ff */
[----:B------:R-:W-:Y:S02]  /*03c0*/  IABS R20, R14 ;  /* 0x0000000e00147213 */ /* 0x000fe40000000000 */
[----:B0-----:R-:W0:Y:S02]  /*03d0*/  MUFU.RCP R18, R18 ;  /* 0x0000001200127308 */ /* 0x001e240000001000 */
[----:B0-----:R-:W-:-:S06]  /*03e0*/  VIADD R17, R18, 0xffffffe ;  /* 0x0ffffffe12117836 */ /* 0x001fcc0000000000 */
[----:B------:R-:W0:Y:S02]  /*03f0*/  F2I.FTZ.U32.TRUNC.NTZ R17, R17 ;  /* 0x0000001100117305 */ /* 0x000e24000021f000 */
[----:B0-----:R-:W-:-:S04]  /*0400*/  IMAD.MOV R19, RZ, RZ, -R17 ;  /* 0x000000ffff137224 */ /* 0x001fc800078e0a11 */
[----:B------:R-:W-:-:S04]  /*0410*/  IMAD R19, R19, R12, RZ ;  /* 0x0000000c13137224 */ /* 0x000fc800078e02ff */
[----:B------:R-:W-:-:S04]  /*0420*/  IMAD.HI.U32 R16, R17, R19, R16 ;  /* 0x0000001311107227 */ /* 0x000fc800078e0010 */
[----:B------:R-:W-:-:S04]  /*0430*/  IMAD.MOV.U32 R19, RZ, RZ, R20 ;  /* 0x000000ffff137224 */ /* 0x000fc800078e0014 */
[----:B------:R-:W-:-:S04]  /*0440*/  IMAD.HI.U32 R18, R16, R19, RZ ;  /* 0x0000001310127227 */ /* 0x000fc800078e00ff */
[----:B------:R-:W-:-:S04]  /*0450*/  IMAD.MOV R17, RZ, RZ, -R18 ;  /* 0x000000ffff117224 */ /* 0x000fc800078e0a12 */
        /* <DEDUP_REMOVED lines=22> */
.L_x_721:
[----:B-----5:R-:W-:-:S07]  /*05c0*/  LOP3.LUT R0, R0, 0xffffff00, RZ, 0xc0, !PT ;  /* 0xffffff0000007812 */ /* 0x020fce00078ec0ff */
.L_x_722:
[----:B------:R-:W-:Y:S05]  /*05d0*/  BSYNC B1 ;  /* 0x0000000000017941 */ /* 0x000fea0003800000 */
.L_x_720:
[----:B------:R-:W-:Y:S01]  /*05e0*/  VIADD R18, R14, 0x1 ;  /* 0x000000010e127836 */ /* 0x000fe20000000000 */
[----:B------:R-:W-:Y:S04]  /*05f0*/  BSSY B1, `(.L_x_723) ;  /* 0x0000019000017945 */ /* 0x000fe80003800000 */
[----:B------:R-:W-:-:S05]  /*0600*/  IABS R21, R18 ;  /* 0x0000001200157213 */ /* 0x000fca0000000000 */
[----:B------:R-:W-:-:S04]  /*0610*/  IMAD.HI.U32 R19, R16, R21, RZ ;  /* 0x0000001510137227 */ /* 0x000fc800078e00ff */
[----:B------:R-:W-:-:S04]  /*0620*/  IMAD.MOV R20, RZ, RZ, -R19 ;  /* 0x000000ffff147224 */ /* 0x000fc800078e0a13 */
        /* <DEDUP_REMOVED lines=20> */
.L_x_724:
[----:B-----5:R-:W-:-:S07]  /*0770*/  LOP3.LUT R0, R0, 0xffff00ff, RZ, 0xc0, !PT ;  /* 0xffff00ff00007812 */ /* 0x020fce00078ec0ff */
.L_x_725:
[----:B------:R-:W-:Y:S05]  /*0780*/  BSYNC B1 ;  /* 0x0000000000017941 */ /* 0x000fea0003800000 */
.L_x_723:
        /* <DEDUP_REMOVED lines=25> */
.L_x_727:
[----:B-----5:R-:W-:-:S07]  /*0920*/  LOP3.LUT R0, R0, 0xff00ffff, RZ, 0xc0, !PT ;  /* 0xff00ffff00007812 */ /* 0x020fce00078ec0ff */
.L_x_728:
[----:B------:R-:W-:Y:S05]  /*0930*/  BSYNC B1 ;  /* 0x0000000000017941 */ /* 0x000fea0003800000 */
.L_x_726:
        /* <DEDUP_REMOVED lines=25> */
.L_x_729:
[----:B-----5:R-:W-:-:S07]  /*0ad0*/  LOP3.LUT R0, R0, 0xffffff, RZ, 0xc0, !PT ;  /* 0x00ffffff00007812 */ /* 0x020fce00078ec0ff */
.L_x_730:
[----:B------:R-:W-:Y:S05]  /*0ae0*/  BSYNC B1 ;  /* 0x0000000000017941 */ /* 0x000fea0003800000 */
.L_x_719:
[----:B------:R-:W-:-:S05]  /*0af0*/  IMAD.WIDE R4, R11, 0x4, R4 ;  /* 0x000000040b047825 */ /* 0x000fca00078e0204 */
[----:B------:R0:W5:Y:S01]  /*0b00*/  LDG.E.CONSTANT R19, desc[UR8][R4.64] ;  /* 0x0000000804137981 */ /* 0x000162000c1e9900 */
[----:B------:R-:W-:Y:S05]  /*0b10*/  @!P0 BRA `(.L_x_731) ;  /* 0x0000000400e88947 */ /* 0x000fea0003800000 */
[----:B------:R-:W-:Y:S01]  /*0b20*/  IABS R12, R15 ;  /* 0x0000000f000c7213 */ /* 0x000fe20000000000 */
[----:B------:R-:W-:Y:S01]  /*0b30*/  IMAD.MOV.U32 R16, RZ, RZ, RZ ;  /* 0x000000ffff107224 */ /* 0x000fe200078e00ff */
[----:B------:R-:W-:Y:S01]  /*0b40*/  IADD3 R14, R7, R6, R11 ;  /* 0x00000006070e7210 */ /* 0x000fe20007ffe00b */
[----:B------:R-:W-:Y:S01]  /*0b50*/  BSSY B1, `(.L_x_732) ;  /* 0x0000025000017945 */ /* 0x000fe20003800000 */
[----:B------:R-:W1:Y:S03]  /*0b60*/  I2F.RP R18, R12 ;  /* 0x0000000c00127306 */ /* 0x000e660000209400 */
[----:B------:R-:W-:-:S05]  /*0b70*/  IMAD.SHL.U32 R14, R14, 0x4, RZ ;  /* 0x000000040e0e7824 */ /* 0x000fca00078e00ff */
[----:B------:R-:W-:Y:S01]  /*0b80*/  IABS R22, R14 ;  /* 0x0000000e00167213 */ /* 0x000fe20000000000 */
[----:B-1----:R-:W1:Y:S02]  /*0b90*/  MUFU.RCP R18, R18 ;  /* 0x0000001200127308 */ /* 0x002e640000001000 */
[----:B-1----:R-:W-:-:S06]  /*0ba0*/  VIADD R20, R18, 0xffffffe ;  /* 0x0ffffffe12147836 */ /* 0x002fcc0000000000 */
[----:B------:R-:W1:Y:S02]  /*0bb0*/  F2I.FTZ.U32.TRUNC.NTZ R17, R20 ;  /* 0x0000001400117305 */ /* 0x000e64000021f000 */
[----:B-1----:R-:W-:-:S04]  /*0bc0*/  IMAD.MOV R21, RZ, RZ, -R17 ;  /* 0x000000ffff157224 */ /* 0x002fc800078e0a11 */
        /* <DEDUP_REMOVED lines=28> */
.L_x_733:
[----:B-----5:R-:W-:-:S07]  /*0d90*/  LOP3.LUT R19, R19, 0xffffff00, RZ, 0xc0, !PT ;  /* 0xffffff0013137812 */ /* 0x020fce00078ec0ff */
.L_x_734:
[----:B------:R-:W-:Y:S05]  /*0da0*/  BSYNC B1 ;  /* 0x0000000000017941 */ /* 0x000fea0003800000 */
.L_x_732:
[----:B------:R-:W-:Y:S01]  /*0db0*/  LOP3.LUT R22, R14, 0x1, RZ, 0xfc, !PT ;  /* 0x000000010e167812 */ /* 0x000fe200078efcff */
[----:B------:R-:W-:Y:S03]  /*0dc0*/  BSSY B1, `(.L_x_735) ;  /* 0x0000019000017945 */ /* 0x000fe60003800000 */
[----:B------:R-:W-:-:S05]  /*0dd0*/  IABS R21, R22 ;  /* 0x0000001600157213 */ /* 0x000fca0000000000 */
[----:B------:R-:W-:-:S04]  /*0de0*/  IMAD.HI.U32 R18, R16, R21, RZ ;  /* 0x0000001510127227 */ /* 0x000fc800078e00ff */
[----:B------:R-:W-:-:S04]  /*0df0*/  IMAD.MOV R20, RZ, RZ, -R18 ;  /* 0x000000ffff147224 */ /* 0x000fc800078e0a12 */
[----:B------:R-:W-:Y:S01]  /*0e00*/  IMAD R21, R12, R20, R21 ;  /* 0x000000140c157224 */ /* 0x000fe200078e0215 */
[----:B------:R-:W-:-:S04]  /*0e10*/  LOP3.LUT R20, R15, 0x1, R14, 0x1e, !PT ;  /* 0x000000010f147812 */ /* 0x000fc800078e1e0e */
        /* <DEDUP_REMOVED lines=18> */
.L_x_736:
[----:B-----5:R-:W-:-:S07]  /*0f40*/  LOP3.LUT R19, R19, 0xffff00ff, RZ, 0xc0, !PT ;  /* 0xffff00ff13137812 */ /* 0x020fce00078ec0ff */
.L_x_737:
[----:B------:R-:W-:Y:S05]  /*0f50*/  BSYNC B1 ;  /* 0x0000000000017941 */ /* 0x000fea0003800000 */
.L_x_735:
        /* <DEDUP_REMOVED lines=25> */
.L_x_739:
[----:B-----5:R-:W-:-:S07]  /*10f0*/  LOP3.LUT R19, R19, 0xff00ffff, RZ, 0xc0, !PT ;  /* 0xff00ffff13137812 */ /* 0x020fce00078ec0ff */
.L_x_740:
[----:B------:R-:W-:Y:S05]  /*1100*/  BSYNC B1 ;  /* 0x0000000000017941 */ /* 0x000fea0003800000 */
.L_x_738:
[----:B------:R-:W-:Y:S01]  /*1110*/  LOP3.LUT R20, R14, 0x3, RZ, 0xfc, !PT ;  /* 0x000000030e147812 */ /* 0x000fe200078efcff */
[----:B------:R-:W-:Y:S01]  /*1120*/  BSSY B1, `(.L_x_731) ;  /* 0x0000019000017945 */ /* 0x000fe20003800000 */
[----:B------:R-:W-:Y:S02]  /*1130*/  LOP3.LUT R14, R15, 0x3, R14, 0x1e, !PT ;  /* 0x000000030f0e7812 */ /* 0x000fe400078e1e0e */
[----:B------:R-:W-:Y:S02]  /*1140*/  IABS R21, R20 ;  /* 0x0000001400157213 */ /* 0x000fe40000000000 */
[----:B------:R-:W-:-:S03]  /*1150*/  ISETP.GE.AND P4, PT, R14, RZ, PT ;  /* 0x000000ff0e00720c */ /* 0x000fc60003f86270 */
[----:B------:R-:W-:-:S04]  /*1160*/  IMAD.HI.U32 R16, R16, R21, RZ ;  /* 0x0000001510107227 */ /* 0x000fc800078e00ff */
[----:B------:R-:W-:-:S04]  /*1170*/  IMAD.MOV R18, RZ, RZ, -R16 ;  /* 0x000000ffff127224 */ /* 0x000fc800078e0a10 */
        /* <DEDUP_REMOVED lines=18> */
.L_x_741:
[----:B-----5:R-:W-:-:S07]  /*12a0*/  LOP3.LUT R19, R19, 0xffffff, RZ, 0xc0, !PT ;  /* 0x00ffffff13137812 */ /* 0x020fce00078ec0ff */
.L_x_742:
[----:B------:R-:W-:Y:S05]  /*12b0*/  BSYNC B1 ;  /* 0x0000000000017941 */ /* 0x000fea0003800000 */
.L_x_731:
[----:B0-----:R-:W-:-:S05]  /*12c0*/  IMAD.WIDE R4, R11, 0x4, R4 ;  /* 0x000000040b047825 */ /* 0x001fca00078e0204 */
[----:B------:R0:W5:Y:S01]  /*12d0*/  LDG.E.CONSTANT R12, desc[UR8][R4.64] ;  /* 0x00000008040c7981 */ /* 0x000162000c1e9900 */
[----:B------:R-:W-:Y:S05]  /*12e0*/  @!P0 BRA `(.L_x_743) ;  /* 0x0000000400ec8947 */ /* 0x000fea0003800000 */
[----:B------:R-:W-:Y:S01]  /*12f0*/  IABS R14, R15 ;  /* 0x0000000f000e7213 */ /* 0x000fe20000000000 */
[----:B------:R-:W-:Y:S01]  /*1300*/  BSSY B1, `(.L_x_744) ;  /* 0x0000028000017945 */ /* 0x000fe20003800000 */
[----:B------:R-:W-:Y:S02]  /*1310*/  IADD3 R16, R11, R6, R11 ;  /* 0x000000060b107210 */ /* 0x000fe40007ffe00b */
[----:B------:R-:W1:Y:S03]  /*1320*/  I2F.RP R20, R14 ;  /* 0x0000000e00147306 */ /* 0x000e660000209400 */
[----:B------:R-:W-:-:S04]  /*1330*/  IMAD.IADD R16, R7, 0x1, R16 ;  /* 0x0000000107107824 */ /* 0x000fc800078e0210 */
[----:B------:R-:W-:Y:S02]  /*1340*/  IMAD.SHL.U32 R18, R16, 0x4, RZ ;  /* 0x0000000410127824 */ /* 0x000fe400078e00ff */
[----:B------:R-:W-:-:S03]  /*1350*/  IMAD.MOV.U32 R16, RZ, RZ, RZ ;  /* 0x000000ffff107224 */ /* 0x000fc600078e00ff */
        /* <DEDUP_REMOVED lines=33> */
.L_x_745:
[----:B-----5:R-:W-:-:S07]  /*1570*/  LOP3.LUT R12, R12, 0xffffff00, RZ, 0xc0, !PT ;  /* 0xffffff000c0c7812 */ /* 0x020fce00078ec0ff */
.L_x_746:
[----:B------:R-:W-:Y:S05]  /*1580*/  BSYNC B1 ;  /* 0x0000000000017941 */ /* 0x000fea0003800000 */
.L_x_744:
        /* <DEDUP_REMOVED lines=25> */
.L_x_748:
[----:B-----5:R-:W-:-:S07]  /*1720*/  LOP3.LUT R12, R12, 0xffff00ff, RZ, 0xc0, !PT ;  /* 0xffff00ff0c0c7812 */ /* 0x020fce00078ec0ff */
.L_x_749:
[----:B------:R-:W-:Y:S05]  /*1730*/  BSYNC B1 ;  /* 0x0000000000017941 */ /* 0x000fea0003800000 */
.L_x_747:
        /* <DEDUP_REMOVED lines=25> */
.L_x_751:
[----:B-----5:R-:W-:-:S07]  /*18d0*/  LOP3.LUT R12, R12, 0xff00ffff, RZ, 0xc0, !PT ;  /* 0xff00ffff0c0c7812 */ /* 0x020fce00078ec0ff */
.L_x_752:
[----:B------:R-:W-:Y:S05]  /*18e0*/  BSYNC B1 ;  /* 0x0000000000017941 */ /* 0x000fea0003800000 */
.L_x_750:
        /* <DEDUP_REMOVED lines=25> */
.L_x_753:
[----:B-----5:R-:W-:-:S07]  /*1a80*/  LOP3.LUT R12, R12, 0xffffff, RZ, 0xc0, !PT ;  /* 0x00ffffff0c0c7812 */ /* 0x020fce00078ec0ff */
.L_x_754:
[----:B------:R-:W-:Y:S05]  /*1a90*/  BSYNC B1 ;  /* 0x0000000000017941 */ /* 0x000fea0003800000 */
.L_x_743:
[----:B0-----:R-:W-:-:S05]  /*1aa0*/  IMAD.WIDE R4, R11, 0x4, R4 ;  /* 0x000000040b047825 */ /* 0x001fca00078e0204 */
[----:B------:R0:W5:Y:S01]  /*1ab0*/  LDG.E.CONSTANT R14, desc[UR8][R4.64] ;  /* 0x00000008040e7981 */ /* 0x000162000c1e9900 */
[----:B------:R-:W-:Y:S05]  /*1ac0*/  @!P0 BRA `(.L_x_755) ;  /* 0x0000000400f08947 */ /* 0x000fea0003800000 */
[----:B------:R-:W-:Y:S01]  /*1ad0*/  IABS R16, R15 ;  /* 0x0000000f00107213 */ /* 0x000fe20000000000 */
[----:B------:R-:W-:Y:S01]  /*1ae0*/  BSSY B1, `(.L_x_756) ;  /* 0x0000029000017945 */ /* 0x000fe20003800000 */
[--C-:B------:R-:W-:Y:S02]  /*1af0*/  IADD3 R6, R11, R6, R11.reuse ;  /* 0x000000060b067210 */ /* 0x100fe40007ffe00b */
[----:B------:R-:W1:Y:S02]  /*1b00*/  I2F.RP R17, R16 ;  /* 0x0000001000117306 */ /* 0x000e640000209400 */
[----:B------:R-:W-:-:S05]  /*1b10*/  IADD3 R6, R7, R6, R11 ;  /* 0x0000000607067210 */ /* 0x000fca0007ffe00b */
[----:B------:R-:W-:-:S05]  /*1b20*/  IMAD.SHL.U32 R6, R6, 0x4, RZ ;  /* 0x0000000406067824 */ /* 0x000fca00078e00ff */
[----:B------:R-:W-:Y:S01]  /*1b30*/  IABS R11, R6 ;  /* 0x00000006000b7213 */ /* 0x000fe20000000000 */
[----:B-1----:R-:W0:Y:S02]  /*1b40*/  MUFU.RCP R17, R17 ;  /* 0x0000001100117308 */ /* 0x002e240000001000 */
[----:B0-----:R-:W-:-:S06]  /*1b50*/  VIADD R5, R17, 0xffffffe ;  /* 0x0ffffffe11057836 */ /* 0x001fcc0000000000 */
[----:B------:R-:W0:Y:S02]  /*1b60*/  F2I.FTZ.U32.TRUNC.NTZ R5, R5 ;  /* 0x0000000500057305 */ /* 0x000e24000021f000 */
[----:B0-----:R-:W-:-:S04]  /*1b70*/  IMAD.MOV R4, RZ, RZ, -R5 ;  /* 0x000000ffff047224 */ /* 0x001fc800078e0a05 */
[----:B------:R-:W-:Y:S02]  /*1b80*/  IMAD.MOV.U32 R7, RZ, RZ, R4 ;  /* 0x000000ffff077224 */ /* 0x000fe400078e0004 */
[----:B------:R-:W-:Y:S02]  /*1b90*/  IMAD.MOV.U32 R4, RZ, RZ, RZ ;  /* 0x000000ffff047224 */ /* 0x000fe400078e00ff */
        /* <DEDUP_REMOVED lines=28> */
.L_x_757:
[----:B-----5:R-:W-:-:S07]  /*1d60*/  LOP3.LUT R14, R14, 0xffffff00, RZ, 0xc0, !PT ;  /* 0xffffff000e0e7812 */ /* 0x020fce00078ec0ff */
.L_x_758:
[----:B------:R-:W-:Y:S05]  /*1d70*/  BSYNC B1 ;  /* 0x0000000000017941 */ /* 0x000fea0003800000 */
.L_x_756:
        /* <DEDUP_REMOVED lines=25> */
.L_x_760:
[----:B-----5:R-:W-:-:S07]  /*1f10*/  LOP3.LUT R14, R14, 0xffff00ff, RZ, 0xc0, !PT ;  /* 0xffff00ff0e0e7812 */ /* 0x020fce00078ec0ff */
.L_x_761:
[----:B------:R-:W-:Y:S05]  /*1f20*/  BSYNC B1 ;  /* 0x0000000000017941 */ /* 0x000fea0003800000 */
.L_x_759:
        /* <DEDUP_REMOVED lines=25> */
.L_x_763:
[----:B-----5:R-:W-:-:S07]  /*20c0*/  LOP3.LUT R14, R14, 0xff00ffff, RZ, 0xc0, !PT ;  /* 0xff00ffff0e0e7812 */ /* 0x020fce00078ec0ff */
.L_x_764:
[----:B------:R-:W-:Y:S05]  /*20d0*/  BSYNC B1 ;  /* 0x0000000000017941 */ /* 0x000fea0003800000 */
.L_x_762:
[----:B------:R-:W-:Y:S01]  /*20e0*/  VIADD R6, R6, 0x3 ;  /* 0x0000000306067836 */ /* 0x000fe20000000000 */
[----:B------:R-:W-:Y:S04]  /*20f0*/  BSSY B1, `(.L_x_755) ;  /* 0x0000019000017945 */ /* 0x000fe80003800000 */
[----:B------:R-:W-:Y:S02]  /*2100*/  IABS R7, R6 ;  /* 0x0000000600077213 */ /* 0x000fe40000000000 */
[----:B------:R-:W-:-:S03]  /*2110*/  LOP3.LUT R15, R6, R15, RZ, 0x3c, !PT ;  /* 0x0000000f060f7212 */ /* 0x000fc600078e3cff */
[----:B------:R-:W-:Y:S01]  /*2120*/  IMAD.HI.U32 R4, R4, R7, RZ ;  /* 0x0000000704047227 */ /* 0x000fe200078e00ff */
[----:B------:R-:W-:-:S03]  /*2130*/  ISETP.GE.AND P3, PT, R15, RZ, PT ;  /* 0x000000ff0f00720c */ /* 0x000fc60003f66270 */
        /* <DEDUP_REMOVED lines=19> */
.L_x_765:
[----:B-----5:R-:W-:-:S07]  /*2270*/  LOP3.LUT R14, R14, 0xffffff, RZ, 0xc0, !PT ;  /* 0x00ffffff0e0e7812 */ /* 0x020fce00078ec0ff */
.L_x_766:
[----:B------:R-:W-:Y:S05]  /*2280*/  BSYNC B1 ;  /* 0x0000000000017941 */ /* 0x000fea0003800000 */
.L_x_755:
[--C-:B-----5:R-:W-:Y:S01]  /*2290*/  SHF.R.S32.HI R2, RZ, 0x8, R19.reuse ;  /* 0x00000008ff027819 */ /* 0x120fe20000011413 */
[----:B------:R-:W-:Y:S01]  /*22a0*/  IMAD.SHL.U32 R11, R10, 0x4, RZ ;  /* 0x000000040a0b7824 */ /* 0x000fe200078e00ff */
[----:B------:R-:W-:Y:S01]  /*22b0*/  SHF.R.S32.HI R3, RZ, 0x8, R0 ;  /* 0x00000008ff037819 */ /* 0x000fe20000011400 */
[----:B------:R-:W1:Y:S01]  /*22c0*/  S2UR UR6, SR_CgaCtaId ;  /* 0x00000000000679c3 */ /* 0x000e620000008800 */
[----:B0-----:R-:W-:Y:S01]  /*22d0*/  SHF.R.S32.HI R4, RZ, 0x10, R19 ;  /* 0x00000010ff047819 */ /* 0x001fe20000011413 */
[----:B------:R-:W-:Y:S01]  /*22e0*/  VIADD R15, R11, 0x1 ;  /* 0x000000010b0f7836 */ /* 0x000fe20000000000 */
[----:B------:R-:W-:Y:S01]  /*22f0*/  PRMT R2, R3, 0x40, R2 ;  /* 0x0000004003027816 */ /* 0x000fe20000000002 */
[----:B------:R-:W-:Y:S01]  /*2300*/  UMOV UR5, 0x400 ;  /* 0x0000040000057882 */ /* 0x000fe20000000000 */
[----:B------:R-:W-:Y:S02]  /*2310*/  SHF.R.S32.HI R3, RZ, 0x8, R12 ;  /* 0x00000008ff037819 */ /* 0x000fe4000001140c */
[----:B------:R-:W-:-:S02]  /*2320*/  SHF.R.S32.HI R5, RZ, 0x10, R0 ;  /* 0x00000010ff057819 */ /* 0x000fc40000011400 */
[--C-:B------:R-:W-:Y:S02]  /*2330*/  SHF.R.S32.HI R6, RZ, 0x18, R19.reuse ;  /* 0x00000018ff067819 */ /* 0x100fe40000011413 */
[----:B------:R-:W-:Y:S02]  /*2340*/  SHF.R.S32.HI R7, RZ, 0x18, R0 ;  /* 0x00000018ff077819 */ /* 0x000fe40000011400 */
[----:B------:R-:W-:Y:S02]  /*2350*/  PRMT R19, R0, 0x40, R19 ;  /* 0x0000004000137816 */ /* 0x000fe40000000013 */
[----:B------:R-:W-:Y:S02]  /*2360*/  PRMT R0, R2, 0x410, R3 ;  /* 0x0000041002007816 */ /* 0x000fe40000000003 */
[----:B------:R-:W-:Y:S02]  /*2370*/  PRMT R4, R5, 0x40, R4 ;  /* 0x0000004005047816 */ /* 0x000fe40000000004 */
[----:B------:R-:W-:-:S02]  /*2380*/  SHF.R.S32.HI R3, RZ, 0x8, R14 ;  /* 0x00000008ff037819 */ /* 0x000fc4000001140e */
[----:B------:R-:W-:Y:S02]  /*2390*/  PRMT R6, R7, 0x40, R6 ;  /* 0x0000004007067816 */ /* 0x000fe40000000006 */
[--C-:B------:R-:W-:Y:S01]  /*23a0*/  SHF.R.S32.HI R5, RZ, 0x10, R12.reuse ;  /* 0x00000010ff057819 */ /* 0x100fe2000001140c */
[----:B-1----:R-:W-:Y:S01]  /*23b0*/  ULEA UR5, UR6, UR5, 0x18 ;  /* 0x0000000506057291 */ /* 0x002fe2000f8ec03f */
[--C-:B------:R-:W-:Y:S02]  /*23c0*/  PRMT R19, R19, 0x410, R12.reuse ;  /* 0x0000041013137816 */ /* 0x100fe4000000000c */
[----:B------:R-:W-:Y:S02]  /*23d0*/  SHF.R.S32.HI R7, RZ, 0x18, R12 ;  /* 0x00000018ff077819 */ /* 0x000fe4000001140c */
[----:B------:R-:W-:Y:S02]  /*23e0*/  SHF.R.S32.HI R12, RZ, 0x1f, R11 ;  /* 0x0000001fff0c7819 */ /* 0x000fe4000001140b */
[----:B------:R-:W-:-:S02]  /*23f0*/  PRMT R0, R0, 0x4210, R3 ;  /* 0x0000421000007816 */ /* 0x000fc40000000003 */
[----:B------:R-:W-:Y:S02]  /*2400*/  PRMT R4, R4, 0x410, R5 ;  /* 0x0000041004047816 */ /* 0x000fe40000000005 */
[--C-:B------:R-:W-:Y:S02]  /*2410*/  SHF.R.S32.HI R3, RZ, 0x10, R14.reuse ;  /* 0x00000010ff037819 */ /* 0x100fe4000001140e */
[----:B------:R-:W-:Y:S01]  /*2420*/  PRMT R6, R6, 0x410, R7 ;  /* 0x0000041006067816 */ /* 0x000fe20000000007 */
[----:B------:R-:W-:Y:S01]  /*2430*/  VIADD R7, R11, 0x3 ;  /* 0x000000030b077836 */ /* 0x000fe20000000000 */
[--C-:B------:R-:W-:Y:S02]  /*2440*/  PRMT R2, R19, 0x4210, R14.reuse ;  /* 0x0000421013027816 */ /* 0x100fe4000000000e */
[----:B------:R-:W-:Y:S02]  /*2450*/  SHF.R.S32.HI R5, RZ, 0x18, R14 ;  /* 0x00000018ff057819 */ /* 0x000fe4000001140e */
[----:B------:R-:W-:-:S02]  /*2460*/  LEA.HI R14, R12, R11, RZ, 0x7 ;  /* 0x0000000b0c0e7211 */ /* 0x000fc400078f38ff */
[----:B------:R-:W-:Y:S02]  /*2470*/  PRMT R3, R4, 0x4210, R3 ;  /* 0x0000421004037816 */ /* 0x000fe40000000003 */
[----:B------:R-:W-:Y:S01]  /*2480*/  PRMT R4, R6, 0x4210, R5 ;  /* 0x0000421006047816 */ /* 0x000fe20000000005 */
[C---:B------:R-:W-:Y:S01]  /*2490*/  VIADD R5, R11.reuse, 0x2 ;  /* 0x000000020b057836 */ /* 0x040fe20000000000 */
[----:B------:R-:W-:Y:S02]  /*24a0*/  LEA.HI R12, R12, R11, RZ, 0x5 ;  /* 0x0000000b0c0c7211 */ /* 0x000fe400078f28ff */
[----:B------:R-:W-:Y:S02]  /*24b0*/  LOP3.LUT R6, R14, 0xffffff80, RZ, 0xc0, !PT ;  /* 0xffffff800e067812 */ /* 0x000fe400078ec0ff */
[----:B------:R-:W-:Y:S02]  /*24c0*/  LOP3.LUT R16, R12, 0xfffffe0, RZ, 0xc0, !PT ;  /* 0x0fffffe00c107812 */ /* 0x000fe400078ec0ff */
[----:B------:R-:W-:Y:S01]  /*24d0*/  SHF.R.S32.HI R18, RZ, 0x1f, R5 ;  /* 0x0000001fff127819 */ /* 0x000fe20000011405 */
[C---:B------:R-:W-:Y:S01]  /*24e0*/  IMAD.IADD R12, R11.reuse, 0x1, -R6 ;  /* 0x000000010b0c7824 */ /* 0x040fe200078e0a06 */
[----:B------:R-:W-:Y:S01]  /*24f0*/  SHF.R.S32.HI R14, RZ, 0x7, R14 ;  /* 0x00000007ff0e7819 */ /* 0x000fe2000001140e */
[----:B------:R-:W-:Y:S01]  /*2500*/  IMAD.IADD R6, R11, 0x1, -R16 ;  /* 0x000000010b067824 */ /* 0x000fe200078e0a10 */
[----:B------:R-:W-:-:S02]  /*2510*/  SHF.R.S32.HI R16, RZ, 0x1f, R15 ;  /* 0x0000001fff107819 */ /* 0x000fc4000001140f */
[----:B------:R-:W-:Y:S01]  /*2520*/  SHF.R.S32.HI R11, RZ, 0x1f, R12 ;  /* 0x0000001fff0b7819 */ /* 0x000fe2000001140c */
[----:B------:R-:W-:Y:S01]  /*2530*/  IMAD R14, R14, UR4, R13 ;  /* 0x000000040e0e7c24 */ /* 0x000fe2000f8e020d */
[----:B------:R-:W-:Y:S02]  /*2540*/  LEA.HI R16, R16, R15, RZ, 0x5 ;  /* 0x0000000f10107211 */ /* 0x000fe400078f28ff */
[----:B------:R-:W-:Y:S02]  /*2550*/  LEA.HI R11, R11, R12, RZ, 0x5 ;  /* 0x0000000c0b0b7211 */ /* 0x000fe400078f28ff */
[----:B------:R-:W-:Y:S02]  /*2560*/  SHF.R.S32.HI R12, RZ, 0x1f, R7 ;  /* 0x0000001fff0c7819 */ /* 0x000fe40000011407 */
[----:B------:R-:W-:Y:S02]  /*2570*/  LEA.HI R18, R18, R5, RZ, 0x5 ;  /* 0x0000000512127211 */ /* 0x000fe400078f28ff */
[----:B------:R-:W-:-:S02]  /*2580*/  LEA.HI R12, R12, R7, RZ, 0x5 ;  /* 0x000000070c0c7211 */ /* 0x000fc400078f28ff */
[----:B------:R-:W-:Y:S02]  /*2590*/  SHF.R.S32.HI R11, RZ, 0x5, R11 ;  /* 0x00000005ff0b7819 */ /* 0x000fe4000001140b */
[----:B------:R-:W-:Y:S02]  /*25a0*/  LOP3.LUT R16, R16, 0xfffffe0, RZ, 0xc0, !PT ;  /* 0x0fffffe010107812 */ /* 0x000fe400078ec0ff */
[----:B------:R-:W-:Y:S01]  /*25b0*/  LOP3.LUT R18, R18, 0xfffffe0, RZ, 0xc0, !PT ;  /* 0x0fffffe012127812 */ /* 0x000fe200078ec0ff */
[----:B------:R-:W-:Y:S01]  /*25c0*/  IMAD R11, R14, 0x80, R11 ;  /* 0x000000800e0b7824 */ /* 0x000fe200078e020b */
[----:B------:R-:W-:Y:S01]  /*25d0*/  LOP3.LUT R12, R12, 0xfffffe0, RZ, 0xc0, !PT ;  /* 0x0fffffe00c0c7812 */ /* 0x000fe200078ec0ff */
[----:B------:R-:W-:Y:S02]  /*25e0*/  IMAD.IADD R16, R15, 0x1, -R16 ;  /* 0x000000010f107824 */ /* 0x000fe400078e0a10 */
[----:B------:R-:W-:Y:S02]  /*25f0*/  IMAD.IADD R18, R5, 0x1, -R18 ;  /* 0x0000000105127824 */ /* 0x000fe400078e0a12 */
[----:B------:R-:W-:-:S02]  /*2600*/  IMAD.IADD R12, R7, 0x1, -R12 ;  /* 0x00000001070c7824 */ /* 0x000fc400078e0a0c */
[--C-:B------:R-:W-:Y:S02]  /*2610*/  IMAD R6, R6, 0x4, R11.reuse ;  /* 0x0000000406067824 */ /* 0x100fe400078e020b */
[--C-:B------:R-:W-:Y:S02]  /*2620*/  IMAD R16, R16, 0x4, R11.reuse ;  /* 0x0000000410107824 */ /* 0x100fe400078e020b */
        /* <DEDUP_REMOVED lines=10> */
.L_x_718:
[----:B------:R-:W-:Y:S05]  /*26d0*/  BSYNC B0 ;  /* 0x0000000000007941 */ /* 0x000fea0003800000 */
.L_x_717:
[----:B------:R-:W-:Y:S01]  /*26e0*/  BAR.SYNC.DEFER_BLOCKING 0x0 ;  /* 0x0000000000007b1d */ /* 0x000fe20000010000 */
[----:B------:R-:W-:-:S05]  /*26f0*/  USHF.L.U32 UR10, UR4, 0x5, URZ ;  /* 0x00000005040a7899 */ /* 0x000fca000800063f */
[----:B------:R-:W-:Y:S02]  /*2700*/  ULDC UR5, c[0x0][0x0] ;  /* 0x0000000000057ab9 */ /* 0x000fe40000000800 */
[----:B------:R-:W-:-:S05]  /*2710*/  IMAD R10, R13, UR5, R10 ;  /* 0x000000050d0a7c24 */ /* 0x000fca000f8e020a */
[----:B------:R-:W-:-:S13]  /*2720*/  ISETP.GE.AND P0, PT, R10, UR10, PT ;  /* 0x0000000a0a007c0c */ /* 0x000fda000bf06270 */
[----:B------:R-:W-:Y:S05]  /*2730*/  @P0 EXIT ;  /* 0x000000000000094d */ /* 0x000fea0003800000 */
[----:B0-----:R-:W0:Y:S01]  /*2740*/  LDC.64 R4, c[0x0][0x218] ;  /* 0x00008600ff047b82 */ /* 0x001e220000000a00 */
[----:B------:R-:W-:Y:S01]  /*2750*/  ULDC UR4, c[0x0][0x4] ;  /* 0x0000010000047ab9 */ /* 0x000fe20000000800 */
[----:B------:R-:W-:Y:S01]  /*2760*/  UMOV UR6, 0x400 ;  /* 0x0000040000067882 */ /* 0x000fe20000000000 */
[----:B------:R-:W-:-:S05]  /*2770*/  UIMAD UR4, UR5, UR4, URZ ;  /* 0x00000004050472a4 */ /* 0x000fca000f8e023f */
[----:B------:R-:W1:Y:S01]  /*2780*/  S2UR UR7, SR_CgaCtaId ;  /* 0x00000000000779c3 */ /* 0x000e620000008800 */
[----:B0-----:R-:W-:-:S04]  /*2790*/  LEA R4, P0, R9, R4, 0x2 ;  /* 0x0000000409047211 */ /* 0x001fc800078010ff */
[----:B------:R-:W-:Y:S01]  /*27a0*/  LEA.HI.X R5, R9, R5, R8, 0x2, P0 ;  /* 0x0000000509057211 */ /* 0x000fe200000f1408 */
[----:B-1----:R-:W-:-:S12]  /*27b0*/  ULEA UR6, UR7, UR6, 0x18 ;  /* 0x0000000607067291 */ /* 0x002fd8000f8ec03f */
.L_x_767:
        /* <DEDUP_REMOVED lines=8> */
.L_x_768:
        /* <DEDUP_REMOVED lines=12> */
.L_x_1435:


//--------------------- .text._ZN18transformer_engine43_GLOBAL__N__603fe5ac_10_swizzle_cu_2a895db426swizzle_col_scaling_kernelI4int2Li128ELi4EEEvPKvPviiii --------------------------
	.section	.text._ZN18transformer_engine43_GLOBAL__N__603fe5ac_10_swizzle_cu_2a895db426swizzle_col_scaling_kernelI4int2Li128ELi4EEEvPKvPviiii,"ax",@progbits
	.align	128
.text._ZN18transformer_engine43_GLOBAL__N__603fe5ac_10_swizzle_cu_2a895db426swizzle_col_scaling_kernelI4int2Li128ELi4EEEvPKvPviiii:
        .type           _ZN18transformer_engine43_GLOBAL__N__603fe5ac_10_swizzle_cu_2a895db426swizzle_col_scaling_kernelI4int2Li128ELi4EEEvPKvPviiii,@function
        .size           _ZN18transformer_engine43_GLOBAL__N__603fe5ac_10_swizzle_cu_2a895db426swizzle_col_scaling_kernelI4int2Li128ELi4EEEvPKvPviiii,(.L_x_1436 - _ZN18transformer_engine43_GLOBAL__N__603fe5ac_10_swizzle_cu_2a895db426swizzle_col_scaling_kernelI4int2Li128ELi4EEEvPKvPviiii)
        .other          _ZN18transformer_engine43_GLOBAL__N__603fe5ac_10_swizzle_cu_2a895db426swizzle_col_scaling_kernelI4int2Li128ELi4EEEvPKvPviiii,@"STO_CUDA_ENTRY STV_DEFAULT"
_ZN18transformer_engine43_GLOBAL__N__603fe5ac_10_swizzle_cu_2a895db426swizzle_col_scaling_kernelI4int2Li128ELi4EEEvPKvPviiii:
[----:B------:R-:W-:Y:S08]  /*0000*/  LDC R1, c[0x0][0x28] ;  /* 0x00000a00ff017b82 */ /* 0x000ff00000000800 */
[----:B------:R-:W0:Y:S01]  /*0010*/  S2UR UR15, SR_CTAID.Y ;  /* 0x00000000000f79c3 */ /* 0x000e220000002600 */
[----:B------:R-:W-:Y:S01]  /*0020*/  ULDC UR9, c[0x0][0xc] ;  /* 0x0000030000097ab9 */ /* 0x000fe20000000800 */
[----:B------:R-:W-:Y:S01]  /*0030*/  ULDC UR7, c[0x0][0x10] ;  /* 0x0000040000077ab9 */ /* 0x000fe20000000800 */
[----:B------:R-:W-:Y:S01]  /*0040*/  ULDC UR20, c[0x0][0x220] ;  /* 0x0000880000147ab9 */ /* 0x000fe20000000800 */
[----:B------:R-:W-:Y:S01]  /*0050*/  UIADD3 UR7, UR7, -0x1, URZ ;  /* 0xffffffff07077890 */ /* 0x000fe2000fffe03f */
[----:B------:R-:W1:Y:S01]  /*0060*/  S2R R7, SR_TID.X ;  /* 0x0000000000077919 */ /* 0x000e620000002100 */
[----:B------:R-:W-:-:S02]  /*0070*/  USHF.R.S32.HI UR4, URZ, 0x1f, UR20 ;  /* 0x0000001f3f047899 */ /* 0x000fc40008011414 */
[----:B------:R-:W2:Y:S01]  /*0080*/  S2UR UR16, SR_CTAID.X ;  /* 0x00000000001079c3 */ /* 0x000ea20000002500 */
[----:B------:R-:W-:Y:S01]  /*0090*/  UMOV UR14, 0x2 ;  /* 0x00000002000e7882 */ /* 0x000fe20000000000 */
[----:B------:R-:W3:Y:S01]  /*00a0*/  S2R R0, SR_TID.Y ;  /* 0x0000000000007919 */ /* 0x000ee20000002200 */
[----:B0-----:R-:W-:-:S11]  /*00b0*/  UISETP.NE.AND UP0, UPT, UR7, UR15, UPT ;  /* 0x0000000f0700728c */ /* 0x001fd6000bf05270 */
[----:B------:R-:W-:Y:S02]  /*00c0*/  @!UP0 ULEA.HI UR5, UR4, UR20, URZ, 0x7 ;  /* 0x0000001404058291 */ /* 0x000fe4000f8f383f */
[----:B------:R-:W-:Y:S01]  /*00d0*/  ULEA.HI UR4, UR4, UR20, URZ, 0x2 ;  /* 0x0000001404047291 */ /* 0x000fe2000f8f103f */
[----:B-1----:R-:W-:Y:S01]  /*00e0*/  IMAD.SHL.U32 R6, R7, 0x2, RZ ;  /* 0x0000000207067824 */ /* 0x002fe200078e00ff */
[----:B------:R-:W-:Y:S02]  /*00f0*/  @!UP0 ULEA.HI.SX32 UR6, UR5, 0xffffffff, 0x19 ;  /* 0xffffffff05068891 */ /* 0x000fe4000f8fca3f */
[----:B------:R-:W-:Y:S02]  /*0100*/  USHF.R.S32.HI UR12, URZ, 0x2, UR4 ;  /* 0x000000023f0c7899 */ /* 0x000fe40008011404 */
[----:B------:R-:W-:Y:S01]  /*0110*/  @!UP0 ULEA.HI UR5, UR6, UR6, URZ, 0x1 ;  /* 0x0000000606058291 */ /* 0x000fe2000f8f083f */
[----:B------:R-:W-:-:S03]  /*0120*/  UMOV UR4, 0x20 ;  /* 0x0000002000047882 */ /* 0x000fc60000000000 */
[----:B------:R-:W-:Y:S02]  /*0130*/  @!UP0 ULOP3.LUT UR8, UR5, 0xfffffffe, URZ, 0xc0, !UPT ;  /* 0xfffffffe05088892 */ /* 0x000fe4000f8ec03f */
[----:B------:R-:W-:Y:S02]  /*0140*/  UIADD3 UR5, UR9, -0x1, URZ ;  /* 0xffffffff09057890 */ /* 0x000fe4000fffe03f */
[----:B------:R-:W-:Y:S02]  /*0150*/  @!UP0 UIADD3 UR14, UR6, 0x1, -UR8 ;  /* 0x00000001060e8890 */ /* 0x000fe4000fffe808 */
[----:B--2---:R-:W-:Y:S02]  /*0160*/  UISETP.NE.AND UP0, UPT, UR5, UR16, UPT ;  /* 0x000000100500728c */ /* 0x004fe4000bf05270 */
[----:B------:R-:W-:Y:S02]  /*0170*/  USHF.L.U32 UR6, UR14, 0x5, URZ ;  /* 0x000000050e067899 */ /* 0x000fe4000800063f */
[----:B------:R-:W-:-:S02]  /*0180*/  UISETP.GE.AND UP1, UPT, UR14, 0x1, UPT ;  /* 0x000000010e00788c */ /* 0x000fc4000bf26270 */
[----:B------:R-:W-:Y:S01]  /*0190*/  PLOP3.LUT P2, PT, PT, PT, UP0, 0x80, 0x0 ;  /* 0x000000000000781c */ /* 0x000fe20003f4f008 */
[----:B------:R-:W-:Y:S01]  /*01a0*/  USHF.L.U32 UR8, UR16, 0x7, URZ ;  /* 0x0000000710087899 */ /* 0x000fe2000800063f */
[----:B------:R-:W-:Y:S01]  /*01b0*/  ISETP.GE.U32.AND P0, PT, R6, UR6, PT ;  /* 0x0000000606007c0c */ /* 0x000fe2000bf06070 */
[----:B------:R-:W-:Y:S01]  /*01c0*/  USHF.L.U32 UR9, UR15, 0x6, URZ ;  /* 0x000000060f097899 */ /* 0x000fe2000800063f */
[----:B------:R-:W-:-:S09]  /*01d0*/  PLOP3.LUT P1, PT, PT, PT, UP1, 0x80, 0x0 ;  /* 0x000000000000781c */ /* 0x000fd20003f2f018 */
[----:B---3--:R-:W-:Y:S05]  /*01e0*/  @P2 BRA `(.L_x_769) ;  /* 0x0000000000202947 */ /* 0x008fea0003800000 */
        /* <DEDUP_REMOVED lines=8> */
.L_x_769:
[----:B------:R-:W-:Y:S05]  /*0270*/  @!P1 BRA `(.L_x_770) ;  /* 0x00000000004c9947 */ /* 0x000fea0003800000 */
[----:B------:R-:W-:Y:S01]  /*0280*/  ULDC UR10, c[0x0][0x224] ;  /* 0x00008900000a7ab9 */ /* 0x000fe20000000800 */
[----:B------:R-:W-:Y:S02]  /*0290*/  UISETP.NE.AND UP0, UPT, UR14, 0x1, UPT ;  /* 0x000000010e00788c */ /* 0x000fe4000bf05270 */
[----:B------:R-:W-:Y:S01]  /*02a0*/  USHF.L.U32 UR10, UR10, 0x5, URZ ;  /* 0x000000050a0a7899 */ /* 0x000fe2000800063f */
[----:B------:R-:W-:-:S03]  /*02b0*/  ULDC.64 UR22, c[0x0][0x218] ;  /* 0x0000860000167ab9 */ /* 0x000fc60000000a00 */
[----:B------:R-:W-:-:S04]  /*02c0*/  UIMAD UR6, UR10, UR15, URZ ;  /* 0x0000000f0a0672a4 */ /* 0x000fc8000f8e023f */
[----:B------:R-:W-:Y:S02]  /*02d0*/  USHF.L.U32 UR11, UR6, 0x1, URZ ;  /* 0x00000001060b7899 */ /* 0x000fe4000800063f */
[----:B------:R-:W-:Y:S02]  /*02e0*/  USHF.L.U32 UR6, UR16, 0xc, URZ ;  /* 0x0000000c10067899 */ /* 0x000fe4000800063f */
[----:B------:R-:W-:Y:S02]  /*02f0*/  @UP0 UIADD3 UR10, UR10, UR11, URZ ;  /* 0x0000000b0a0a0290 */ /* 0x000fe4000fffe03f */
[----:B------:R-:W-:Y:S02]  /*0300*/  USHF.R.S32.HI UR13, URZ, 0x1f, UR6 ;  /* 0x0000001f3f0d7899 */ /* 0x000fe40008011406 */
[----:B------:R-:W-:Y:S02]  /*0310*/  UIADD3 UR19, UP1, UR6, UR11, URZ ;  /* 0x0000000b06137290 */ /* 0x000fe4000ff3e03f */
[----:B------:R-:W-:-:S02]  /*0320*/  @UP0 UIADD3 UR6, UP2, UR6, UR10, URZ ;  /* 0x0000000a06060290 */ /* 0x000fc4000ff5e03f */
[----:B------:R-:W-:Y:S02]  /*0330*/  ULEA.HI.X.SX32 UR11, UR11, UR13, 0x1, UP1 ;  /* 0x0000000d0b0b7291 */ /* 0x000fe400088f0e3f */
[----:B------:R-:W-:Y:S01]  /*0340*/  IMAD.U32 R5, RZ, RZ, UR19 ;  /* 0x00000013ff057e24 */ /* 0x000fe2000f8e00ff */
[----:B------:R-:W-:Y:S02]  /*0350*/  @UP0 ULEA.HI.X.SX32 UR10, UR10, UR13, 0x1, UP2 ;  /* 0x0000000d0a0a0291 */ /* 0x000fe400090f0e3f */
[----:B------:R-:W-:Y:S01]  /*0360*/  @UP0 ULEA UR17, UP1, UR6, UR22, 0x2 ;  /* 0x0000001606110291 */ /* 0x000fe2000f82103f */
[----:B------:R-:W-:Y:S01]  /*0370*/  IMAD.U32 R2, RZ, RZ, UR11 ;  /* 0x0000000bff027e24 */ /* 0x000fe2000f8e00ff */
[C---:B------:R-:W-:Y:S02]  /*0380*/  LEA R4, P2, R5.reuse, UR22, 0x2 ;  /* 0x0000001605047c11 */ /* 0x040fe4000f8410ff */
[----:B------:R-:W-:Y:S02]  /*0390*/  @UP0 ULEA.HI.X UR18, UR6, UR23, UR10, 0x2, UP1 ;  /* 0x0000001706120291 */ /* 0x000fe400088f140a */
[----:B------:R-:W-:-:S10]  /*03a0*/  LEA.HI.X R5, R5, UR23, R2, 0x2, P2 ;  /* 0x0000001705057c11 */ /* 0x000fd400090f1402 */
.L_x_770:
[----:B------:R-:W-:Y:S01]  /*03b0*/  ISETP.GE.U32.OR P0, PT, R0, UR4, P0 ;  /* 0x0000000400007c0c */ /* 0x000fe20008706470 */
[----:B------:R-:W-:Y:S01]  /*03c0*/  UIMAD UR8, UR8, UR12, UR9 ;  /* 0x0000000c080872a4 */ /* 0x000fe2000f8e0209 */
[----:B------:R-:W-:Y:S01]  /*03d0*/  BSSY B0, `(.L_x_771) ;  /* 0x0000446000007945 */ /* 0x000fe20003800000 */
[----:B------:R-:W-:-:S10]  /*03e0*/  ULDC.64 UR10, c[0x0][0x208] ;  /* 0x00008200000a7ab9 */ /* 0x000fd40000000a00 */
[----:B------:R-:W-:Y:S05]  /*03f0*/  @P0 BRA `(.L_x_772) ;  /* 0x00000044000c0947 */ /* 0x000fea0003800000 */
[----:B------:R-:W-:Y:S01]  /*0400*/  IMAD.SHL.U32 R3, R0, 0x4, RZ ;  /* 0x0000000400037824 */ /* 0x000fe200078e00ff */
[----:B------:R-:W-:Y:S01]  /*0410*/  ULDC.64 UR22, c[0x0][0x210] ;  /* 0x0000840000167ab9 */ /* 0x000fe20000000a00 */
[----:B------:R-:W-:Y:S01]  /*0420*/  IMAD.U32 R9, RZ, RZ, UR8 ;  /* 0x00000008ff097e24 */ /* 0x000fe2000f8e00ff */
[----:B------:R-:W-:Y:S01]  /*0430*/  ULDC UR6, c[0x0][0x224] ;  /* 0x0000890000067ab9 */ /* 0x000fe20000000800 */
[----:B------:R-:W-:-:S05]  /*0440*/  IMAD R6, R3, UR12, R6 ;  /* 0x0000000c03067c24 */ /* 0x000fca000f8e0206 */
[----:B------:R-:W-:Y:S02]  /*0450*/  SHF.R.S32.HI R2, RZ, 0x1f, R6 ;  /* 0x0000001fff027819 */ /* 0x000fe40000011406 */
[----:B------:R-:W-:-:S04]  /*0460*/  IADD3 R3, P0, R6, UR8, RZ ;  /* 0x0000000806037c10 */ /* 0x000fc8000ff1e0ff */
[----:B------:R-:W-:Y:S02]  /*0470*/  LEA.HI.X.SX32 R8, R9, R2, 0x1, P0 ;  /* 0x0000000209087211 */ /* 0x000fe400000f0eff */
[----:B------:R-:W-:-:S04]  /*0480*/  LEA R2, P0, R3, UR22, 0x2 ;  /* 0x0000001603027c11 */ /* 0x000fc8000f8010ff */
[----:B------:R-:W-:Y:S02]  /*0490*/  LEA.HI.X R3, R3, UR23, R8, 0x2, P0 ;  /* 0x0000001703037c11 */ /* 0x000fe400080f1408 */
[----:B------:R-:W0:Y:S03]  /*04a0*/  LDC.64 R8, c[0x0][0x228] ;  /* 0x00008a00ff087b82 */ /* 0x000e260000000a00 */
[----:B------:R1:W5:Y:S01]  /*04b0*/  LDG.E.64.CONSTANT R10, desc[UR10][R2.64] ;  /* 0x0000000a020a7981 */ /* 0x000362000c1e9b00 */
[----:B0-----:R-:W-:Y:S02]  /*04c0*/  R2UR UR13, R9 ;  /* 0x00000000090d72ca */ /* 0x001fe400000e0000 */
[----:B------:R-:W-:-:S11]  /*04d0*/  R2UR UR9, R8 ;  /* 0x00000000080972ca */ /* 0x000fd600000e0000 */
[----:B------:R-:W-:Y:S02]  /*04e0*/  UISETP.GE.AND UP1, UPT, UR13, UR6, UPT ;  /* 0x000000060d00728c */ /* 0x000fe4000bf26270 */
[----:B------:R-:W-:Y:S02]  /*04f0*/  UISETP.GE.AND UP0, UPT, UR9, UR20, UPT ;  /* 0x000000140900728c */ /* 0x000fe4000bf06270 */
[----:B------:R-:W-:Y:S02]  /*0500*/  UISETP.EQ.AND UP1, UPT, UR5, UR16, !UP1 ;  /* 0x000000100500728c */ /* 0x000fe4000cf22270 */
[----:B------:R-:W-:-:S04]  /*0510*/  UISETP.EQ.AND UP0, UPT, UR7, UR15, !UP0 ;  /* 0x0000000f0700728c */ /* 0x000fc8000c702270 */
[----:B------:R-:W-:-:S04]  /*0520*/  PLOP3.LUT P0, PT, PT, PT, UP1, 0x80, 0x0 ;  /* 0x000000000000781c */ /* 0x000fc80003f0f018 */
[----:B------:R-:W-:-:S13]  /*0530*/  PLOP3.LUT P0, PT, P0, PT, UP0, 0xea, 0x0 ;  /* 0x000000000000781c */ /* 0x000fda000070fd0a */
[----:B-1----:R-:W-:Y:S05]  /*0540*/  @!P0 BRA `(.L_x_773) ;  /* 0x0000000c00948947 */ /* 0x002fea0003800000 */
[----:B------:R-:W-:Y:S01]  /*0550*/  IABS R12, UR20 ;  /* 0x00000014000c7c13 */ /* 0x000fe20008000000 */
[----:B------:R-:W-:Y:S01]  /*0560*/  VIADD R13, R6, UR8 ;  /* 0x00000008060d7c36 */ /* 0x000fe20008000000 */
        /* <DEDUP_REMOVED lines=36> */
.L_x_775:
[----:B-----5:R-:W-:-:S07]  /*07b0*/  LOP3.LUT R10, R10, 0xffffff00, RZ, 0xc0, !PT ;  /* 0xffffff000a0a7812 */ /* 0x020fce00078ec0ff */
.L_x_776:
[----:B------:R-:W-:Y:S05]  /*07c0*/  BSYNC B1 ;  /* 0x0000000000017941 */ /* 0x000fea0003800000 */
.L_x_774:
[----:B------:R-:W-:Y:S01]  /*07d0*/  VIADD R19, R13, 0x1 ;  /* 0x000000010d137836 */ /* 0x000fe20000000000 */
[----:B------:R-:W-:Y:S04]  /*07e0*/  BSSY B1, `(.L_x_777) ;  /* 0x0000019000017945 */ /* 0x000fe80003800000 */
[----:B------:R-:W-:-:S05]  /*07f0*/  IABS R17, R19 ;  /* 0x0000001300117213 */ /* 0x000fca0000000000 */
[----:B------:R-:W-:-:S04]  /*0800*/  IMAD.HI.U32 R16, R14, R17, RZ ;  /* 0x000000110e107227 */ /* 0x000fc800078e00ff */
[----:B------:R-:W-:-:S04]  /*0810*/  IMAD.MOV R18, RZ, RZ, -R16 ;  /* 0x000000ffff127224 */ /* 0x000fc800078e0a10 */
        /* <DEDUP_REMOVED lines=20> */
.L_x_778:
[----:B-----5:R-:W-:-:S07]  /*0960*/  LOP3.LUT R10, R10, 0xffff00ff, RZ, 0xc0, !PT ;  /* 0xffff00ff0a0a7812 */ /* 0x020fce00078ec0ff */
.L_x_779:
[----:B------:R-:W-:Y:S05]  /*0970*/  BSYNC B1 ;  /* 0x0000000000017941 */ /* 0x000fea0003800000 */
.L_x_777:
        /* <DEDUP_REMOVED lines=25> */
.L_x_781:
[----:B-----5:R-:W-:-:S07]  /*0b10*/  LOP3.LUT R10, R10, 0xff00ffff, RZ, 0xc0, !PT ;  /* 0xff00ffff0a0a7812 */ /* 0x020fce00078ec0ff */
.L_x_782:
[----:B------:R-:W-:Y:S05]  /*0b20*/  BSYNC B1 ;  /* 0x0000000000017941 */ /* 0x000fea0003800000 */
.L_x_780:
        /* <DEDUP_REMOVED lines=25> */
.L_x_784:
[----:B-----5:R-:W-:-:S07]  /*0cc0*/  LOP3.LUT R10, R10, 0xffffff, RZ, 0xc0, !PT ;  /* 0x00ffffff0a0a7812 */ /* 0x020fce00078ec0ff */
.L_x_785:
[----:B------:R-:W-:Y:S05]  /*0cd0*/  BSYNC B1 ;  /* 0x0000000000017941 */ /* 0x000fea0003800000 */
.L_x_783:
        /* <DEDUP_REMOVED lines=25> */
.L_x_787:
[----:B-----5:R-:W-:-:S07]  /*0e70*/  LOP3.LUT R11, R11, 0xffffff00, RZ, 0xc0, !PT ;  /* 0xffffff000b0b7812 */ /* 0x020fce00078ec0ff */
.L_x_788:
[----:B------:R-:W-:Y:S05]  /*0e80*/  BSYNC B1 ;  /* 0x0000000000017941 */ /* 0x000fea0003800000 */
.L_x_786:
        /* <DEDUP_REMOVED lines=25> */
.L_x_790:
[----:B-----5:R-:W-:-:S07]  /*1020*/  LOP3.LUT R11, R11, 0xffff00ff, RZ, 0xc0, !PT ;  /* 0xffff00ff0b0b7812 */ /* 0x020fce00078ec0ff */
.L_x_791:
[----:B------:R-:W-:Y:S05]  /*1030*/  BSYNC B1 ;  /* 0x0000000000017941 */ /* 0x000fea0003800000 */
.L_x_789:
        /* <DEDUP_REMOVED lines=25> */
.L_x_793:
[----:B-----5:R-:W-:-:S07]  /*11d0*/  LOP3.LUT R11, R11, 0xff00ffff, RZ, 0xc0, !PT ;  /* 0xff00ffff0b0b7812 */ /* 0x020fce00078ec0ff */
.L_x_794:
[----:B------:R-:W-:Y:S05]  /*11e0*/  BSYNC B1 ;  /* 0x0000000000017941 */ /* 0x000fea0003800000 */
.L_x_792:
        /* <DEDUP_REMOVED lines=25> */
.L_x_795:
[----:B-----5:R-:W-:-:S07]  /*1380*/  LOP3.LUT R11, R11, 0xffffff, RZ, 0xc0, !PT ;  /* 0x00ffffff0b0b7812 */ /* 0x020fce00078ec0ff */
.L_x_796:
[----:B------:R-:W-:Y:S05]  /*1390*/  BSYNC B1 ;  /* 0x0000000000017941 */ /* 0x000fea0003800000 */
.L_x_773:
[----:B------:R-:W-:-:S04]  /*13a0*/  IMAD.U32 R13, RZ, RZ, UR12 ;  /* 0x0000000cff0d7e24 */ /* 0x000fc8000f8e00ff */
[----:B------:R-:W-:-:S05]  /*13b0*/  IMAD.WIDE R2, R13, 0x4, R2 ;  /* 0x000000040d027825 */ /* 0x000fca00078e0202 */
[----:B------:R0:W5:Y:S01]  /*13c0*/  LDG.E.64.CONSTANT R12, desc[UR10][R2.64] ;  /* 0x0000000a020c7981 */ /* 0x000162000c1e9b00 */
[----:B------:R-:W-:Y:S05]  /*13d0*/  @!P0 BRA `(.L_x_797) ;  /* 0x0000000c00a88947 */ /* 0x000fea0003800000 */
[----:B------:R-:W-:Y:S01]  /*13e0*/  IABS R14, UR20 ;  /* 0x00000014000e7c13 */ /* 0x000fe20008000000 */
[----:B------:R-:W-:Y:S01]  /*13f0*/  IMAD.U32 R15, RZ, RZ, UR8 ;  /* 0x00000008ff0f7e24 */ /* 0x000fe2000f8e00ff */
[----:B------:R-:W-:Y:S01]  /*1400*/  BSSY B1, `(.L_x_798) ;  /* 0x0000027000017945 */ /* 0x000fe20003800000 */
[----:B------:R-:W-:Y:S01]  /*1410*/  IMAD.MOV.U32 R16, RZ, RZ, RZ ;  /* 0x000000ffff107224 */ /* 0x000fe200078e00ff */
[----:B------:R-:W1:Y:S02]  /*1420*/  I2F.RP R18, R14 ;  /* 0x0000000e00127306 */ /* 0x000e640000209400 */
[----:B------:R-:W-:-:S05]  /*1430*/  IADD3 R15, R15, UR12, R6 ;  /* 0x0000000c0f0f7c10 */ /* 0x000fca000fffe006 */
        /* <DEDUP_REMOVED lines=34> */
.L_x_799:
[----:B-----5:R-:W-:-:S07]  /*1660*/  LOP3.LUT R12, R12, 0xffffff00, RZ, 0xc0, !PT ;  /* 0xffffff000c0c7812 */ /* 0x020fce00078ec0ff */
.L_x_800:
[----:B------:R-:W-:Y:S05]  /*1670*/  BSYNC B1 ;  /* 0x0000000000017941 */ /* 0x000fea0003800000 */
.L_x_798:
[----:B------:R-:W-:Y:S01]  /*1680*/  LOP3.LUT R21, R15, 0x1, RZ, 0xfc, !PT ;  /* 0x000000010f157812 */ /* 0x000fe200078efcff */
[----:B------:R-:W-:Y:S03]  /*1690*/  BSSY B1, `(.L_x_801) ;  /* 0x000001a000017945 */ /* 0x000fe60003800000 */
[----:B------:R-:W-:-:S05]  /*16a0*/  IABS R19, R21 ;  /* 0x0000001500137213 */ /* 0x000fca0000000000 */
[----:B------:R-:W-:-:S04]  /*16b0*/  IMAD.HI.U32 R18, R16, R19, RZ ;  /* 0x0000001310127227 */ /* 0x000fc800078e00ff */
[----:B------:R-:W-:-:S04]  /*16c0*/  IMAD.MOV R20, RZ, RZ, -R18 ;  /* 0x000000ffff147224 */ /* 0x000fc800078e0a12 */
[----:B------:R-:W-:Y:S02]  /*16d0*/  IMAD R19, R14, R20, R19 ;  /* 0x000000140e137224 */ /* 0x000fe400078e0213 */
[----:B------:R-:W-:-:S03]  /*16e0*/  IMAD.U32 R20, RZ, RZ, UR20 ;  /* 0x00000014ff147e24 */ /* 0x000fc6000f8e00ff */
[----:B------:R-:W-:Y:S02]  /*16f0*/  ISETP.GT.U32.AND P4, PT, R14, R19, PT ;  /* 0x000000130e00720c */ /* 0x000fe40003f84070 */
[----:B------:R-:W-:-:S04]  /*1700*/  LOP3.LUT R20, R20, 0x1, R15, 0x1e, !PT ;  /* 0x0000000114147812 */ /* 0x000fc800078e1e0f */
[----:B------:R-:W-:-:S07]  /*1710*/  ISETP.GE.AND P5, PT, R20, RZ, PT ;  /* 0x000000ff1400720c */ /* 0x000fce0003fa6270 */
        /* <DEDUP_REMOVED lines=16> */
.L_x_802:
[----:B-----5:R-:W-:-:S07]  /*1820*/  LOP3.LUT R12, R12, 0xffff00ff, RZ, 0xc0, !PT ;  /* 0xffff00ff0c0c7812 */ /* 0x020fce00078ec0ff */
.L_x_803:
[----:B------:R-:W-:Y:S05]  /*1830*/  BSYNC B1 ;  /* 0x0000000000017941 */ /* 0x000fea0003800000 */
.L_x_801:
        /* <DEDUP_REMOVED lines=26> */
.L_x_805:
[----:B-----5:R-:W-:-:S07]  /*19e0*/  LOP3.LUT R12, R12, 0xff00ffff, RZ, 0xc0, !PT ;  /* 0xff00ffff0c0c7812 */ /* 0x020fce00078ec0ff */
.L_x_806:
[----:B------:R-:W-:Y:S05]  /*19f0*/  BSYNC B1 ;  /* 0x0000000000017941 */ /* 0x000fea0003800000 */
.L_x_804:
        /* <DEDUP_REMOVED lines=26> */
.L_x_808:
[----:B-----5:R-:W-:-:S07]  /*1ba0*/  LOP3.LUT R12, R12, 0xffffff, RZ, 0xc0, !PT ;  /* 0x00ffffff0c0c7812 */ /* 0x020fce00078ec0ff */
.L_x_809:
[----:B------:R-:W-:Y:S05]  /*1bb0*/  BSYNC B1 ;  /* 0x0000000000017941 */ /* 0x000fea0003800000 */
.L_x_807:
        /* <DEDUP_REMOVED lines=25> */
.L_x_811:
[----:B-----5:R-:W-:-:S07]  /*1d50*/  LOP3.LUT R13, R13, 0xffffff00, RZ, 0xc0, !PT ;  /* 0xffffff000d0d7812 */ /* 0x020fce00078ec0ff */
.L_x_812:
[----:B------:R-:W-:Y:S05]  /*1d60*/  BSYNC B1 ;  /* 0x0000000000017941 */ /* 0x000fea0003800000 */
.L_x_810:
        /* <DEDUP_REMOVED lines=25> */
.L_x_814:
[----:B-----5:R-:W-:-:S07]  /*1f00*/  LOP3.LUT R13, R13, 0xffff00ff, RZ, 0xc0, !PT ;  /* 0xffff00ff0d0d7812 */ /* 0x020fce00078ec0ff */
.L_x_815:
[----:B------:R-:W-:Y:S05]  /*1f10*/  BSYNC B1 ;  /* 0x0000000000017941 */ /* 0x000fea0003800000 */
.L_x_813:
        /* <DEDUP_REMOVED lines=25> */
.L_x_817:
[----:B-----5:R-:W-:-:S07]  /*20b0*/  LOP3.LUT R13, R13, 0xff00ffff, RZ, 0xc0, !PT ;  /* 0xff00ffff0d0d7812 */ /* 0x020fce00078ec0ff */
.L_x_818:
[----:B------:R-:W-:Y:S05]  /*20c0*/  BSYNC B1 ;  /* 0x0000000000017941 */ /* 0x000fea0003800000 */
.L_x_816:
        /* <DEDUP_REMOVED lines=25> */
.L_x_819:
[----:B-----5:R-:W-:-:S07]  /*2260*/  LOP3.LUT R13, R13, 0xffffff, RZ, 0xc0, !PT ;  /* 0x00ffffff0d0d7812 */ /* 0x020fce00078ec0ff */
.L_x_820:
[----:B------:R-:W-:Y:S05]  /*2270*/  BSYNC B1 ;  /* 0x0000000000017941 */ /* 0x000fea0003800000 */
.L_x_797:
[----:B------:R-:W-:-:S04]  /*2280*/  IMAD.U32 R15, RZ, RZ, UR12 ;  /* 0x0000000cff0f7e24 */ /* 0x000fc8000f8e00ff */
[----:B0-----:R-:W-:-:S05]  /*2290*/  IMAD.WIDE R2, R15, 0x4, R2 ;  /* 0x000000040f027825 */ /* 0x001fca00078e0202 */
[----:B------:R0:W5:Y:S01]  /*22a0*/  LDG.E.64.CONSTANT R14, desc[UR10][R2.64] ;  /* 0x0000000a020e7981 */ /* 0x000162000c1e9b00 */
[----:B------:R-:W-:-:S05]  /*22b0*/  IMAD.U32 R17, RZ, RZ, UR12 ;  /* 0x0000000cff117e24 */ /* 0x000fca000f8e00ff */
[----:B------:R-:W-:Y:S01]  /*22c0*/  IADD3 R16, R17, UR12, R6 ;  /* 0x0000000c11107c10 */ /* 0x000fe2000fffe006 */
[----:B------:R-:W-:Y:S06]  /*22d0*/  @!P0 BRA `(.L_x_821) ;  /* 0x0000000c00a48947 */ /* 0x000fec0003800000 */
[----:B------:R-:W-:Y:S01]  /*22e0*/  IABS R6, UR20 ;  /* 0x0000001400067c13 */ /* 0x000fe20008000000 */
[----:B------:R-:W-:Y:S01]  /*22f0*/  VIADD R16, R16, UR8 ;  /* 0x0000000810107c36 */ /* 0x000fe20008000000 */
[----:B------:R-:W-:Y:S01]  /*2300*/  BSSY B1, `(.L_x_822) ;  /* 0x0000026000017945 */ /* 0x000fe20003800000 */
[----:B------:R-:W-:Y:S01]  /*2310*/  IMAD.MOV.U32 R18, RZ, RZ, RZ ;  /* 0x000000ffff127224 */ /* 0x000fe200078e00ff */
[----:B------:R-:W1:Y:S01]  /*2320*/  I2F.RP R20, R6 ;  /* 0x0000000600147306 */ /* 0x000e620000209400 */
[----:B------:R-:W-:-:S05]  /*2330*/  IMAD.SHL.U32 R16, R16, 0x4, RZ ;  /* 0x0000000410107824 */ /* 0x000fca00078e00ff */
[----:B------:R-:W-:Y:S02]  /*2340*/  IABS R22, R16 ;  /* 0x0000001000167213 */ /* 0x000fe40000000000 */
        /* <DEDUP_REMOVED lines=32> */
.L_x_823:
[----:B-----5:R-:W-:-:S07]  /*2550*/  LOP3.LUT R14, R14, 0xffffff00, RZ, 0xc0, !PT ;  /* 0xffffff000e0e7812 */ /* 0x020fce00078ec0ff */
.L_x_824:
[----:B------:R-:W-:Y:S05]  /*2560*/  BSYNC B1 ;  /* 0x0000000000017941 */ /* 0x000fea0003800000 */
.L_x_822:
[----:B------:R-:W-:Y:S01]  /*2570*/  LOP3.LUT R22, R16, 0x1, RZ, 0xfc, !PT ;  /* 0x0000000110167812 */ /* 0x000fe200078efcff */
[----:B------:R-:W-:Y:S01]  /*2580*/  IMAD.U32 R23, RZ, RZ, UR20 ;  /* 0x00000014ff177e24 */ /* 0x000fe2000f8e00ff */
[----:B------:R-:W-:Y:S02]  /*2590*/  BSSY B1, `(.L_x_825) ;  /* 0x0000019000017945 */ /* 0x000fe40003800000 */
        /* <DEDUP_REMOVED lines=23> */
.L_x_826:
[----:B-----5:R-:W-:-:S07]  /*2710*/  LOP3.LUT R14, R14, 0xffff00ff, RZ, 0xc0, !PT ;  /* 0xffff00ff0e0e7812 */ /* 0x020fce00078ec0ff */
.L_x_827:
[----:B------:R-:W-:Y:S05]  /*2720*/  BSYNC B1 ;  /* 0x0000000000017941 */ /* 0x000fea0003800000 */
.L_x_825:
        /* <DEDUP_REMOVED lines=26> */
.L_x_829:
[----:B-----5:R-:W-:-:S07]  /*28d0*/  LOP3.LUT R14, R14, 0xff00ffff, RZ, 0xc0, !PT ;  /* 0xff00ffff0e0e7812 */ /* 0x020fce00078ec0ff */
.L_x_830:
[----:B------:R-:W-:Y:S05]  /*28e0*/  BSYNC B1 ;  /* 0x0000000000017941 */ /* 0x000fea0003800000 */
.L_x_828:
        /* <DEDUP_REMOVED lines=26> */
.L_x_832:
[----:B-----5:R-:W-:-:S07]  /*2a90*/  LOP3.LUT R14, R14, 0xffffff, RZ, 0xc0, !PT ;  /* 0x00ffffff0e0e7812 */ /* 0x020fce00078ec0ff */
.L_x_833:
[----:B------:R-:W-:Y:S05]  /*2aa0*/  BSYNC B1 ;  /* 0x0000000000017941 */ /* 0x000fea0003800000 */
.L_x_831:
        /* <DEDUP_REMOVED lines=25> */
.L_x_835:
[----:B-----5:R-:W-:-:S07]  /*2c40*/  LOP3.LUT R15, R15, 0xffffff00, RZ, 0xc0, !PT ;  /* 0xffffff000f0f7812 */ /* 0x020fce00078ec0ff */
.L_x_836:
[----:B------:R-:W-:Y:S05]  /*2c50*/  BSYNC B1 ;  /* 0x0000000000017941 */ /* 0x000fea0003800000 */
.L_x_834:
        /* <DEDUP_REMOVED lines=25> */
.L_x_838:
[----:B-----5:R-:W-:-:S07]  /*2df0*/  LOP3.LUT R15, R15, 0xffff00ff, RZ, 0xc0, !PT ;  /* 0xffff00ff0f0f7812 */ /* 0x020fce00078ec0ff */
.L_x_839:
[----:B------:R-:W-:Y:S05]  /*2e00*/  BSYNC B1 ;  /* 0x0000000000017941 */ /* 0x000fea0003800000 */
.L_x_837:
        /* <DEDUP_REMOVED lines=25> */
.L_x_841:
[----:B-----5:R-:W-:-:S07]  /*2fa0*/  LOP3.LUT R15, R15, 0xff00ffff, RZ, 0xc0, !PT ;  /* 0xff00ffff0f0f7812 */ /* 0x020fce00078ec0ff */
.L_x_842:
[----:B------:R-:W-:Y:S05]  /*2fb0*/  BSYNC B1 ;  /* 0x0000000000017941 */ /* 0x000fea0003800000 */
.L_x_840:
        /* <DEDUP_REMOVED lines=25> */
.L_x_843:
[----:B-----5:R-:W-:-:S07]  /*3150*/  LOP3.LUT R15, R15, 0xffffff, RZ, 0xc0, !PT ;  /* 0x00ffffff0f0f7812 */ /* 0x020fce00078ec0ff */
.L_x_844:
[----:B------:R-:W-:Y:S05]  /*3160*/  BSYNC B1 ;  /* 0x0000000000017941 */ /* 0x000fea0003800000 */
.L_x_821:
        /* <DEDUP_REMOVED lines=8> */
[----:B------:R-:W0:Y:S01]  /*31f0*/  I2F.RP R17, R6 ;  /* 0x0000000600117306 */ /* 0x000e220000209400 */
[----:B------:R-:W-:Y:S02]  /*3200*/  IMAD.U32 R23, RZ, RZ, UR8 ;  /* 0x00000008ff177e24 */ /* 0x000fe4000f8e00ff */
[----:B------:R-:W-:Y:S02]  /*3210*/  IMAD R16, R21, UR12, R16 ;  /* 0x0000000c15107c24 */ /* 0x000fe4000f8e0210 */
[----:B------:R-:W-:-:S05]  /*3220*/  IMAD.U32 R21, RZ, RZ, UR12 ;  /* 0x0000000cff157e24 */ /* 0x000fca000f8e00ff */
[----:B------:R-:W-:-:S04]  /*3230*/  IADD3 R16, R21, UR12, R16 ;  /* 0x0000000c15107c10 */ /* 0x000fc8000fffe010 */
[----:B------:R-:W-:Y:S01]  /*3240*/  IADD3 R16, R23, UR12, R16 ;  /* 0x0000000c17107c10 */ /* 0x000fe2000fffe010 */
[----:B0-----:R-:W0:Y:S04]  /*3250*/  MUFU.RCP R17, R17 ;  /* 0x0000001100117308 */ /* 0x001e280000001000 */
        /* <DEDUP_REMOVED lines=34> */
.L_x_847:
[----:B-----5:R-:W-:-:S07]  /*3480*/  LOP3.LUT R2, R2, 0xffffff00, RZ, 0xc0, !PT ;  /* 0xffffff0002027812 */ /* 0x020fce00078ec0ff */
.L_x_848:
[----:B------:R-:W-:Y:S05]  /*3490*/  BSYNC B1 ;  /* 0x0000000000017941 */ /* 0x000fea0003800000 */
.L_x_846:
        /* <DEDUP_REMOVED lines=25> */
.L_x_850:
[----:B-----5:R-:W-:-:S07]  /*3630*/  LOP3.LUT R2, R2, 0xffff00ff, RZ, 0xc0, !PT ;  /* 0xffff00ff02027812 */ /* 0x020fce00078ec0ff */
.L_x_851:
[----:B------:R-:W-:Y:S05]  /*3640*/  BSYNC B1 ;  /* 0x0000000000017941 */ /* 0x000fea0003800000 */
.L_x_849:
        /* <DEDUP_REMOVED lines=25> */
.L_x_853:
[----:B-----5:R-:W-:-:S07]  /*37e0*/  LOP3.LUT R2, R2, 0xff00ffff, RZ, 0xc0, !PT ;  /* 0xff00ffff02027812 */ /* 0x020fce00078ec0ff */
.L_x_854:
[----:B------:R-:W-:Y:S05]  /*37f0*/  BSYNC B1 ;  /* 0x0000000000017941 */ /* 0x000fea0003800000 */
.L_x_852:
        /* <DEDUP_REMOVED lines=25> */
.L_x_856:
[----:B-----5:R-:W-:-:S07]  /*3990*/  LOP3.LUT R2, R2, 0xffffff, RZ, 0xc0, !PT ;  /* 0x00ffffff02027812 */ /* 0x020fce00078ec0ff */
.L_x_857:
[----:B------:R-:W-:Y:S05]  /*39a0*/  BSYNC B1 ;  /* 0x0000000000017941 */ /* 0x000fea0003800000 */
.L_x_855:
        /* <DEDUP_REMOVED lines=25> */
.L_x_859:
[----:B-----5:R-:W-:-:S07]  /*3b40*/  LOP3.LUT R3, R3, 0xffffff00, RZ, 0xc0, !PT ;  /* 0xffffff0003037812 */ /* 0x020fce00078ec0ff */
.L_x_860:
[----:B------:R-:W-:Y:S05]  /*3b50*/  BSYNC B1 ;  /* 0x0000000000017941 */ /* 0x000fea0003800000 */
.L_x_858:
        /* <DEDUP_REMOVED lines=25> */
.L_x_862:
[----:B-----5:R-:W-:-:S07]  /*3cf0*/  LOP3.LUT R3, R3, 0xffff00ff, RZ, 0xc0, !PT ;  /* 0xffff00ff03037812 */ /* 0x020fce00078ec0ff */
.L_x_863:
[----:B------:R-:W-:Y:S05]  /*3d00*/  BSYNC B1 ;  /* 0x0000000000017941 */ /* 0x000fea0003800000 */
.L_x_861:
        /* <DEDUP_REMOVED lines=25> */
.L_x_865:
[----:B-----5:R-:W-:-:S07]  /*3ea0*/  LOP3.LUT R3, R3, 0xff00ffff, RZ, 0xc0, !PT ;  /* 0xff00ffff03037812 */ /* 0x020fce00078ec0ff */
.L_x_866:
[----:B------:R-:W-:Y:S05]  /*3eb0*/  BSYNC B1 ;  /* 0x0000000000017941 */ /* 0x000fea0003800000 */
.L_x_864:
        /* <DEDUP_REMOVED lines=25> */
.L_x_867:
[----:B-----5:R-:W-:-:S07]  /*4050*/  LOP3.LUT R3, R3, 0xffffff, RZ, 0xc0, !PT ;  /* 0x00ffffff03037812 */ /* 0x020fce00078ec0ff */
.L_x_868:
[----:B------:R-:W-:Y:S05]  /*4060*/  BSYNC B1 ;  /* 0x0000000000017941 */ /* 0x000fea0003800000 */
.L_x_845:
[----:B-----5:R-:W-:Y:S01]  /*4070*/  SHF.R.S32.HI R6, RZ, 0x8, R12 ;  /* 0x00000008ff067819 */ /* 0x020fe2000001140c */
[----:B------:R-:W0:Y:S01]  /*4080*/  S2UR UR9, SR_CgaCtaId ;  /* 0x00000000000979c3 */ /* 0x000e220000008800 */
[----:B------:R-:W-:Y:S01]  /*4090*/  SHF.R.S32.HI R17, RZ, 0x8, R10 ;  /* 0x00000008ff117819 */ /* 0x000fe2000001140a */
[----:B------:R-:W-:Y:S01]  /*40a0*/  UMOV UR6, 0x400 ;  /* 0x0000040000067882 */ /* 0x000fe20000000000 */
[----:B------:R-:W-:Y:S02]  /*40b0*/  SHF.R.S32.HI R8, RZ, 0x10, R12 ;  /* 0x00000010ff087819 */ /* 0x000fe4000001140c */
[----:B------:R-:W-:Y:S02]  /*40c0*/  PRMT R6, R17, 0x40, R6 ;  /* 0x0000004011067816 */ /* 0x000fe40000000006 */
[----:B------:R-:W-:Y:S02]  /*40d0*/  PRMT R9, R10, 0x40, R12 ;  /* 0x000000400a097816 */ /* 0x000fe4000000000c */
[----:B------:R-:W-:-:S02]  /*40e0*/  SHF.R.S32.HI R17, RZ, 0x10, R10 ;  /* 0x00000010ff117819 */ /* 0x000fc4000001140a */
[----:B------:R-:W-:Y:S02]  /*40f0*/  SHF.R.S32.HI R19, RZ, 0x18, R10 ;  /* 0x00000018ff137819 */ /* 0x000fe4000001140a */
[----:B------:R-:W-:Y:S02]  /*4100*/  SHF.R.S32.HI R10, RZ, 0x8, R13 ;  /* 0x00000008ff0a7819 */ /* 0x000fe4000001140d */
[----:B------:R-:W-:Y:S02]  /*4110*/  SHF.R.S32.HI R21, RZ, 0x8, R11 ;  /* 0x00000008ff157819 */ /* 0x000fe4000001140b */
[----:B------:R-:W-:Y:S02]  /*4120*/  SHF.R.S32.HI R18, RZ, 0x10, R13 ;  /* 0x00000010ff127819 */ /* 0x000fe4000001140d */
[----:B------:R-:W-:Y:S02]  /*4130*/  SHF.R.S32.HI R23, RZ, 0x10, R11 ;  /* 0x00000010ff177819 */ /* 0x000fe4000001140b */
[----:B------:R-:W-:-:S02]  /*4140*/  SHF.R.S32.HI R16, RZ, 0x18, R12 ;  /* 0x00000018ff107819 */ /* 0x000fc4000001140c */
[----:B------:R-:W-:Y:S01]  /*4150*/  PRMT R12, R17, 0x40, R8 ;  /* 0x00000040110c7816 */ /* 0x000fe20000000008 */
[----:B0-----:R-:W-:Y:S01]  /*4160*/  ULEA UR6, UR9, UR6, 0x18 ;  /* 0x0000000609067291 */ /* 0x001fe2000f8ec03f */
[----:B------:R-:W-:Y:S02]  /*4170*/  PRMT R8, R21, 0x40, R10 ;  /* 0x0000004015087816 */ /* 0x000fe4000000000a */
[----:B------:R-:W-:Y:S02]  /*4180*/  PRMT R10, R23, 0x40, R18 ;  /* 0x00000040170a7816 */ /* 0x000fe40000000012 */
[----:B------:R-:W-:Y:S02]  /*4190*/  PRMT R16, R19, 0x40, R16 ;  /* 0x0000004013107816 */ /* 0x000fe40000000010 */
[----:B------:R-:W-:Y:S02]  /*41a0*/  PRMT R18, R11, 0x40, R13 ;  /* 0x000000400b127816 */ /* 0x000fe4000000000d */
[----:B------:R-:W-:-:S02]  /*41b0*/  SHF.R.S32.HI R20, RZ, 0x18, R11 ;  /* 0x00000018ff147819 */ /* 0x000fc4000001140b */
[----:B------:R-:W-:Y:S02]  /*41c0*/  SHF.R.S32.HI R19, RZ, 0x18, R13 ;  /* 0x00000018ff137819 */ /* 0x000fe4000001140d */
[--C-:B------:R-:W-:Y:S02]  /*41d0*/  SHF.R.S32.HI R11, RZ, 0x8, R14.reuse ;  /* 0x00000008ff0b7819 */ /* 0x100fe4000001140e */
[--C-:B------:R-:W-:Y:S02]  /*41e0*/  SHF.R.S32.HI R13, RZ, 0x10, R14.reuse ;  /* 0x00000010ff0d7819 */ /* 0x100fe4000001140e */
[----:B------:R-:W-:Y:S02]  /*41f0*/  PRMT R6, R6, 0x410, R11 ;  /* 0x0000041006067816 */ /* 0x000fe4000000000b */
[--C-:B------:R-:W-:Y:S02]  /*4200*/  PRMT R9, R9, 0x410, R14.reuse ;  /* 0x0000041009097816 */ /* 0x100fe4000000000e */
[----:B------:R-:W-:-:S02]  /*4210*/  SHF.R.S32.HI R17, RZ, 0x18, R14 ;  /* 0x00000018ff117819 */ /* 0x000fc4000001140e */
[----:B------:R-:W-:Y:S02]  /*4220*/  PRMT R11, R12, 0x410, R13 ;  /* 0x000004100c0b7816 */ /* 0x000fe4000000000d */
[----:B------:R-:W-:Y:S02]  /*4230*/  PRMT R14, R20, 0x40, R19 ;  /* 0x00000040140e7816 */ /* 0x000fe40000000013 */
[--C-:B------:R-:W-:Y:S02]  /*4240*/  SHF.R.S32.HI R13, RZ, 0x8, R15.reuse ;  /* 0x00000008ff0d7819 */ /* 0x100fe4000001140f */
[--C-:B------:R-:W-:Y:S02]  /*4250*/  SHF.R.S32.HI R19, RZ, 0x10, R15.reuse ;  /* 0x00000010ff137819 */ /* 0x100fe4000001140f */
[--C-:B------:R-:W-:Y:S02]  /*4260*/  PRMT R12, R18, 0x410, R15.reuse ;  /* 0x00000410120c7816 */ /* 0x100fe4000000000f */
[----:B------:R-:W-:-:S02]  /*4270*/  SHF.R.S32.HI R21, RZ, 0x18, R15 ;  /* 0x00000018ff157819 */ /* 0x000fc4000001140f */
[--C-:B------:R-:W-:Y:S02]  /*4280*/  SHF.R.S32.HI R15, RZ, 0x8, R2.reuse ;  /* 0x00000008ff0f7819 */ /* 0x100fe40000011402 */
[----:B------:R-:W-:Y:S02]  /*4290*/  PRMT R16, R16, 0x410, R17 ;  /* 0x0000041010107816 */ /* 0x000fe40000000011 */
[----:B------:R-:W-:Y:S02]  /*42a0*/  PRMT R17, R8, 0x410, R13 ;  /* 0x0000041008117816 */ /* 0x000fe4000000000d */
[----:B------:R-:W-:Y:S02]  /*42b0*/  PRMT R13, R10, 0x410, R19 ;  /* 0x000004100a0d7816 */ /* 0x000fe40000000013 */
[----:B------:R-:W-:Y:S02]  /*42c0*/  PRMT R6, R6, 0x4210, R15 ;  /* 0x0000421006067816 */ /* 0x000fe4000000000f */
[----:B------:R-:W-:-:S02]  /*42d0*/  SHF.R.S32.HI R10, RZ, 0x10, R2 ;  /* 0x00000010ff0a7819 */ /* 0x000fc40000011402 */
[--C-:B------:R-:W-:Y:S02]  /*42e0*/  PRMT R8, R9, 0x4210, R2.reuse ;  /* 0x0000421009087816 */ /* 0x100fe40000000002 */
[----:B------:R-:W-:Y:S01]  /*42f0*/  SHF.R.S32.HI R15, RZ, 0x18, R2 ;  /* 0x00000018ff0f7819 */ /* 0x000fe20000011402 */
[----:B------:R-:W-:Y:S01]  /*4300*/  IMAD.SHL.U32 R2, R7, 0x8, RZ ;  /* 0x0000000807027824 */ /* 0x000fe200078e00ff */
[----:B------:R-:W-:Y:S02]  /*4310*/  PRMT R9, R11, 0x4210, R10 ;  /* 0x000042100b097816 */ /* 0x000fe4000000000a */
[----:B------:R-:W-:Y:S01]  /*4320*/  PRMT R11, R16, 0x4210, R15 ;  /* 0x00004210100b7816 */ /* 0x000fe2000000000f */
[C---:B------:R-:W-:Y:S01]  /*4330*/  VIADD R15, R2.reuse, 0x1 ;  /* 0x00000001020f7836 */ /* 0x040fe20000000000 */
[----:B------:R-:W-:Y:S01]  /*4340*/  SHF.R.S32.HI R18, RZ, 0x8, R3 ;  /* 0x00000008ff127819 */ /* 0x000fe20000011403 */
[----:B------:R-:W-:Y:S01]  /*4350*/  VIADD R16, R2, 0x2 ;  /* 0x0000000202107836 */ /* 0x000fe20000000000 */
[----:B------:R-:W-:-:S02]  /*4360*/  PRMT R14, R14, 0x410, R21 ;  /* 0x000004100e0e7816 */ /* 0x000fc40000000015 */
[----:B------:R-:W-:Y:S02]  /*4370*/  PRMT R10, R17, 0x4210, R18 ;  /* 0x00004210110a7816 */ /* 0x000fe40000000012 */
[----:B------:R-:W-:Y:S02]  /*4380*/  SHF.R.S32.HI R20, RZ, 0x1f, R15 ;  /* 0x0000001fff147819 */ /* 0x000fe4000001140f */
        /* <DEDUP_REMOVED lines=74> */
.L_x_772:
[----:B------:R-:W-:Y:S05]  /*4830*/  BSYNC B0 ;  /* 0x0000000000007941 */ /* 0x000fea0003800000 */
.L_x_771:
        /* <DEDUP_REMOVED lines=14> */
.L_x_871:
[C---:B------:R-:W-:Y:S02]  /*4920*/  IMAD R6, R7.reuse, 0x10, R12 ;  /* 0x0000001007067824 */ /* 0x040fe400078e020c */
[----:B-1----:R-:W-:-:S03]  /*4930*/  IMAD.WIDE R2, R7, 0x10, R4 ;  /* 0x0000001007027825 */ /* 0x002fc600078e0204 */
[----:B------:R-:W0:Y:S01]  /*4940*/  LDS.128 R8, [R6] ;  /* 0x0000000006087984 */ /* 0x000e220000000c00 */
[----:B------:R-:W-:-:S05]  /*4950*/  VIADD R7, R7, UR5 ;  /* 0x0000000507077c36 */ /* 0x000fca0008000000 */
[----:B------:R-:W-:Y:S01]  /*4960*/  ISETP.GE.AND P0, PT, R7, UR8, PT ;  /* 0x0000000807007c0c */ /* 0x000fe2000bf06270 */
[----:B0-----:R1:W-:-:S12]  /*4970*/  STG.E.128 desc[UR10][R2.64], R8 ;  /* 0x0000000802007986 */ /* 0x0013d8000c101d0a */
[----:B------:R-:W-:Y:S05]  /*4980*/  @!P0 BRA `(.L_x_871) ;  /* 0xfffffffc00e48947 */ /* 0x000fea000383ffff */
.L_x_870:
[----:B------:R-:W-:Y:S05]  /*4990*/  BSYNC B0 ;  /* 0x0000000000007941 */ /* 0x000fea0003800000 */
.L_x_869:
        /* <DEDUP_REMOVED lines=10> */
.L_x_872:
        /* <DEDUP_REMOVED lines=8> */
.L_x_873:
        /* <DEDUP_REMOVED lines=12> */
.L_x_1436:


//--------------------- .text._ZN18transformer_engine43_GLOBAL__N__603fe5ac_10_swizzle_cu_2a895db426swizzle_col_scaling_kernelI4int4Li128ELi4EEEvPKvPviiii --------------------------
	.section	.text._ZN18transformer_engine43_GLOBAL__N__603fe5ac_10_swizzle_cu_2a895db426swizzle_col_scaling_kernelI4int4Li128ELi4EEEvPKvPviiii,"ax",@progbits
	.align	128
.text._ZN18transformer_engine43_GLOBAL__N__603fe5ac_10_swizzle_cu_2a895db426swizzle_col_scaling_kernelI4int4Li128ELi4EEEvPKvPviiii:
        .type           _ZN18transformer_engine43_GLOBAL__N__603fe5ac_10_swizzle_cu_2a895db426swizzle_col_scaling_kernelI4int4Li128ELi4EEEvPKvPviiii,@function
        .size           _ZN18transformer_engine43_GLOBAL__N__603fe5ac_10_swizzle_cu_2a895db426swizzle_col_scaling_kernelI4int4Li128ELi4EEEvPKvPviiii,(.L_x_1437 - _ZN18transformer_engine43_GLOBAL__N__603fe5ac_10_swizzle_cu_2a895db426swizzle_col_scaling_kernelI4int4Li128ELi4EEEvPKvPviiii)
        .other          _ZN18transformer_engine43_GLOBAL__N__603fe5ac_10_swizzle_cu_2a895db426swizzle_col_scaling_kernelI4int4Li128ELi4EEEvPKvPviiii,@"STO_CUDA_ENTRY STV_DEFAULT"
_ZN18transformer_engine43_GLOBAL__N__603fe5ac_10_swizzle_cu_2a895db426swizzle_col_scaling_kernelI4int4Li128ELi4EEEvPKvPviiii:
[----:B------:R-:W-:Y:S01]  /*0000*/  LDC R1, c[0x0][0x28] ;  /* 0x00000a00ff017b82 */ /* 0x000fe20000000800 */
[----:B------:R-:W-:-:S07]  /*0010*/  ULDC UR4, c[0x0][0xc] ;  /* 0x0000030000047ab9 */ /* 0x000fce0000000800 */
[----:B------:R-:W0:Y:S01]  /*0020*/  LDC R10, c[0x0][0x10] ;  /* 0x00000400ff0a7b82 */ /* 0x000e220000000800 */
[----:B------:R-:W1:Y:S01]  /*0030*/  S2R R11, SR_CTAID.X ;  /* 0x00000000000b7919 */ /* 0x000e620000002500 */
[----:B------:R-:W-:Y:S01]  /*0040*/  UIADD3 UR4, UR4, -0x1, URZ ;  /* 0xffffffff04047890 */ /* 0x000fe2000fffe03f */
[----:B------:R-:W-:-:S05]  /*0050*/  IMAD.MOV.U32 R36, RZ, RZ, 0x4 ;  /* 0x00000004ff247424 */ /* 0x000fca00078e00ff */
[----:B------:R-:W2:Y:S08]  /*0060*/  S2UR UR7, SR_CTAID.Y ;  /* 0x00000000000779c3 */ /* 0x000eb00000002600 */
[----:B------:R-:W3:Y:S01]  /*0070*/  LDC R31, c[0x0][0x220] ;  /* 0x00008800ff1f7b82 */ /* 0x000ee20000000800 */
[----:B0-----:R-:W-:-:S05]  /*0080*/  VIADD R10, R10, 0xffffffff ;  /* 0xffffffff0a0a7836 */ /* 0x001fca0000000000 */
[----:B--2---:R-:W-:Y:S01]  /*0090*/  ISETP.NE.AND P0, PT, R10, UR7, PT ;  /* 0x000000070a007c0c */ /* 0x004fe2000bf05270 */
[----:B------:R-:W-:Y:S01]  /*00a0*/  USHF.L.U32 UR5, UR7, 0x7, URZ ;  /* 0x0000000707057899 */ /* 0x000fe2000800063f */
[----:B-1----:R-:W-:Y:S01]  /*00b0*/  IMAD.SHL.U32 R33, R11, 0x80, RZ ;  /* 0x000000800b217824 */ /* 0x002fe200078e00ff */
[----:B---3--:R-:W-:-:S04]  /*00c0*/  SHF.R.S32.HI R0, RZ, 0x1f, R31 ;  /* 0x0000001fff007819 */ /* 0x008fc8000001141f */
[----:B------:R-:W-:-:S06]  /*00d0*/  LEA.HI R30, R0, R31, RZ, 0x2 ;  /* 0x0000001f001e7211 */ /* 0x000fcc00078f10ff */
[----:B------:R-:W-:Y:S01]  /*00e0*/  @!P0 LEA.HI R2, R0, R31, RZ, 0x7 ;  /* 0x0000001f00028211 */ /* 0x000fe200078f38ff */
[----:B------:R-:W-:Y:S01]  /*00f0*/  IMAD.MOV.U32 R0, RZ, RZ, 0x20 ;  /* 0x00000020ff007424 */ /* 0x000fe200078e00ff */
[----:B------:R-:W-:Y:S02]  /*0100*/  SHF.R.S32.HI R30, RZ, 0x2, R30 ;  /* 0x00000002ff1e7819 */ /* 0x000fe4000001141e */
[----:B------:R-:W-:-:S04]  /*0110*/  @!P0 LEA.HI.SX32 R2, R2, 0xffffffff, 0x19 ;  /* 0xffffffff02028811 */ /* 0x000fc800078fcaff */
[----:B------:R-:W-:-:S04]  /*0120*/  @!P0 SHF.R.S32.HI R3, RZ, 0x1f, R2 ;  /* 0x0000001fff038819 */ /* 0x000fc80000011402 */
[----:B------:R-:W-:-:S04]  /*0130*/  @!P0 LEA.HI R3, R3, R2, RZ, 0x2 ;  /* 0x0000000203038211 */ /* 0x000fc800078f10ff */
[----:B------:R-:W-:-:S04]  /*0140*/  @!P0 LOP3.LUT R3, R3, 0xfffffffc, RZ, 0xc0, !PT ;  /* 0xfffffffc03038812 */ /* 0x000fc800078ec0ff */
[----:B------:R-:W-:Y:S02]  /*0150*/  @!P0 IADD3 R36, R2, 0x1, -R3 ;  /* 0x0000000102248810 */ /* 0x000fe40007ffe803 */
[----:B------:R-:W-:Y:S02]  /*0160*/  ISETP.NE.AND P0, PT, R11, UR4, PT ;  /* 0x000000040b007c0c */ /* 0x000fe4000bf05270 */
[----:B------:R-:W-:-:S11]  /*0170*/  ISETP.GE.AND P2, PT, R36, 0x1, PT ;  /* 0x000000012400780c */ /* 0x000fd60003f46270 */
[----:B------:R-:W-:Y:S05]  /*0180*/  @P0 BRA `(.L_x_874) ;  /* 0x0000000000200947 */ /* 0x000fea0003800000 */
[----:B------:R-:W0:Y:S02]  /*0190*/  LDC R3, c[0x0][0x224] ;  /* 0x00008900ff037b82 */ /* 0x000e240000000800 */
[----:B0-----:R-:W-:-:S04]  /*01a0*/  SHF.R.S32.HI R0, RZ, 0x1f, R3 ;  /* 0x0000001fff007819 */ /* 0x001fc80000011403 */
[----:B------:R-:W-:-:S04]  /*01b0*/  LEA.HI R0, R0, R3, RZ, 0x2 ;  /* 0x0000000300007211 */ /* 0x000fc800078f10ff */
[----:B------:R-:W-:-:S04]  /*01c0*/  LEA.HI.SX32 R0, R0, 0xffffffff, 0x1e ;  /* 0xffffffff00007811 */ /* 0x000fc800078ff2ff */
[----:B------:R-:W-:-:S04]  /*01d0*/  SHF.R.S32.HI R3, RZ, 0x1f, R0 ;  /* 0x0000001fff037819 */ /* 0x000fc80000011400 */
[----:B------:R-:W-:-:S04]  /*01e0*/  LEA.HI R3, R3, R0, RZ, 0x5 ;  /* 0x0000000003037211 */ /* 0x000fc800078f28ff */
[----:B------:R-:W-:-:S04]  /*01f0*/  LOP3.LUT R3, R3, 0xffffffe0, RZ, 0xc0, !PT ;  /* 0xffffffe003037812 */ /* 0x000fc800078ec0ff */
[----:B------:R-:W-:-:S07]  /*0200*/  IADD3 R0, R0, 0x1, -R3 ;  /* 0x0000000100007810 */ /* 0x000fce0007ffe803 */
.L_x_874:
[----:B------:R-:W-:Y:S01]  /*0210*/  IMAD R33, R33, R30, UR5 ;  /* 0x0000000521217e24 */ /* 0x000fe2000f8e021e */
[----:B------:R-:W-:Y:S06]  /*0220*/  @!P2 BRA `(.L_x_875) ;  /* 0x00000000007ca947 */ /* 0x000fec0003800000 */
[----:B------:R-:W0:Y:S01]  /*0230*/  LDC R5, c[0x0][0x224] ;  /* 0x00008900ff057b82 */ /* 0x000e220000000800 */
[----:B------:R-:W-:Y:S01]  /*0240*/  ISETP.NE.AND P0, PT, R36, 0x1, PT ;  /* 0x000000012400780c */ /* 0x000fe20003f05270 */
[----:B------:R-:W-:-:S05]  /*0250*/  IMAD.SHL.U32 R4, R11, 0x1000, RZ ;  /* 0x000010000b047824 */ /* 0x000fca00078e00ff */
[----:B------:R-:W-:Y:S01]  /*0260*/  SHF.R.S32.HI R7, RZ, 0x1f, R4 ;  /* 0x0000001fff077819 */ /* 0x000fe20000011404 */
[----:B------:R-:W1:Y:S01]  /*0270*/  LDC.64 R2, c[0x0][0x218] ;  /* 0x00008600ff027b82 */ /* 0x000e620000000a00 */
[----:B0-----:R-:W-:-:S04]  /*0280*/  IMAD.SHL.U32 R5, R5, 0x20, RZ ;  /* 0x0000002005057824 */ /* 0x001fc800078e00ff */
[----:B------:R-:W-:-:S04]  /*0290*/  IMAD R6, R5, UR7, RZ ;  /* 0x0000000705067c24 */ /* 0x000fc8000f8e02ff */
[----:B------:R-:W-:-:S05]  /*02a0*/  IMAD.SHL.U32 R6, R6, 0x4, RZ ;  /* 0x0000000406067824 */ /* 0x000fca00078e00ff */
[----:B------:R-:W-:-:S04]  /*02b0*/  IADD3 R21, P1, R4, R6, RZ ;  /* 0x0000000604157210 */ /* 0x000fc80007f3e0ff */
[----:B-1----:R-:W-:Y:S02]  /*02c0*/  LEA R20, P3, R21, R2, 0x2 ;  /* 0x0000000215147211 */ /* 0x002fe400078610ff */
[----:B------:R-:W-:-:S04]  /*02d0*/  LEA.HI.X.SX32 R8, R6, R7, 0x1, P1 ;  /* 0x0000000706087211 */ /* 0x000fc800008f0eff */
[----:B------:R-:W-:Y:S01]  /*02e0*/  LEA.HI.X R21, R21, R3, R8, 0x2, P3 ;  /* 0x0000000315157211 */ /* 0x000fe200018f1408 */
[----:B------:R-:W-:Y:S06]  /*02f0*/  @!P0 BRA `(.L_x_875) ;  /* 0x0000000000488947 */ /* 0x000fec0003800000 */
[----:B------:R-:W-:Y:S01]  /*0300*/  ISETP.NE.AND P0, PT, R36, 0x2, PT ;  /* 0x000000022400780c */ /* 0x000fe20003f05270 */
[----:B------:R-:W-:-:S05]  /*0310*/  IMAD.IADD R6, R5, 0x1, R6 ;  /* 0x0000000105067824 */ /* 0x000fca00078e0206 */
[----:B------:R-:W-:-:S04]  /*0320*/  IADD3 R23, P1, R4, R6, RZ ;  /* 0x0000000604177210 */ /* 0x000fc80007f3e0ff */
[----:B------:R-:W-:Y:S02]  /*0330*/  LEA R22, P3, R23, R2, 0x2 ;  /* 0x0000000217167211 */ /* 0x000fe400078610ff */
[----:B------:R-:W-:-:S04]  /*0340*/  LEA.HI.X.SX32 R8, R6, R7, 0x1, P1 ;  /* 0x0000000706087211 */ /* 0x000fc800008f0eff */
[----:B------:R-:W-:Y:S01]  /*0350*/  LEA.HI.X R23, R23, R3, R8, 0x2, P3 ;  /* 0x0000000317177211 */ /* 0x000fe200018f1408 */
[----:B------:R-:W-:Y:S06]  /*0360*/  @!P0 BRA `(.L_x_875) ;  /* 0x00000000002c8947 */ /* 0x000fec0003800000 */
[----:B------:R-:W-:Y:S01]  /*0370*/  ISETP.NE.AND P0, PT, R36, 0x3, PT ;  /* 0x000000032400780c */ /* 0x000fe20003f05270 */
[----:B------:R-:W-:-:S05]  /*0380*/  IMAD.IADD R6, R5, 0x1, R6 ;  /* 0x0000000105067824 */ /* 0x000fca00078e0206 */
[----:B------:R-:W-:-:S04]  /*0390*/  IADD3 R25, P1, R4, R6, RZ ;  /* 0x0000000604197210 */ /* 0x000fc80007f3e0ff */
[----:B------:R-:W-:-:S03]  /*03a0*/  LEA R24, P3, R25, R2, 0x2 ;  /* 0x0000000219187211 */ /* 0x000fc600078610ff */
[----:B------:R-:W-:Y:S01]  /*03b0*/  @P0 IMAD.IADD R5, R5, 0x1, R6 ;  /* 0x0000000105050824 */ /* 0x000fe200078e0206 */
[----:B------:R-:W-:-:S04]  /*03c0*/  LEA.HI.X.SX32 R6, R6, R7, 0x1, P1 ;  /* 0x0000000706067211 */ /* 0x000fc800008f0eff */
[----:B------:R-:W-:Y:S02]  /*03d0*/  @P0 IADD3 R4, P4, R4, R5, RZ ;  /* 0x0000000504040210 */ /* 0x000fe40007f9e0ff */
[----:B------:R-:W-:Y:S02]  /*03e0*/  LEA.HI.X R25, R25, R3, R6, 0x2, P3 ;  /* 0x0000000319197211 */ /* 0x000fe400018f1406 */
[----:B------:R-:W-:Y:S02]  /*03f0*/  @P0 LEA R26, P5, R4, R2, 0x2 ;  /* 0x00000002041a0211 */ /* 0x000fe400078a10ff */
[----:B------:R-:W-:-:S04]  /*0400*/  @P0 LEA.HI.X.SX32 R5, R5, R7, 0x1, P4 ;  /* 0x0000000705050211 */ /* 0x000fc800020f0eff */
[----:B------:R-:W-:-:S07]  /*0410*/  @P0 LEA.HI.X R27, R4, R3, R5, 0x2, P5 ;  /* 0x00000003041b0211 */ /* 0x000fce00028f1405 */
.L_x_875:
[----:B------:R-:W0:Y:S01]  /*0420*/  S2R R28, SR_TID.X ;  /* 0x00000000001c7919 */ /* 0x000e220000002100 */
[----:B------:R-:W-:Y:S01]  /*0430*/  IMAD.SHL.U32 R2, R36, 0x20, RZ ;  /* 0x0000002024027824 */ /* 0x000fe200078e00ff */
[----:B------:R-:W-:Y:S01]  /*0440*/  ULDC.64 UR8, c[0x0][0x208] ;  /* 0x0000820000087ab9 */ /* 0x000fe20000000a00 */
[----:B------:R-:W-:Y:S01]  /*0450*/  BSSY B0, `(.L_x_876) ;  /* 0x0000805000007945 */ /* 0x000fe20003800000 */
[----:B------:R-:W1:Y:S01]  /*0460*/  S2R R29, SR_TID.Y ;  /* 0x00000000001d7919 */ /* 0x000e620000002200 */
[----:B0-----:R-:W-:-:S05]  /*0470*/  IMAD.SHL.U32 R3, R28, 0x4, RZ ;  /* 0x000000041c037824 */ /* 0x001fca00078e00ff */
[----:B------:R-:W-:-:S04]  /*0480*/  ISETP.GE.U32.AND P0, PT, R3, R2, PT ;  /* 0x000000020300720c */ /* 0x000fc80003f06070 */
[----:B-1----:R-:W-:-:S13]  /*0490*/  ISETP.GE.U32.OR P0, PT, R29, R0, P0 ;  /* 0x000000001d00720c */ /* 0x002fda0000706470 */
[----:B------:R-:W-:Y:S05]  /*04a0*/  @P0 BRA `(.L_x_877) ;  /* 0x0000007c00fc0947 */ /* 0x000fea0003800000 */
[----:B------:R-:W-:Y:S01]  /*04b0*/  IMAD.SHL.U32 R32, R29, 0x4, RZ ;  /* 0x000000041d207824 */ /* 0x000fe200078e00ff */
[----:B------:R-:W-:Y:S01]  /*04c0*/  ULDC.64 UR10, c[0x0][0x210] ;  /* 0x00008400000a7ab9 */ /* 0x000fe20000000a00 */
[----:B------:R-:W-:Y:S02]  /*04d0*/  ULDC UR5, c[0x0][0x224] ;  /* 0x0000890000057ab9 */ /* 0x000fe40000000800 */
[----:B------:R-:W-:-:S05]  /*04e0*/  IMAD R32, R32, R30, R3 ;  /* 0x0000001e20207224 */ /* 0x000fca00078e0203 */
[----:B------:R-:W-:Y:S02]  /*04f0*/  SHF.R.S32.HI R2, RZ, 0x1f, R32 ;  /* 0x0000001fff027819 */ /* 0x000fe40000011420 */
[----:B------:R-:W-:-:S04]  /*0500*/  IADD3 R3, P0, R33, R32, RZ ;  /* 0x0000002021037210 */ /* 0x000fc80007f1e0ff */
[----:B------:R-:W-:Y:S02]  /*0510*/  LEA.HI.X.SX32 R2, R33, R2, 0x1, P0 ;  /* 0x0000000221027211 */ /* 0x000fe400000f0eff */
[----:B------:R-:W-:-:S04]  /*0520*/  LEA R8, P0, R3, UR10, 0x2 ;  /* 0x0000000a03087c11 */ /* 0x000fc8000f8010ff */
[----:B------:R-:W-:Y:S02]  /*0530*/  LEA.HI.X R9, R3, UR11, R2, 0x2, P0 ;  /* 0x0000000b03097c11 */ /* 0x000fe400080f1402 */
[----:B------:R-:W0:Y:S03]  /*0540*/  LDC.64 R2, c[0x0][0x228] ;  /* 0x00008a00ff027b82 */ /* 0x000e260000000a00 */
[----:B------:R1:W5:Y:S01]  /*0550*/  LDG.E.128.CONSTANT R4, desc[UR8][R8.64] ;  /* 0x0000000808047981 */ /* 0x000362000c1e9d00 */
[----:B0-----:R-:W-:Y:S02]  /*0560*/  ISETP.GE.AND P0, PT, R2, R31, PT ;  /* 0x0000001f0200720c */ /* 0x001fe40003f06270 */
[----:B------:R-:W-:Y:S02]  /*0570*/  ISETP.GE.AND P1, PT, R3, UR5, PT ;  /* 0x0000000503007c0c */ /* 0x000fe4000bf26270 */
[----:B------:R-:W-:-:S02]  /*0580*/  ISETP.EQ.AND P0, PT, R10, UR7, !P0 ;  /* 0x000000070a007c0c */ /* 0x000fc4000c702270 */
[----:B------:R-:W-:-:S04]  /*0590*/  ISETP.EQ.AND P1, PT, R11, UR4, !P1 ;  /* 0x000000040b007c0c */ /* 0x000fc8000cf22270 */
[----:B------:R-:W-:-:S13]  /*05a0*/  PLOP3.LUT P0, PT, P0, P1, PT, 0xa8, 0x0 ;  /* 0x000000000000781c */ /* 0x000fda0000703570 */
[----:B-1----:R-:W-:Y:S05]  /*05b0*/  @!P0 BRA `(.L_x_878) ;  /* 0x0000001800f88947 */ /* 0x002fea0003800000 */
[----:B------:R-:W-:Y:S01]  /*05c0*/  IABS R10, R31 ;  /* 0x0000001f000a7213 */ /* 0x000fe20000000000 */
[----:B------:R-:W-:Y:S01]  /*05d0*/  IMAD.IADD R12, R33, 0x1, R32 ;  /* 0x00000001210c7824 */ /* 0x000fe200078e0220 */
[----:B------:R-:W-:Y:S02]  /*05e0*/  BSSY B1, `(.L_x_879) ;  /* 0x0000026000017945 */ /* 0x000fe40003800000 */
[----:B------:R-:W0:Y:S01]  /*05f0*/  I2F.RP R13, R10 ;  /* 0x0000000a000d7306 */ /* 0x000e220000209400 */
[----:B------:R-:W-:-:S05]  /*0600*/  IMAD.SHL.U32 R12, R12, 0x4, RZ ;  /* 0x000000040c0c7824 */ /* 0x000fca00078e00ff */
        /* <DEDUP_REMOVED lines=34> */
.L_x_880:
[----:B-----5:R-:W-:-:S07]  /*0830*/  LOP3.LUT R4, R4, 0xffffff00, RZ, 0xc0, !PT ;  /* 0xffffff0004047812 */ /* 0x020fce00078ec0ff */
.L_x_881:
[----:B------:R-:W-:Y:S05]  /*0840*/  BSYNC B1 ;  /* 0x0000000000017941 */ /* 0x000fea0003800000 */
.L_x_879:
        /* <DEDUP_REMOVED lines=25> */
.L_x_883:
[----:B-----5:R-:W-:-:S07]  /*09e0*/  LOP3.LUT R4, R4, 0xffff00ff, RZ, 0xc0, !PT ;  /* 0xffff00ff04047812 */ /* 0x020fce00078ec0ff */
.L_x_884:
[----:B------:R-:W-:Y:S05]  /*09f0*/  BSYNC B1 ;  /* 0x0000000000017941 */ /* 0x000fea0003800000 */
.L_x_882:
        /* <DEDUP_REMOVED lines=25> */
.L_x_886:
[----:B-----5:R-:W-:-:S07]  /*0b90*/  LOP3.LUT R4, R4, 0xff00ffff, RZ, 0xc0, !PT ;  /* 0xff00ffff04047812 */ /* 0x020fce00078ec0ff */
.L_x_887:
[----:B------:R-:W-:Y:S05]  /*0ba0*/  BSYNC B1 ;  /* 0x0000000000017941 */ /* 0x000fea0003800000 */
.L_x_885:
        /* <DEDUP_REMOVED lines=25> */
.L_x_889:
[----:B-----5:R-:W-:-:S07]  /*0d40*/  LOP3.LUT R4, R4, 0xffffff, RZ, 0xc0, !PT ;  /* 0x00ffffff04047812 */ /* 0x020fce00078ec0ff */
.L_x_890:
[----:B------:R-:W-:Y:S05]  /*0d50*/  BSYNC B1 ;  /* 0x0000000000017941 */ /* 0x000fea0003800000 */
.L_x_888:
        /* <DEDUP_REMOVED lines=25> */
.L_x_892:
[----:B-----5:R-:W-:-:S07]  /*0ef0*/  LOP3.LUT R5, R5, 0xffffff00, RZ, 0xc0, !PT ;  /* 0xffffff0005057812 */ /* 0x020fce00078ec0ff */
.L_x_893:
[----:B------:R-:W-:Y:S05]  /*0f00*/  BSYNC B1 ;  /* 0x0000000000017941 */ /* 0x000fea0003800000 */
.L_x_891:
        /* <DEDUP_REMOVED lines=25> */
.L_x_895:
[----:B-----5:R-:W-:-:S07]  /*10a0*/  LOP3.LUT R5, R5, 0xffff00ff, RZ, 0xc0, !PT ;  /* 0xffff00ff05057812 */ /* 0x020fce00078ec0ff */
.L_x_896:
[----:B------:R-:W-:Y:S05]  /*10b0*/  BSYNC B1 ;  /* 0x0000000000017941 */ /* 0x000fea0003800000 */
.L_x_894:
        /* <DEDUP_REMOVED lines=25> */
.L_x_898:
[----:B-----5:R-:W-:-:S07]  /*1250*/  LOP3.LUT R5, R5, 0xff00ffff, RZ, 0xc0, !PT ;  /* 0xff00ffff05057812 */ /* 0x020fce00078ec0ff */
.L_x_899:
[----:B------:R-:W-:Y:S05]  /*1260*/  BSYNC B1 ;  /* 0x0000000000017941 */ /* 0x000fea0003800000 */
.L_x_897:
        /* <DEDUP_REMOVED lines=25> */
.L_x_901:
[----:B-----5:R-:W-:-:S07]  /*1400*/  LOP3.LUT R5, R5, 0xffffff, RZ, 0xc0, !PT ;  /* 0x00ffffff05057812 */ /* 0x020fce00078ec0ff */
.L_x_902:
[----:B------:R-:W-:Y:S05]  /*1410*/  BSYNC B1 ;  /* 0x0000000000017941 */ /* 0x000fea0003800000 */
.L_x_900:
        /* <DEDUP_REMOVED lines=25> */
.L_x_904:
[----:B-----5:R-:W-:-:S07]  /*15b0*/  LOP3.LUT R6, R6, 0xffffff00, RZ, 0xc0, !PT ;  /* 0xffffff0006067812 */ /* 0x020fce00078ec0ff */
.L_x_905:
[----:B------:R-:W-:Y:S05]  /*15c0*/  BSYNC B1 ;  /* 0x0000000000017941 */ /* 0x000fea0003800000 */
.L_x_903:
        /* <DEDUP_REMOVED lines=25> */
.L_x_907:
[----:B-----5:R-:W-:-:S07]  /*1760*/  LOP3.LUT R6, R6, 0xffff00ff, RZ, 0xc0, !PT ;  /* 0xffff00ff06067812 */ /* 0x020fce00078ec0ff */
.L_x_908:
[----:B------:R-:W-:Y:S05]  /*1770*/  BSYNC B1 ;  /* 0x0000000000017941 */ /* 0x000fea0003800000 */
.L_x_906:
        /* <DEDUP_REMOVED lines=25> */
.L_x_910:
[----:B-----5:R-:W-:-:S07]  /*1910*/  LOP3.LUT R6, R6, 0xff00ffff, RZ, 0xc0, !PT ;  /* 0xff00ffff06067812 */ /* 0x020fce00078ec0ff */
.L_x_911:
[----:B------:R-:W-:Y:S05]  /*1920*/  BSYNC B1 ;  /* 0x0000000000017941 */ /* 0x000fea0003800000 */
.L_x_909:
        /* <DEDUP_REMOVED lines=25> */
.L_x_913:
[----:B-----5:R-:W-:-:S07]  /*1ac0*/  LOP3.LUT R6, R6, 0xffffff, RZ, 0xc0, !PT ;  /* 0x00ffffff06067812 */ /* 0x020fce00078ec0ff */
.L_x_914:
[----:B------:R-:W-:Y:S05]  /*1ad0*/  BSYNC B1 ;  /* 0x0000000000017941 */ /* 0x000fea0003800000 */
.L_x_912:
        /* <DEDUP_REMOVED lines=25> */
.L_x_916:
[----:B-----5:R-:W-:-:S07]  /*1c70*/  LOP3.LUT R7, R7, 0xffffff00, RZ, 0xc0, !PT ;  /* 0xffffff0007077812 */ /* 0x020fce00078ec0ff */
.L_x_917:
[----:B------:R-:W-:Y:S05]  /*1c80*/  BSYNC B1 ;  /* 0x0000000000017941 */ /* 0x000fea0003800000 */
.L_x_915:
        /* <DEDUP_REMOVED lines=25> */
.L_x_919:
[----:B-----5:R-:W-:-:S07]  /*1e20*/  LOP3.LUT R7, R7, 0xffff00ff, RZ, 0xc0, !PT ;  /* 0xffff00ff07077812 */ /* 0x020fce00078ec0ff */
.L_x_920:
[----:B------:R-:W-:Y:S05]  /*1e30*/  BSYNC B1 ;  /* 0x0000000000017941 */ /* 0x000fea0003800000 */
.L_x_918:
        /* <DEDUP_REMOVED lines=25> */
.L_x_922:
[----:B-----5:R-:W-:-:S07]  /*1fd0*/  LOP3.LUT R7, R7, 0xff00ffff, RZ, 0xc0, !PT ;  /* 0xff00ffff07077812 */ /* 0x020fce00078ec0ff */
.L_x_923:
[----:B------:R-:W-:Y:S05]  /*1fe0*/  BSYNC B1 ;  /* 0x0000000000017941 */ /* 0x000fea0003800000 */
.L_x_921:
        /* <DEDUP_REMOVED lines=25> */
.L_x_924:
[----:B-----5:R-:W-:-:S07]  /*2180*/  LOP3.LUT R7, R7, 0xffffff, RZ, 0xc0, !PT ;  /* 0x00ffffff07077812 */ /* 0x020fce00078ec0ff */
.L_x_925:
[----:B------:R-:W-:Y:S05]  /*2190*/  BSYNC B1 ;  /* 0x0000000000017941 */ /* 0x000fea0003800000 */
.L_x_878:
[----:B------:R-:W-:-:S05]  /*21a0*/  IMAD.WIDE R12, R30, 0x4, R8 ;  /* 0x000000041e0c7825 */ /* 0x000fca00078e0208 */
[----:B------:R0:W5:Y:S01]  /*21b0*/  LDG.E.128.CONSTANT R8, desc[UR8][R12.64] ;  /* 0x000000080c087981 */ /* 0x000162000c1e9d00 */
[----:B------:R-:W-:Y:S05]  /*21c0*/  @!P0 BRA `(.L_x_926) ;  /* 0x0000001800f88947 */ /* 0x000fea0003800000 */
[----:B------:R-:W-:Y:S01]  /*21d0*/  IABS R14, R31 ;  /* 0x0000001f000e7213 */ /* 0x000fe20000000000 */
[----:B------:R-:W-:Y:S01]  /*21e0*/  BSSY B1, `(.L_x_927) ;  /* 0x0000027000017945 */ /* 0x000fe20003800000 */
[----:B------:R-:W-:Y:S02]  /*21f0*/  IADD3 R16, R33, R32, R30 ;  /* 0x0000002021107210 */ /* 0x000fe40007ffe01e */
[----:B------:R-:W1:Y:S03]  /*2200*/  I2F.RP R17, R14 ;  /* 0x0000000e00117306 */ /* 0x000e660000209400 */
[----:B------:R-:W-:-:S05]  /*2210*/  IMAD.SHL.U32 R16, R16, 0x4, RZ ;  /* 0x0000000410107824 */ /* 0x000fca00078e00ff */
[----:B------:R-:W-:Y:S01]  /*2220*/  IABS R34, R16 ;  /* 0x0000001000227213 */ /* 0x000fe20000000000 */
[----:B-1----:R-:W1:Y:S02]  /*2230*/  MUFU.RCP R17, R17 ;  /* 0x0000001100117308 */ /* 0x002e640000001000 */
[----:B-1----:R-:W-:-:S06]  /*2240*/  VIADD R18, R17, 0xffffffe ;  /* 0x0ffffffe11127836 */ /* 0x002fcc0000000000 */
[----:B------:R1:W2:Y:S02]  /*2250*/  F2I.FTZ.U32.TRUNC.NTZ R19, R18 ;  /* 0x0000001200137305 */ /* 0x0002a4000021f000 */
[----:B-1----:R-:W-:Y:S02]  /*2260*/  IMAD.MOV.U32 R18, RZ, RZ, RZ ;  /* 0x000000ffff127224 */ /* 0x002fe400078e00ff */
[----:B--2---:R-:W-:-:S04]  /*2270*/  IMAD.MOV R15, RZ, RZ, -R19 ;  /* 0x000000ffff0f7224 */ /* 0x004fc800078e0a13 */
        /* <DEDUP_REMOVED lines=28> */
.L_x_928:
[----:B-----5:R-:W-:-:S07]  /*2440*/  LOP3.LUT R8, R8, 0xffffff00, RZ, 0xc0, !PT ;  /* 0xffffff0008087812 */ /* 0x020fce00078ec0ff */
.L_x_929:
[----:B------:R-:W-:Y:S05]  /*2450*/  BSYNC B1 ;  /* 0x0000000000017941 */ /* 0x000fea0003800000 */
.L_x_927:
        /* <DEDUP_REMOVED lines=25> */
.L_x_931:
[----:B-----5:R-:W-:-:S07]  /*25f0*/  LOP3.LUT R8, R8, 0xffff00ff, RZ, 0xc0, !PT ;  /* 0xffff00ff08087812 */ /* 0x020fce00078ec0ff */
.L_x_932:
[----:B------:R-:W-:Y:S05]  /*2600*/  BSYNC B1 ;  /* 0x0000000000017941 */ /* 0x000fea0003800000 */
.L_x_930:
        /* <DEDUP_REMOVED lines=25> */
.L_x_934:
[----:B-----5:R-:W-:-:S07]  /*27a0*/  LOP3.LUT R8, R8, 0xff00ffff, RZ, 0xc0, !PT ;  /* 0xff00ffff08087812 */ /* 0x020fce00078ec0ff */
.L_x_935:
[----:B------:R-:W-:Y:S05]  /*27b0*/  BSYNC B1 ;  /* 0x0000000000017941 */ /* 0x000fea0003800000 */
.L_x_933:
        /* <DEDUP_REMOVED lines=25> */
.L_x_937:
[----:B-----5:R-:W-:-:S07]  /*2950*/  LOP3.LUT R8, R8, 0xffffff, RZ, 0xc0, !PT ;  /* 0x00ffffff08087812 */ /* 0x020fce00078ec0ff */
.L_x_938:
[----:B------:R-:W-:Y:S05]  /*2960*/  BSYNC B1 ;  /* 0x0000000000017941 */ /* 0x000fea0003800000 */
.L_x_936:
        /* <DEDUP_REMOVED lines=25> */
.L_x_940:
[----:B-----5:R-:W-:-:S07]  /*2b00*/  LOP3.LUT R9, R9, 0xffffff00, RZ, 0xc0, !PT ;  /* 0xffffff0009097812 */ /* 0x020fce00078ec0ff */
.L_x_941:
[----:B------:R-:W-:Y:S05]  /*2b10*/  BSYNC B1 ;  /* 0x0000000000017941 */ /* 0x000fea0003800000 */
.L_x_939:
        /* <DEDUP_REMOVED lines=25> */
.L_x_943:
[----:B-----5:R-:W-:-:S07]  /*2cb0*/  LOP3.LUT R9, R9, 0xffff00ff, RZ, 0xc0, !PT ;  /* 0xffff00ff09097812 */ /* 0x020fce00078ec0ff */
.L_x_944:
[----:B------:R-:W-:Y:S05]  /*2cc0*/  BSYNC B1 ;  /* 0x0000000000017941 */ /* 0x000fea0003800000 */
.L_x_942:
        /* <DEDUP_REMOVED lines=25> */
.L_x_946:
[----:B-----5:R-:W-:-:S07]  /*2e60*/  LOP3.LUT R9, R9, 0xff00ffff, RZ, 0xc0, !PT ;  /* 0xff00ffff09097812 */ /* 0x020fce00078ec0ff */
.L_x_947:
[----:B------:R-:W-:Y:S05]  /*2e70*/  BSYNC B1 ;  /* 0x0000000000017941 */ /* 0x000fea0003800000 */
.L_x_945:
        /* <DEDUP_REMOVED lines=25> */
.L_x_949:
[----:B-----5:R-:W-:-:S07]  /*3010*/  LOP3.LUT R9, R9, 0xffffff, RZ, 0xc0, !PT ;  /* 0x00ffffff09097812 */ /* 0x020fce00078ec0ff */
.L_x_950:
[----:B------:R-:W-:Y:S05]  /*3020*/  BSYNC B1 ;  /* 0x0000000000017941 */ /* 0x000fea0003800000 */
.L_x_948:
        /* <DEDUP_REMOVED lines=25> */
.L_x_952:
[----:B-----5:R-:W-:-:S07]  /*31c0*/  LOP3.LUT R10, R10, 0xffffff00, RZ, 0xc0, !PT ;  /* 0xffffff000a0a7812 */ /* 0x020fce00078ec0ff */
.L_x_953:
[----:B------:R-:W-:Y:S05]  /*31d0*/  BSYNC B1 ;  /* 0x0000000000017941 */ /* 0x000fea0003800000 */
.L_x_951:
        /* <DEDUP_REMOVED lines=25> */
.L_x_955:
[----:B-----5:R-:W-:-:S07]  /*3370*/  LOP3.LUT R10, R10, 0xffff00ff, RZ, 0xc0, !PT ;  /* 0xffff00ff0a0a7812 */ /* 0x020fce00078ec0ff */
.L_x_956:
[----:B------:R-:W-:Y:S05]  /*3380*/  BSYNC B1 ;  /* 0x0000000000017941 */ /* 0x000fea0003800000 */
.L_x_954:
        /* <DEDUP_REMOVED lines=25> */
.L_x_958:
[----:B-----5:R-:W-:-:S07]  /*3520*/  LOP3.LUT R10, R10, 0xff00ffff, RZ, 0xc0, !PT ;  /* 0xff00ffff0a0a7812 */ /* 0x020fce00078ec0ff */
.L_x_959:
[----:B------:R-:W-:Y:S05]  /*3530*/  BSYNC B1 ;  /* 0x0000000000017941 */ /* 0x000fea0003800000 */
.L_x_957:
        /* <DEDUP_REMOVED lines=25> */
.L_x_961:
[----:B-----5:R-:W-:-:S07]  /*36d0*/  LOP3.LUT R10, R10, 0xffffff, RZ, 0xc0, !PT ;  /* 0x00ffffff0a0a7812 */ /* 0x020fce00078ec0ff */
.L_x_962:
[----:B------:R-:W-:Y:S05]  /*36e0*/  BSYNC B1 ;  /* 0x0000000000017941 */ /* 0x000fea0003800000 */
.L_x_960:
        /* <DEDUP_REMOVED lines=25> */
.L_x_964:
[----:B-----5:R-:W-:-:S07]  /*3880*/  LOP3.LUT R11, R11, 0xffffff00, RZ, 0xc0, !PT ;  /* 0xffffff000b0b7812 */ /* 0x020fce00078ec0ff */
.L_x_965:
[----:B------:R-:W-:Y:S05]  /*3890*/  BSYNC B1 ;  /* 0x0000000000017941 */ /* 0x000fea0003800000 */
.L_x_963:
        /* <DEDUP_REMOVED lines=25> */
.L_x_967:
[----:B-----5:R-:W-:-:S07]  /*3a30*/  LOP3.LUT R11, R11, 0xffff00ff, RZ, 0xc0, !PT ;  /* 0xffff00ff0b0b7812 */ /* 0x020fce00078ec0ff */
.L_x_968:
[----:B------:R-:W-:Y:S05]  /*3a40*/  BSYNC B1 ;  /* 0x0000000000017941 */ /* 0x000fea0003800000 */
.L_x_966:
        /* <DEDUP_REMOVED lines=25> */
.L_x_970:
[----:B-----5:R-:W-:-:S07]  /*3be0*/  LOP3.LUT R11, R11, 0xff00ffff, RZ, 0xc0, !PT ;  /* 0xff00ffff0b0b7812 */ /* 0x020fce00078ec0ff */
.L_x_971:
[----:B------:R-:W-:Y:S05]  /*3bf0*/  BSYNC B1 ;  /* 0x0000000000017941 */ /* 0x000fea0003800000 */
.L_x_969:
        /* <DEDUP_REMOVED lines=25> */
.L_x_972:
[----:B-----5:R-:W-:-:S07]  /*3d90*/  LOP3.LUT R11, R11, 0xffffff, RZ, 0xc0, !PT ;  /* 0x00ffffff0b0b7812 */ /* 0x020fce00078ec0ff */
.L_x_973:
[----:B------:R-:W-:Y:S05]  /*3da0*/  BSYNC B1 ;  /* 0x0000000000017941 */ /* 0x000fea0003800000 */
.L_x_926:
[----:B------:R-:W-:-:S05]  /*3db0*/  IMAD.WIDE R16, R30, 0x4, R12 ;  /* 0x000000041e107825 */ /* 0x000fca00078e020c */
[----:B0-----:R0:W5:Y:S01]  /*3dc0*/  LDG.E.128.CONSTANT R12, desc[UR8][R16.64] ;  /* 0x00000008100c7981 */ /* 0x001162000c1e9d00 */
[----:B------:R-:W-:Y:S05]  /*3dd0*/  @!P0 BRA `(.L_x_974) ;  /* 0x0000001800f88947 */ /* 0x000fea0003800000 */
[----:B------:R-:W-:Y:S01]  /*3de0*/  IABS R18, R31 ;  /* 0x0000001f00127213 */ /* 0x000fe20000000000 */
[----:B------:R-:W-:Y:S01]  /*3df0*/  BSSY B1, `(.L_x_975) ;  /* 0x0000027000017945 */ /* 0x000fe20003800000 */
[----:B------:R-:W-:Y:S02]  /*3e00*/  IADD3 R34, R30, R32, R30 ;  /* 0x000000201e227210 */ /* 0x000fe40007ffe01e */
[----:B------:R-:W1:Y:S03]  /*3e10*/  I2F.RP R19, R18 ;  /* 0x0000001200137306 */ /* 0x000e660000209400 */
[----:B------:R-:W-:-:S04]  /*3e20*/  IMAD.IADD R34, R33, 0x1, R34 ;  /* 0x0000000121227824 */ /* 0x000fc800078e0222 */
        /* <DEDUP_REMOVED lines=8> */
[----:B------:R-:W-:-:S06]  /*3eb0*/  IMAD.HI.U32 R19, R39, R35, R38 ;  /* 0x0000002327137227 */ /* 0x000fcc00078e0026 */
        /* <DEDUP_REMOVED lines=25> */
.L_x_976:
[----:B-----5:R-:W-:-:S07]  /*4050*/  LOP3.LUT R12, R12, 0xffffff00, RZ, 0xc0, !PT ;  /* 0xffffff000c0c7812 */ /* 0x020fce00078ec0ff */
.L_x_977:
[----:B------:R-:W-:Y:S05]  /*4060*/  BSYNC B1 ;  /* 0x0000000000017941 */ /* 0x000fea0003800000 */
.L_x_975:
        /* <DEDUP_REMOVED lines=25> */
.L_x_979:
[----:B-----5:R-:W-:-:S07]  /*4200*/  LOP3.LUT R12, R12, 0xffff00ff, RZ, 0xc0, !PT ;  /* 0xffff00ff0c0c7812 */ /* 0x020fce00078ec0ff */
.L_x_980:
[----:B------:R-:W-:Y:S05]  /*4210*/  BSYNC B1 ;  /* 0x0000000000017941 */ /* 0x000fea0003800000 */
.L_x_978:
        /* <DEDUP_REMOVED lines=25> */
.L_x_982:
[----:B-----5:R-:W-:-:S07]  /*43b0*/  LOP3.LUT R12, R12, 0xff00ffff, RZ, 0xc0, !PT ;  /* 0xff00ffff0c0c7812 */ /* 0x020fce00078ec0ff */
.L_x_983:
[----:B------:R-:W-:Y:S05]  /*43c0*/  BSYNC B1 ;  /* 0x0000000000017941 */ /* 0x000fea0003800000 */
.L_x_981:
        /* <DEDUP_REMOVED lines=25> */
.L_x_985:
[----:B-----5:R-:W-:-:S07]  /*4560*/  LOP3.LUT R12, R12, 0xffffff, RZ, 0xc0, !PT ;  /* 0x00ffffff0c0c7812 */ /* 0x020fce00078ec0ff */
.L_x_986:
[----:B------:R-:W-:Y:S05]  /*4570*/  BSYNC B1 ;  /* 0x0000000000017941 */ /* 0x000fea0003800000 */
.L_x_984:
        /* <DEDUP_REMOVED lines=25> */
.L_x_988:
[----:B-----5:R-:W-:-:S07]  /*4710*/  LOP3.LUT R13, R13, 0xffffff00, RZ, 0xc0, !PT ;  /* 0xffffff000d0d7812 */ /* 0x020fce00078ec0ff */
.L_x_989:
[----:B------:R-:W-:Y:S05]  /*4720*/  BSYNC B1 ;  /* 0x0000000000017941 */ /* 0x000fea0003800000 */
.L_x_987:
        /* <DEDUP_REMOVED lines=25> */
.L_x_991:
[----:B-----5:R-:W-:-:S07]  /*48c0*/  LOP3.LUT R13, R13, 0xffff00ff, RZ, 0xc0, !PT ;  /* 0xffff00ff0d0d7812 */ /* 0x020fce00078ec0ff */
.L_x_992:
[----:B------:R-:W-:Y:S05]  /*48d0*/  BSYNC B1 ;  /* 0x0000000000017941 */ /* 0x000fea0003800000 */
.L_x_990:
        /* <DEDUP_REMOVED lines=25> */
.L_x_994:
[----:B-----5:R-:W-:-:S07]  /*4a70*/  LOP3.LUT R13, R13, 0xff00ffff, RZ, 0xc0, !PT ;  /* 0xff00ffff0d0d7812 */ /* 0x020fce00078ec0ff */
.L_x_995:
[----:B------:R-:W-:Y:S05]  /*4a80*/  BSYNC B1 ;  /* 0x0000000000017941 */ /* 0x000fea0003800000 */
.L_x_993:
        /* <DEDUP_REMOVED lines=25> */
.L_x_997:
[----:B-----5:R-:W-:-:S07]  /*4c20*/  LOP3.LUT R13, R13, 0xffffff, RZ, 0xc0, !PT ;  /* 0x00ffffff0d0d7812 */ /* 0x020fce00078ec0ff */
.L_x_998:
[----:B------:R-:W-:Y:S05]  /*4c30*/  BSYNC B1 ;  /* 0x0000000000017941 */ /* 0x000fea0003800000 */
.L_x_996:
        /* <DEDUP_REMOVED lines=25> */
.L_x_1000:
[----:B-----5:R-:W-:-:S07]  /*4dd0*/  LOP3.LUT R14, R14, 0xffffff00, RZ, 0xc0, !PT ;  /* 0xffffff000e0e7812 */ /* 0x020fce00078ec0ff */
.L_x_1001:
[----:B------:R-:W-:Y:S05]  /*4de0*/  BSYNC B1 ;  /* 0x0000000000017941 */ /* 0x000fea0003800000 */
.L_x_999:
        /* <DEDUP_REMOVED lines=25> */
.L_x_1003:
[----:B-----5:R-:W-:-:S07]  /*4f80*/  LOP3.LUT R14, R14, 0xffff00ff, RZ, 0xc0, !PT ;  /* 0xffff00ff0e0e7812 */ /* 0x020fce00078ec0ff */
.L_x_1004:
[----:B------:R-:W-:Y:S05]  /*4f90*/  BSYNC B1 ;  /* 0x0000000000017941 */ /* 0x000fea0003800000 */
.L_x_1002:
        /* <DEDUP_REMOVED lines=25> */
.L_x_1006:
[----:B-----5:R-:W-:-:S07]  /*5130*/  LOP3.LUT R14, R14, 0xff00ffff, RZ, 0xc0, !PT ;  /* 0xff00ffff0e0e7812 */ /* 0x020fce00078ec0ff */
.L_x_1007:
[----:B------:R-:W-:Y:S05]  /*5140*/  BSYNC B1 ;  /* 0x0000000000017941 */ /* 0x000fea0003800000 */
.L_x_1005:
        /* <DEDUP_REMOVED lines=25> */
.L_x_1009:
[----:B-----5:R-:W-:-:S07]  /*52e0*/  LOP3.LUT R14, R14, 0xffffff, RZ, 0xc0, !PT ;  /* 0x00ffffff0e0e7812 */ /* 0x020fce00078ec0ff */
.L_x_1010:
[----:B------:R-:W-:Y:S05]  /*52f0*/  BSYNC B1 ;  /* 0x0000000000017941 */ /* 0x000fea0003800000 */
.L_x_1008:
        /* <DEDUP_REMOVED lines=25> */
.L_x_1012:
[----:B-----5:R-:W-:-:S07]  /*5490*/  LOP3.LUT R15, R15, 0xffffff00, RZ, 0xc0, !PT ;  /* 0xffffff000f0f7812 */ /* 0x020fce00078ec0ff */
.L_x_1013:
[----:B------:R-:W-:Y:S05]  /*54a0*/  BSYNC B1 ;  /* 0x0000000000017941 */ /* 0x000fea0003800000 */
.L_x_1011:
        /* <DEDUP_REMOVED lines=25> */
.L_x_1015:
[----:B-----5:R-:W-:-:S07]  /*5640*/  LOP3.LUT R15, R15, 0xffff00ff, RZ, 0xc0, !PT ;  /* 0xffff00ff0f0f7812 */ /* 0x020fce00078ec0ff */
.L_x_1016:
[----:B------:R-:W-:Y:S05]  /*5650*/  BSYNC B1 ;  /* 0x0000000000017941 */ /* 0x000fea0003800000 */
.L_x_1014:
        /* <DEDUP_REMOVED lines=25> */
.L_x_1018:
[----:B-----5:R-:W-:-:S07]  /*57f0*/  LOP3.LUT R15, R15, 0xff00ffff, RZ, 0xc0, !PT ;  /* 0xff00ffff0f0f7812 */ /* 0x020fce00078ec0ff */
.L_x_1019:
[----:B------:R-:W-:Y:S05]  /*5800*/  BSYNC B1 ;  /* 0x0000000000017941 */ /* 0x000fea0003800000 */
.L_x_1017:
        /* <DEDUP_REMOVED lines=25> */
.L_x_1020:
[----:B-----5:R-:W-:-:S07]  /*59a0*/  LOP3.LUT R15, R15, 0xffffff, RZ, 0xc0, !PT ;  /* 0x00ffffff0f0f7812 */ /* 0x020fce00078ec0ff */
.L_x_1021:
[----:B------:R-:W-:Y:S05]  /*59b0*/  BSYNC B1 ;  /* 0x0000000000017941 */ /* 0x000fea0003800000 */
.L_x_974:
[----:B0-----:R-:W-:-:S06]  /*59c0*/  IMAD.WIDE R16, R30, 0x4, R16 ;  /* 0x000000041e107825 */ /* 0x001fcc00078e0210 */
[----:B------:R-:W5:Y:S01]  /*59d0*/  LDG.E.128.CONSTANT R16, desc[UR8][R16.64] ;  /* 0x0000000810107981 */ /* 0x000f62000c1e9d00 */
[----:B------:R-:W-:Y:S05]  /*59e0*/  @!P0 BRA `(.L_x_1022) ;  /* 0x0000001800fc8947 */ /* 0x000fea0003800000 */
[----:B------:R-:W-:Y:S01]  /*59f0*/  IABS R34, R31 ;  /* 0x0000001f00227213 */ /* 0x000fe20000000000 */
[----:B------:R-:W-:Y:S01]  /*5a00*/  BSSY B1, `(.L_x_1023) ;  /* 0x0000028000017945 */ /* 0x000fe20003800000 */
[--C-:B------:R-:W-:Y:S02]  /*5a10*/  IADD3 R32, R30, R32, R30.reuse ;  /* 0x000000201e207210 */ /* 0x100fe40007ffe01e */
[----:B------:R-:W0:Y:S02]  /*5a20*/  I2F.RP R35, R34 ;  /* 0x0000002200237306 */ /* 0x000e240000209400 */
[----:B------:R-:W-:-:S05]  /*5a30*/  IADD3 R30, R33, R32, R30 ;  /* 0x00000020211e7210 */ /* 0x000fca0007ffe01e */
[----:B------:R-:W-:Y:S01]  /*5a40*/  IMAD.SHL.U32 R30, R30, 0x4, RZ ;  /* 0x000000041e1e7824 */ /* 0x000fe200078e00ff */
[----:B0-----:R-:W0:Y:S02]  /*5a50*/  MUFU.RCP R35, R35 ;  /* 0x0000002300237308 */ /* 0x001e240000001000 */
[----:B0-----:R-:W-:Y:S02]  /*5a60*/  VIADD R38, R35, 0xffffffe ;  /* 0x0ffffffe23267836 */ /* 0x001fe40000000000 */
[----:B------:R-:W-:-:S04]  /*5a70*/  IABS R35, R30 ;  /* 0x0000001e00237213 */ /* 0x000fc80000000000 */
[----:B------:R0:W1:Y:S02]  /*5a80*/  F2I.FTZ.U32.TRUNC.NTZ R39, R38 ;  /* 0x0000002600277305 */ /* 0x000064000021f000 */
[----:B0-----:R-:W-:Y:S02]  /*5a90*/  IMAD.MOV.U32 R38, RZ, RZ, RZ ;  /* 0x000000ffff267224 */ /* 0x001fe400078e00ff */
[----:B-1----:R-:W-:-:S04]  /*5aa0*/  IMAD.MOV R37, RZ, RZ, -R39 ;  /* 0x000000ffff257224 */ /* 0x002fc800078e0a27 */
[----:B------:R-:W-:-:S04]  /*5ab0*/  IMAD.MOV.U32 R33, RZ, RZ, R37 ;  /* 0x000000ffff217224 */ /* 0x000fc800078e0025 */
        /* <DEDUP_REMOVED lines=27> */
.L_x_1024:
[----:B-----5:R-:W-:-:S07]  /*5c70*/  LOP3.LUT R16, R16, 0xffffff00, RZ, 0xc0, !PT ;  /* 0xffffff0010107812 */ /* 0x020fce00078ec0ff */
.L_x_1025:
[----:B------:R-:W-:Y:S05]  /*5c80*/  BSYNC B1 ;  /* 0x0000000000017941 */ /* 0x000fea0003800000 */
.L_x_1023:
        /* <DEDUP_REMOVED lines=25> */
.L_x_1027:
[----:B-----5:R-:W-:-:S07]  /*5e20*/  LOP3.LUT R16, R16, 0xffff00ff, RZ, 0xc0, !PT ;  /* 0xffff00ff10107812 */ /* 0x020fce00078ec0ff */
.L_x_1028:
[----:B------:R-:W-:Y:S05]  /*5e30*/  BSYNC B1 ;  /* 0x0000000000017941 */ /* 0x000fea0003800000 */
.L_x_1026:
        /* <DEDUP_REMOVED lines=25> */
.L_x_1030:
[----:B-----5:R-:W-:-:S07]  /*5fd0*/  LOP3.LUT R16, R16, 0xff00ffff, RZ, 0xc0, !PT ;  /* 0xff00ffff10107812 */ /* 0x020fce00078ec0ff */
.L_x_1031:
[----:B------:R-:W-:Y:S05]  /*5fe0*/  BSYNC B1 ;  /* 0x0000000000017941 */ /* 0x000fea0003800000 */
.L_x_1029:
        /* <DEDUP_REMOVED lines=25> */
.L_x_1033:
[----:B-----5:R-:W-:-:S07]  /*6180*/  LOP3.LUT R16, R16, 0xffffff, RZ, 0xc0, !PT ;  /* 0x00ffffff10107812 */ /* 0x020fce00078ec0ff */
.L_x_1034:
[----:B------:R-:W-:Y:S05]  /*6190*/  BSYNC B1 ;  /* 0x0000000000017941 */ /* 0x000fea0003800000 */
.L_x_1032:
        /* <DEDUP_REMOVED lines=25> */
.L_x_1036:
[----:B-----5:R-:W-:-:S07]  /*6330*/  LOP3.LUT R17, R17, 0xffffff00, RZ, 0xc0, !PT ;  /* 0xffffff0011117812 */ /* 0x020fce00078ec0ff */
.L_x_1037:
[----:B------:R-:W-:Y:S05]  /*6340*/  BSYNC B1 ;  /* 0x0000000000017941 */ /* 0x000fea0003800000 */
.L_x_1035:
        /* <DEDUP_REMOVED lines=25> */
.L_x_1039:
[----:B-----5:R-:W-:-:S07]  /*64e0*/  LOP3.LUT R17, R17, 0xffff00ff, RZ, 0xc0, !PT ;  /* 0xffff00ff11117812 */ /* 0x020fce00078ec0ff */
.L_x_1040:
[----:B------:R-:W-:Y:S05]  /*64f0*/  BSYNC B1 ;  /* 0x0000000000017941 */ /* 0x000fea0003800000 */
.L_x_1038:
        /* <DEDUP_REMOVED lines=25> */
.L_x_1042:
[----:B-----5:R-:W-:-:S07]  /*6690*/  LOP3.LUT R17, R17, 0xff00ffff, RZ, 0xc0, !PT ;  /* 0xff00ffff11117812 */ /* 0x020fce00078ec0ff */
.L_x_1043:
[----:B------:R-:W-:Y:S05]  /*66a0*/  BSYNC B1 ;  /* 0x0000000000017941 */ /* 0x000fea0003800000 */
.L_x_1041:
        /* <DEDUP_REMOVED lines=25> */
.L_x_1045:
[----:B-----5:R-:W-:-:S07]  /*6840*/  LOP3.LUT R17, R17, 0xffffff, RZ, 0xc0, !PT ;  /* 0x00ffffff11117812 */ /* 0x020fce00078ec0ff */
.L_x_1046:
[----:B------:R-:W-:Y:S05]  /*6850*/  BSYNC B1 ;  /* 0x0000000000017941 */ /* 0x000fea0003800000 */
.L_x_1044:
        /* <DEDUP_REMOVED lines=25> */
.L_x_1048:
[----:B-----5:R-:W-:-:S07]  /*69f0*/  LOP3.LUT R18, R18, 0xffffff00, RZ, 0xc0, !PT ;  /* 0xffffff0012127812 */ /* 0x020fce00078ec0ff */
.L_x_1049:
[----:B------:R-:W-:Y:S05]  /*6a00*/  BSYNC B1 ;  /* 0x0000000000017941 */ /* 0x000fea0003800000 */
.L_x_1047:
        /* <DEDUP_REMOVED lines=25> */
.L_x_1051:
[----:B-----5:R-:W-:-:S07]  /*6ba0*/  LOP3.LUT R18, R18, 0xffff00ff, RZ, 0xc0, !PT ;  /* 0xffff00ff12127812 */ /* 0x020fce00078ec0ff */
.L_x_1052:
[----:B------:R-:W-:Y:S05]  /*6bb0*/  BSYNC B1 ;  /* 0x0000000000017941 */ /* 0x000fea0003800000 */
.L_x_1050:
        /* <DEDUP_REMOVED lines=25> */
.L_x_1054:
[----:B-----5:R-:W-:-:S07]  /*6d50*/  LOP3.LUT R18, R18, 0xff00ffff, RZ, 0xc0, !PT ;  /* 0xff00ffff12127812 */ /* 0x020fce00078ec0ff */
.L_x_1055:
[----:B------:R-:W-:Y:S05]  /*6d60*/  BSYNC B1 ;  /* 0x0000000000017941 */ /* 0x000fea0003800000 */
.L_x_1053:
        /* <DEDUP_REMOVED lines=25> */
.L_x_1057:
[----:B-----5:R-:W-:-:S07]  /*6f00*/  LOP3.LUT R18, R18, 0xffffff, RZ, 0xc0, !PT ;  /* 0x00ffffff12127812 */ /* 0x020fce00078ec0ff */
.L_x_1058:
[----:B------:R-:W-:Y:S05]  /*6f10*/  BSYNC B1 ;  /* 0x0000000000017941 */ /* 0x000fea0003800000 */
.L_x_1056:
        /* <DEDUP_REMOVED lines=25> */
.L_x_1060:
[----:B-----5:R-:W-:-:S07]  /*70b0*/  LOP3.LUT R19, R19, 0xffffff00, RZ, 0xc0, !PT ;  /* 0xffffff0013137812 */ /* 0x020fce00078ec0ff */
.L_x_1061:
[----:B------:R-:W-:Y:S05]  /*70c0*/  BSYNC B1 ;  /* 0x0000000000017941 */ /* 0x000fea0003800000 */
.L_x_1059:
        /* <DEDUP_REMOVED lines=25> */
.L_x_1063:
[----:B-----5:R-:W-:-:S07]  /*7260*/  LOP3.LUT R19, R19, 0xffff00ff, RZ, 0xc0, !PT ;  /* 0xffff00ff13137812 */ /* 0x020fce00078ec0ff */
.L_x_1064:
[----:B------:R-:W-:Y:S05]  /*7270*/  BSYNC B1 ;  /* 0x0000000000017941 */ /* 0x000fea0003800000 */
.L_x_1062:
        /* <DEDUP_REMOVED lines=25> */
.L_x_1066:
[----:B-----5:R-:W-:-:S07]  /*7410*/  LOP3.LUT R19, R19, 0xff00ffff, RZ, 0xc0, !PT ;  /* 0xff00ffff13137812 */ /* 0x020fce00078ec0ff */
.L_x_1067:
[----:B------:R-:W-:Y:S05]  /*7420*/  BSYNC B1 ;  /* 0x0000000000017941 */ /* 0x000fea0003800000 */
.L_x_1065:
        /* <DEDUP_REMOVED lines=25> */
.L_x_1068:
[----:B-----5:R-:W-:-:S07]  /*75c0*/  LOP3.LUT R19, R19, 0xffffff, RZ, 0xc0, !PT ;  /* 0x00ffffff13137812 */ /* 0x020fce00078ec0ff */
.L_x_1069:
[----:B------:R-:W-:Y:S05]  /*75d0*/  BSYNC B1 ;  /* 0x0000000000017941 */ /* 0x000fea0003800000 */
.L_x_1022:
[----:B-----5:R-:W-:Y:S01]  /*75e0*/  SHF.R.S32.HI R32, RZ, 0x8, R8 ;  /* 0x00000008ff207819 */ /* 0x020fe20000011408 */
[----:B------:R-:W0:Y:S01]  /*75f0*/  S2UR UR6, SR_CgaCtaId ;  /* 0x00000000000679c3 */ /* 0x000e220000008800 */
[----:B------:R-:W-:Y:S01]  /*7600*/  SHF.R.S32.HI R31, RZ, 0x8, R4 ;  /* 0x00000008ff1f7819 */ /* 0x000fe20000011404 */
[----:B------:R-:W-:Y:S01]  /*7610*/  UMOV UR5, 0x400 ;  /* 0x0000040000057882 */ /* 0x000fe20000000000 */
[----:B------:R-:W-:Y:S02]  /*7620*/  SHF.R.S32.HI R30, RZ, 0x18, R8 ;  /* 0x00000018ff1e7819 */ /* 0x000fe40000011408 */
[----:B------:R-:W-:Y:S02]  /*7630*/  SHF.R.S32.HI R35, RZ, 0x18, R4 ;  /* 0x00000018ff237819 */ /* 0x000fe40000011404 */
[----:B------:R-:W-:Y:S02]  /*7640*/  SHF.R.S32.HI R2, RZ, 0x10, R8 ;  /* 0x00000010ff027819 */ /* 0x000fe40000011408 */
        /* <DEDUP_REMOVED lines=8> */
[----:B0-----:R-:W-:Y:S01]  /*76d0*/  ULEA UR5, UR6, UR5, 0x18 ;  /* 0x0000000506057291 */ /* 0x001fe2000f8ec03f */
[----:B------:R-:W-:Y:S02]  /*76e0*/  PRMT R2, R33, 0x40, R2 ;  /* 0x0000004021027816 */ /* 0x000fe40000000002 */
[--C-:B------:R-:W-:Y:S02]  /*76f0*/  SHF.R.S32.HI R9, RZ, 0x8, R5.reuse ;  /* 0x00000008ff097819 */ /* 0x100fe40000011405 */
[--C-:B------:R-:W-:Y:S02]  /*7700*/  SHF.R.S32.HI R34, RZ, 0x10, R5.reuse ;  /* 0x00000010ff227819 */ /* 0x100fe40000011405 */
[----:B------:R-:W-:Y:S02]  /*7710*/  SHF.R.S32.HI R38, RZ, 0x18, R5 ;  /* 0x00000018ff267819 */ /* 0x000fe40000011405 */
[----:B------:R-:W-:-:S02]  /*7720*/  SHF.R.S32.HI R33, RZ, 0x8, R10 ;  /* 0x00000008ff217819 */ /* 0x000fc4000001140a */
[----:B------:R-:W-:Y:S02]  /*7730*/  SHF.R.S32.HI R40, RZ, 0x8, R6 ;  /* 0x00000008ff287819 */ /* 0x000fe40000011406 */
[----:B------:R-:W-:Y:S02]  /*7740*/  PRMT R5, R9, 0x40, R8 ;  /* 0x0000004009057816 */ /* 0x000fe40000000008 */
[----:B------:R-:W-:Y:S02]  /*7750*/  PRMT R35, R34, 0x40, R35 ;  /* 0x0000004022237816 */ /* 0x000fe40000000023 */
[----:B------:R-:W-:Y:S02]  /*7760*/  PRMT R8, R38, 0x40, R31 ;  /* 0x0000004026087816 */ /* 0x000fe4000000001f */
[----:B------:R-:W-:Y:S02]  /*7770*/  PRMT R9, R40, 0x40, R33 ;  /* 0x0000004028097816 */ /* 0x000fe40000000021 */
[----:B------:R-:W-:-:S02]  /*7780*/  SHF.R.S32.HI R31, RZ, 0x10, R10 ;  /* 0x00000010ff1f7819 */ /* 0x000fc4000001140a */
[--C-:B------:R-:W-:Y:S02]  /*7790*/  PRMT R33, R6, 0x40, R10.reuse ;  /* 0x0000004006217816 */ /* 0x100fe4000000000a */
[----:B------:R-:W-:Y:S02]  /*77a0*/  SHF.R.S32.HI R34, RZ, 0x18, R10 ;  /* 0x00000018ff227819 */ /* 0x000fe4000001140a */
[--C-:B------:R-:W-:Y:S02]  /*77b0*/  SHF.R.S32.HI R10, RZ, 0x10, R6.reuse ;  /* 0x00000010ff0a7819 */ /* 0x100fe40000011406 */
[----:B------:R-:W-:Y:S02]  /*77c0*/  SHF.R.S32.HI R37, RZ, 0x18, R6 ;  /* 0x00000018ff257819 */ /* 0x000fe40000011406 */
[--C-:B------:R-:W-:Y:S02]  /*77d0*/  SHF.R.S32.HI R38, RZ, 0x8, R11.reuse ;  /* 0x00000008ff267819 */ /* 0x100fe4000001140b */
[----:B------:R-:W-:-:S02]  /*77e0*/  SHF.R.S32.HI R39, RZ, 0x10, R11 ;  /* 0x00000010ff277819 */ /* 0x000fc4000001140b */
[--C-:B------:R-:W-:Y:S02]  /*77f0*/  PRMT R6, R7, 0x40, R11.reuse ;  /* 0x0000004007067816 */ /* 0x100fe4000000000b */
[----:B------:R-:W-:Y:S02]  /*7800*/  SHF.R.S32.HI R40, RZ, 0x18, R11 ;  /* 0x00000018ff287819 */ /* 0x000fe4000001140b */
[----:B------:R-:W-:Y:S02]  /*7810*/  SHF.R.S32.HI R11, RZ, 0x8, R7 ;  /* 0x00000008ff0b7819 */ /* 0x000fe40000011407 */
[----:B------:R-:W-:Y:S02]  /*7820*/  PRMT R31, R10, 0x40, R31 ;  /* 0x000000400a1f7816 */ /* 0x000fe4000000001f */
[--C-:B------:R-:W-:Y:S02]  /*7830*/  SHF.R.S32.HI R10, RZ, 0x10, R7.reuse ;  /* 0x00000010ff0a7819 */ /* 0x100fe40000011407 */
[----:B------:R-:W-:-:S02]  /*7840*/  SHF.R.S32.HI R41, RZ, 0x18, R7 ;  /* 0x00000018ff297819 */ /* 0x000fc40000011407 */
[----:B------:R-:W-:Y:S02]  /*7850*/  PRMT R34, R37, 0x40, R34 ;  /* 0x0000004025227816 */ /* 0x000fe40000000022 */
[----:B------:R-:W-:Y:S02]  /*7860*/  SHF.R.S32.HI R7, RZ, 0x8, R12 ;  /* 0x00000008ff077819 */ /* 0x000fe4000001140c */
[----:B------:R-:W-:Y:S02]  /*7870*/  PRMT R37, R11, 0x40, R38 ;  /* 0x000000400b257816 */ /* 0x000fe40000000026 */
[--C-:B------:R-:W-:Y:S02]  /*7880*/  PRMT R11, R3, 0x410, R12.reuse ;  /* 0x00000410030b7816 */ /* 0x100fe4000000000c */
[----:B------:R-:W-:Y:S02]  /*7890*/  SHF.R.S32.HI R3, RZ, 0x18, R12 ;  /* 0x00000018ff037819 */ /* 0x000fe4000001140c */
[----:B------:R-:W-:-:S02]  /*78a0*/  PRMT R38, R10, 0x40, R39 ;  /* 0x000000400a267816 */ /* 0x000fc40000000027 */
[----:B------:R-:W-:Y:S02]  /*78b0*/  PRMT R32, R32, 0x410, R7 ;  /* 0x0000041020207816 */ /* 0x000fe40000000007 */
[----:B------:R-:W-:Y:S02]  /*78c0*/  PRMT R10, R41, 0x40, R40 ;  /* 0x00000040290a7816 */ /* 0x000fe40000000028 */
[----:B------:R-:W-:Y:S02]  /*78d0*/  SHF.R.S32.HI R7, RZ, 0x10, R12 ;  /* 0x00000010ff077819 */ /* 0x000fe4000001140c */
[--C-:B------:R-:W-:Y:S02]  /*78e0*/  SHF.R.S32.HI R12, RZ, 0x8, R13.reuse ;  /* 0x00000008ff0c7819 */ /* 0x100fe4000001140d */
[--C-:B------:R-:W-:Y:S02]  /*78f0*/  SHF.R.S32.HI R40, RZ, 0x10, R13.reuse ;  /* 0x00000010ff287819 */ /* 0x100fe4000001140d */
[----:B------:R-:W-:-:S02]  /*7900*/  PRMT R4, R4, 0x410, R13 ;  /* 0x0000041004047816 */ /* 0x000fc4000000000d */
[----:B------:R-:W-:Y:S02]  /*7910*/  PRMT R3, R30, 0x410, R3 ;  /* 0x000004101e037816 */ /* 0x000fe40000000003 */
[----:B------:R-:W-:Y:S02]  /*7920*/  SHF.R.S32.HI R13, RZ, 0x18, R13 ;  /* 0x00000018ff0d7819 */ /* 0x000fe4000001140d */
[----:B------:R-:W-:Y:S02]  /*7930*/  SHF.R.S32.HI R30, RZ, 0x8, R14 ;  /* 0x00000008ff1e7819 */ /* 0x000fe4000001140e */
[----:B------:R-:W-:Y:S02]  /*7940*/  PRMT R5, R5, 0x410, R12 ;  /* 0x0000041005057816 */ /* 0x000fe4000000000c */
[----:B------:R-:W-:Y:S02]  /*7950*/  PRMT R12, R8, 0x410, R13 ;  /* 0x00000410080c7816 */ /* 0x000fe4000000000d */
[----:B------:R-:W-:-:S02]  /*7960*/  PRMT R2, R2, 0x410, R7 ;  /* 0x0000041002027816 */ /* 0x000fc40000000007 */
[----:B------:R-:W-:Y:S02]  /*7970*/  PRMT R13, R9, 0x410, R30 ;  /* 0x00000410090d7816 */ /* 0x000fe4000000001e */
[----:B------:R-:W-:Y:S02]  /*7980*/  PRMT R7, R35, 0x410, R40 ;  /* 0x0000041023077816 */ /* 0x000fe40000000028 */
[----:B------:R-:W-:Y:S02]  /*7990*/  SHF.R.S32.HI R9, RZ, 0x8, R16 ;  /* 0x00000008ff097819 */ /* 0x000fe40000011410 */
[--C-:B------:R-:W-:Y:S02]  /*79a0*/  SHF.R.S32.HI R40, RZ, 0x10, R14.reuse ;  /* 0x00000010ff287819 */ /* 0x100fe4000001140e */
[----:B------:R-:W-:Y:S02]  /*79b0*/  PRMT R35, R33, 0x410, R14 ;  /* 0x0000041021237816 */ /* 0x000fe4000000000e */
[----:B------:R-:W-:-:S02]  /*79c0*/  SHF.R.S32.HI R42, RZ, 0x8, R15 ;  /* 0x00000008ff2a7819 */ /* 0x000fc4000001140f */
[----:B------:R-:W-:Y:S02]  /*79d0*/  SHF.R.S32.HI R33, RZ, 0x18, R14 ;  /* 0x00000018ff217819 */ /* 0x000fe4000001140e */
[----:B------:R-:W-:Y:S02]  /*79e0*/  PRMT R14, R6, 0x410, R15 ;  /* 0x00000410060e7816 */ /* 0x000fe4000000000f */
[----:B------:R-:W-:Y:S02]  /*79f0*/  PRMT R6, R32, 0x4210, R9 ;  /* 0x0000421020067816 */ /* 0x000fe40000000009 */
[----:B------:R-:W-:Y:S02]  /*7a00*/  PRMT R31, R31, 0x410, R40 ;  /* 0x000004101f1f7816 */ /* 0x000fe40000000028 */
[----:B------:R-:W-:Y:S02]  /*7a10*/  PRMT R37, R37, 0x410, R42 ;  /* 0x0000041025257816 */ /* 0x000fe4000000002a */
[----:B------:R-:W-:-:S02]  /*7a20*/  PRMT R9, R35, 0x4210, R18 ;  /* 0x0000421023097816 */ /* 0x000fc40000000012 */
[--C-:B------:R-:W-:Y:S02]  /*7a30*/  SHF.R.S32.HI R40, RZ, 0x8, R18.reuse ;  /* 0x00000008ff287819 */ /* 0x100fe40000011412 */
[--C-:B------:R-:W-:Y:S02]  /*7a40*/  SHF.R.S32.HI R42, RZ, 0x10, R18.reuse ;  /* 0x00000010ff2a7819 */ /* 0x100fe40000011412 */
[----:B------:R-:W-:Y:S02]  /*7a50*/  SHF.R.S32.HI R35, RZ, 0x18, R18 ;  /* 0x00000018ff237819 */ /* 0x000fe40000011412 */
[----:B------:R-:W-:Y:S01]  /*7a60*/  PRMT R8, R11, 0x4210, R16 ;  /* 0x000042100b087816 */ /* 0x000fe20000000010 */
[----:B------:R-:W-:Y:S01]  /*7a70*/  IMAD.SHL.U32 R11, R28, 0x10, RZ ;  /* 0x000000101c0b7824 */ /* 0x000fe200078e00ff */
[----:B------:R-:W-:Y:S02]  /*7a80*/  SHF.R.S32.HI R18, RZ, 0x8, R19 ;  /* 0x00000008ff127819 */ /* 0x000fe40000011413 */
[----:B------:R-:W-:Y:S01]  /*7a90*/  SHF.R.S32.HI R39, RZ, 0x10, R15 ;  /* 0x00000010ff277819 */ /* 0x000fe2000001140f */
[C---:B------:R-:W-:Y:S01]  /*7aa0*/  VIADD R41, R11.reuse, 0x6 ;  /* 0x000000060b297836 */ /* 0x040fe20000000000 */
[--C-:B------:R-:W-:Y:S01]  /*7ab0*/  SHF.R.S32.HI R30, RZ, 0x8, R17.reuse ;  /* 0x00000008ff1e7819 */ /* 0x100fe20000011411 */
[----:B------:R-:W-:Y:S01]  /*7ac0*/  VIADD R44, R11, 0xb ;  /* 0x0000000b0b2c7836 */ /* 0x000fe20000000000 */
[----:B------:R-:W-:-:S02]  /*7ad0*/  SHF.R.S32.HI R32, RZ, 0x10, R17 ;  /* 0x00000010ff207819 */ /* 0x000fc40000011411 */
[----:B------:R-:W-:Y:S02]  /*7ae0*/  PRMT R4, R4, 0x4210, R17 ;  /* 0x0000421004047816 */ /* 0x000fe40000000011 */
[----:B------:R-:W-:Y:S02]  /*7af0*/  SHF.R.S32.HI R15, RZ, 0x18, R15 ;  /* 0x00000018ff0f7819 */ /* 0x000fe4000001140f */
[----:B------:R-:W-:Y:S02]  /*7b00*/  SHF.R.S32.HI R17, RZ, 0x18, R17 ;  /* 0x00000018ff117819 */ /* 0x000fe40000011411 */
[----:B------:R-:W-:Y:S01]  /*7b10*/  PRMT R37, R37, 0x4210, R18 ;  /* 0x0000421025257816 */ /* 0x000fe20000000012 */
[----:B------:R-:W-:Y:S01]  /*7b20*/  VIADD R18, R11, 0x2 ;  /* 0x000000020b127836 */ /* 0x000fe20000000000 */
[----:B------:R-:W-:Y:S02]  /*7b30*/  PRMT R34, R34, 0x410, R33 ;  /* 0x0000041022227816 */ /* 0x000fe40000000021 */
[----:B------:R-:W-:-:S02]  /*7b40*/  PRMT R15, R10, 0x410, R15 ;  /* 0x000004100a0f7816 */ /* 0x000fc4000000000f */
[--C-:B------:R-:W-:Y:S02]  /*7b50*/  SHF.R.S32.HI R33, RZ, 0x10, R16.reuse ;  /* 0x00000010ff217819 */ /* 0x100fe40000011410 */
[----:B------:R-:W-:Y:S01]  /*7b60*/  PRMT R12, R12, 0x4210, R17 ;  /* 0x000042100c0c7816 */ /* 0x000fe20000000011 */
[----:B------:R-:W-:Y:S01]  /*7b70*/  VIADD R17, R11, 0x1 ;  /* 0x000000010b117836 */ /* 0x000fe20000000000 */
[----:B------:R-:W-:Y:S02]  /*7b80*/  PRMT R38, R38, 0x410, R39 ;  /* 0x0000041026267816 */ /* 0x000fe40000000027 */
[----:B------:R-:W-:Y:S02]  /*7b90*/  SHF.R.S32.HI R16, RZ, 0x18, R16 ;  /* 0x00000018ff107819 */ /* 0x000fe40000011410 */
[--C-:B------:R-:W-:Y:S02]  /*7ba0*/  PRMT R10, R14, 0x4210, R19.reuse ;  /* 0x000042100e0a7816 */ /* 0x100fe40000000013 */
[----:B------:R-:W-:Y:S01]  /*7bb0*/  PRMT R5, R5, 0x4210, R30 ;  /* 0x0000421005057816 */ /* 0x000fe2000000001e */
[----:B------:R-:W-:Y:S01]  /*7bc0*/  VIADD R30, R11, 0x4 ;  /* 0x000000040b1e7836 */ /* 0x000fe20000000000 */
[----:B------:R-:W-:-:S02]  /*7bd0*/  SHF.R.S32.HI R39, RZ, 0x10, R19 ;  /* 0x00000010ff277819 */ /* 0x000fc40000011413 */
[----:B------:R-:W-:Y:S02]  /*7be0*/  SHF.R.S32.HI R14, RZ, 0x18, R19 ;  /* 0x00000018ff0e7819 */ /* 0x000fe40000011413 */
[----:B------:R-:W-:Y:S02]  /*7bf0*/  SHF.R.S32.HI R19, RZ, 0x1f, R18 ;  /* 0x0000001fff137819 */ /* 0x000fe40000011412 */
[----:B------:R-:W-:Y:S02]  /*7c00*/  PRMT R3, R3, 0x4210, R16 ;  /* 0x0000421003037816 */ /* 0x000fe40000000010 */
[----:B------:R-:W-:Y:S02]  /*7c10*/  PRMT R34, R34, 0x4210, R35 ;  /* 0x0000421022227816 */ /* 0x000fe40000000023 */
[----:B------:R-:W-:Y:S02]  /*7c20*/  SHF.R.S32.HI R16, RZ, 0x1f, R17 ;  /* 0x0000001fff107819 */ /* 0x000fe40000011411 */
[----:B------:R-:W-:-:S02]  /*7c30*/  LEA.HI R19, R19, R18, RZ, 0x5 ;  /* 0x0000001213137211 */ /* 0x000fc400078f28ff */
[----:B------:R-:W-:Y:S02]  /*7c40*/  SHF.R.S32.HI R35, RZ, 0x1f, R30 ;  /* 0x0000001fff237819 */ /* 0x000fe4000001141e */
[----:B------:R-:W-:Y:S01]  /*7c50*/  PRMT R15, R15, 0x4210, R14 ;  /* 0x000042100f0f7816 */ /* 0x000fe2000000000e */
[----:B------:R-:W-:Y:S01]  /*7c60*/  VIADD R14, R11, 0x3 ;  /* 0x000000030b0e7836 */ /* 0x000fe20000000000 */
[----:B------:R-:W-:Y:S02]  /*7c70*/  LEA.HI R16, R16, R17, RZ, 0x5 ;  /* 0x0000001110107211 */ /* 0x000fe400078f28ff */
[----:B------:R-:W-:Y:S02]  /*7c80*/  LOP3.LUT R19, R19, 0xfffffe0, RZ, 0xc0, !PT ;  /* 0x0fffffe013137812 */ /* 0x000fe400078ec0ff */
[----:B------:R-:W-:Y:S02]  /*7c90*/  LEA.HI R35, R35, R30, RZ, 0x5 ;  /* 0x0000001e23237211 */ /* 0x000fe400078f28ff */
[----:B------:R-:W-:Y:S01]  /*7ca0*/  PRMT R7, R7, 0x4210, R32 ;  /* 0x0000421007077816 */ /* 0x000fe20000000020 */
[----:B------:R-:W-:Y:S01]  /*7cb0*/  IMAD.IADD R18, R18, 0x1, -R19 ;  /* 0x0000000112127824 */ /* 0x000fe200078e0a13 */
[----:B------:R-:W-:-:S02]  /*7cc0*/  SHF.R.S32.HI R32, RZ, 0x1f, R11 ;  /* 0x0000001fff207819 */ /* 0x000fc4000001140b */
[----:B------:R-:W-:Y:S02]  /*7cd0*/  LOP3.LUT R16, R16, 0xfffffe0, RZ, 0xc0, !PT ;  /* 0x0fffffe010107812 */ /* 0x000fe400078ec0ff */
[----:B------:R-:W-:Y:S02]  /*7ce0*/  PRMT R2, R2, 0x4210, R33 ;  /* 0x0000421002027816 */ /* 0x000fe40000000021 */
[----:B------:R-:W-:Y:S01]  /*7cf0*/  LOP3.LUT R35, R35, 0xfffffe0, RZ, 0xc0, !PT ;  /* 0x0fffffe023237812 */ /* 0x000fe200078ec0ff */
[----:B------:R-:W-:Y:S01]  /*7d00*/  IMAD.IADD R17, R17, 0x1, -R16 ;  /* 0x0000000111117824 */ /* 0x000fe200078e0a10 */
[----:B------:R-:W-:Y:S02]  /*7d10*/  SHF.R.S32.HI R33, RZ, 0x1f, R14 ;  /* 0x0000001fff217819 */ /* 0x000fe4000001140e */
[----:B------:R-:W-:Y:S01]  /*7d20*/  LEA.HI R19, R32, R11, RZ, 0x7 ;  /* 0x0000000b20137211 */ /* 0x000fe200078f38ff */
[----:B------:R-:W-:Y:S01]  /*7d30*/  IMAD.IADD R16, R30, 0x1, -R35 ;  /* 0x000000011e107824 */ /* 0x000fe200078e0a23 */
[----:B------:R-:W-:Y:S01]  /*7d40*/  PRMT R38, R38, 0x4210, R39 ;  /* 0x0000421026267816 */ /* 0x000fe20000000027 */
[----:B------:R-:W-:Y:S01]  /*7d50*/  VIADD R39, R11, 0x5 ;  /* 0x000000050b277836 */ /* 0x000fe20000000000 */
[----:B------:R-:W-:-:S02]  /*7d60*/  LEA.HI R33, R33, R14, RZ, 0x5 ;  /* 0x0000000e21217211 */ /* 0x000fc400078f28ff */
[----:B------:R-:W-:Y:S02]  /*7d70*/  LOP3.LUT R30, R19, 0xffffff80, RZ, 0xc0, !PT ;  /* 0xffffff80131e7812 */ /* 0x000fe400078ec0ff */
[----:B------:R-:W-:Y:S02]  /*7d80*/  PRMT R13, R13, 0x4210, R40 ;  /* 0x000042100d0d7816 */ /* 0x000fe40000000028 */
[----:B------:R-:W-:Y:S01]  /*7d90*/  LOP3.LUT R33, R33, 0xfffffe0, RZ, 0xc0, !PT ;  /* 0x0fffffe021217812 */ /* 0x000fe200078ec0ff */
[----:B------:R-:W-:Y:S01]  /*7da0*/  IMAD.IADD R30, R11, 0x1, -R30 ;  /* 0x000000010b1e7824 */ /* 0x000fe200078e0a1e */
[----:B------:R-:W-:Y:S02]  /*7db0*/  SHF.R.S32.HI R40, RZ, 0x1f, R39 ;  /* 0x0000001fff287819 */ /* 0x000fe40000011427 */
[----:B------:R-:W-:Y:S01]  /*7dc0*/  LEA.HI R32, R32, R11, RZ, 0x5 ;  /* 0x0000000b20207211 */ /* 0x000fe200078f28ff */
[----:B------:R-:W-:Y:S01]  /*7dd0*/  IMAD.IADD R14, R14, 0x1, -R33 ;  /* 0x000000010e0e7824 */ /* 0x000fe200078e0a21 */
[----:B------:R-:W-:-:S02]  /*7de0*/  LEA.HI R40, R40, R39, RZ, 0x5 ;  /* 0x0000002728287211 */ /* 0x000fc400078f28ff */
[----:B------:R-:W-:Y:S02]  /*7df0*/  SHF.R.S32.HI R33, RZ, 0x7, R19 ;  /* 0x00000007ff217819 */ /* 0x000fe40000011413 */
[----:B------:R-:W-:Y:S02]  /*7e00*/  SHF.R.S32.HI R19, RZ, 0x1f, R30 ;  /* 0x0000001fff137819 */ /* 0x000fe4000001141e */
[----:B------:R-:W-:Y:S01]  /*7e10*/  LOP3.LUT R40, R40, 0xfffffe0, RZ, 0xc0, !PT ;  /* 0x0fffffe028287812 */ /* 0x000fe200078ec0ff */
[----:B------:R-:W-:Y:S01]  /*7e20*/  IMAD R33, R33, R0, R29 ;  /* 0x0000000021217224 */ /* 0x000fe200078e021d */
[----:B------:R-:W-:Y:S02]  /*7e30*/  LEA.HI R35, R19, R30, RZ, 0x5 ;  /* 0x0000001e13237211 */ /* 0x000fe400078f28ff */
[----:B------:R-:W-:Y:S01]  /*7e40*/  LOP3.LUT R32, R32, 0xfffffe0, RZ, 0xc0, !PT ;  /* 0x0fffffe020207812 */ /* 0x000fe200078ec0ff */
[----:B------:R-:W-:Y:S01]  /*7e50*/  IMAD.IADD R19, R39, 0x1, -R40 ;  /* 0x0000000127137824 */ /* 0x000fe200078e0a28 */
[----:B------:R-:W-:Y:S01]  /*7e60*/  SHF.R.S32.HI R40, RZ, 0x5, R35 ;  /* 0x00000005ff287819 */ /* 0x000fe20000011423 */
[----:B------:R-:W-:Y:S01]  /*7e70*/  VIADD R39, R11, 0x7 ;  /* 0x000000070b277836 */ /* 0x000fe20000000000 */
[----:B------:R-:W-:Y:S01]  /*7e80*/  PRMT R31, R31, 0x4210, R42 ;  /* 0x000042101f1f7816 */ /* 0x000fe2000000002a */
[----:B------:R-:W-:Y:S01]  /*7e90*/  IMAD.IADD R32, R11, 0x1, -R32 ;  /* 0x000000010b207824 */ /* 0x000fe200078e0a20 */
[----:B------:R-:W-:Y:S01]  /*7ea0*/  SHF.R.S32.HI R42, RZ, 0x1f, R41 ;  /* 0x0000001fff2a7819 */ /* 0x000fe20000011429 */
[----:B------:R-:W-:Y:S01]  /*7eb0*/  IMAD R33, R33, 0x80, R40 ;  /* 0x0000008021217824 */ /* 0x000fe200078e0228 */
[----:B------:R-:W-:-:S02]  /*7ec0*/  SHF.R.S32.HI R40, RZ, 0x1f, R39 ;  /* 0x0000001fff287819 */ /* 0x000fc40000011427 */
[----:B------:R-:W-:Y:S01]  /*7ed0*/  LEA.HI R42, R42, R41, RZ, 0x5 ;  /* 0x000000292a2a7211 */ /* 0x000fe200078f28ff */
[--C-:B------:R-:W-:Y:S01]  /*7ee0*/  IMAD R32, R32, 0x4, R33.reuse ;  /* 0x0000000420207824 */ /* 0x100fe200078e0221 */
[----:B------:R-:W-:Y:S01]  /*7ef0*/  LEA.HI R40, R40, R39, RZ, 0x5 ;  /* 0x0000002728287211 */ /* 0x000fe200078f28ff */
[--C-:B------:R-:W-:Y:S01]  /*7f00*/  IMAD R18, R18, 0x4, R33.reuse ;  /* 0x0000000412127824 */ /* 0x100fe200078e0221 */
[----:B------:R-:W-:Y:S01]  /*7f10*/  LOP3.LUT R42, R42, 0xfffffe0, RZ, 0xc0, !PT ;  /* 0x0fffffe02a2a7812 */ /* 0x000fe200078ec0ff */
[--C-:B------:R-:W-:Y:S01]  /*7f20*/  IMAD R35, R17, 0x4, R33.reuse ;  /* 0x0000000411237824 */ /* 0x100fe200078e0221 */
[----:B------:R-:W-:Y:S01]  /*7f30*/  LOP3.LUT R40, R40, 0xfffffe0, RZ, 0xc0, !PT ;  /* 0x0fffffe028287812 */ /* 0x000fe200078ec0ff */
[--C-:B------:R-:W-:Y:S01]  /*7f40*/  IMAD R14, R14, 0x4, R33.reuse ;  /* 0x000000040e0e7824 */ /* 0x100fe200078e0221 */
[----:B------:R-:W-:Y:S01]  /*7f50*/  LEA R17, R32, UR5, 0x2 ;  /* 0x0000000520117c11 */ /* 0x000fe2000f8e10ff */
[----:B------:R-:W-:Y:S01]  /*7f60*/  IMAD.IADD R30, R41, 0x1, -R42 ;  /* 0x00000001291e7824 */ /* 0x000fe200078e0a2a */
[----:B------:R-:W-:Y:S01]  /*7f70*/  LEA R35, R35, UR5, 0x2 ;  /* 0x0000000523237c11 */ /* 0x000fe2000f8e10ff */
[----:B------:R-:W-:Y:S01]  /*7f80*/  IMAD.IADD R32, R39, 0x1, -R40 ;  /* 0x0000000127207824 */ /* 0x000fe200078e0a28 */
[----:B------:R-:W-:Y:S01]  /*7f90*/  LEA R39, R18, UR5, 0x2 ;  /* 0x0000000512277c11 */ /* 0x000fe2000f8e10ff */
[C---:B------:R-:W-:Y:S01]  /*7fa0*/  VIADD R18, R11.reuse, 0xa ;  /* 0x0000000a0b127836 */ /* 0x040fe20000000000 */
[----:B------:R0:W-:Y:S01]  /*7fb0*/  STS [R17], R8 ;  /* 0x0000000811007388 */ /* 0x0001e20000000800 */
[C---:B------:R-:W-:Y:S01]  /*7fc0*/  VIADD R40, R11.reuse, 0x8 ;  /* 0x000000080b287836 */ /* 0x040fe20000000000 */
[----:B------:R-:W-:Y:S01]  /*7fd0*/  LEA R14, R14, UR5, 0x2 ;  /* 0x000000050e0e7c11 */ /* 0x000fe2000f8e10ff */
[----:B------:R-:W-:Y:S01]  /*7fe0*/  VIADD R42, R11, 0x9 ;  /* 0x000000090b2a7836 */ /* 0x000fe20000000000 */
[----:B------:R1:W-:Y:S01]  /*7ff0*/  STS [R35], R6 ;  /* 0x0000000623007388 */ /* 0x0003e20000000800 */
[--C-:B------:R-:W-:Y:S01]  /*8000*/  IMAD R16, R16, 0x4, R33.reuse ;  /* 0x0000000410107824 */ /* 0x100fe200078e0221 */
[----:B------:R-:W-:Y:S01]  /*8010*/  SHF.R.S32.HI R41, RZ, 0x1f, R40 ;  /* 0x0000001fff297819 */ /* 0x000fe20000011428 */
[--C-:B------:R-:W-:Y:S01]  /*8020*/  IMAD R19, R19, 0x4, R33.reuse ;  /* 0x0000000413137824 */ /* 0x100fe200078e0221 */
[----:B------:R-:W-:Y:S01]  /*8030*/  SHF.R.S32.HI R43, RZ, 0x1f, R42 ;  /* 0x0000001fff2b7819 */ /* 0x000fe2000001142a */
[----:B------:R2:W-:Y:S01]  /*8040*/  STS [R39], R2 ;  /* 0x0000000227007388 */ /* 0x0005e20000000800 */
[----:B0-----:R-:W-:Y:S01]  /*8050*/  SHF.R.S32.HI R17, RZ, 0x1f, R18 ;  /* 0x0000001fff117819 */ /* 0x001fe20000011412 */
[--C-:B------:R-:W-:Y:S01]  /*8060*/  IMAD R30, R30, 0x4, R33.reuse ;  /* 0x000000041e1e7824 */ /* 0x100fe200078e0221 */
[----:B------:R-:W-:Y:S01]  /*8070*/  LEA.HI R41, R41, R40, RZ, 0x5 ;  /* 0x0000002829297211 */ /* 0x000fe200078f28ff */
[----:B------:R-:W-:Y:S01]  /*8080*/  IMAD R32, R32, 0x4, R33 ;  /* 0x0000000420207824 */ /* 0x000fe200078e0221 */
[----:B-1----:R-:W-:Y:S01]  /*8090*/  SHF.R.S32.HI R35, RZ, 0x1f, R44 ;  /* 0x0000001fff237819 */ /* 0x002fe2000001142c */
[----:B------:R0:W-:Y:S01]  /*80a0*/  STS [R14], R3 ;  /* 0x000000030e007388 */ /* 0x0001e20000000800 */
[----:B------:R-:W-:-:S02]  /*80b0*/  LEA.HI R17, R17, R18, RZ, 0x5 ;  /* 0x0000001211117211 */ /* 0x000fc400078f28ff */
[----:B------:R-:W-:Y:S01]  /*80c0*/  LEA.HI R35, R35, R44, RZ, 0x5 ;  /* 0x0000002c23237211 */ /* 0x000fe200078f28ff */
[----:B--2---:R-:W-:Y:S01]  /*80d0*/  VIADD R39, R11, 0xc ;  /* 0x0000000c0b277836 */ /* 0x004fe20000000000 */
[----:B------:R-:W-:Y:S02]  /*80e0*/  LOP3.LUT R17, R17, 0xfffffe0, RZ, 0xc0, !PT ;  /* 0x0fffffe011117812 */ /* 0x000fe400078ec0ff */
[----:B------:R-:W-:Y:S02]  /*80f0*/  LOP3.LUT R35, R35, 0xfffffe0, RZ, 0xc0, !PT ;  /* 0x0fffffe023237812 */ /* 0x000fe400078ec0ff */
[----:B------:R-:W-:Y:S01]  /*8100*/  LEA.HI R43, R43, R42, RZ, 0x5 ;  /* 0x0000002a2b2b7211 */ /* 0x000fe200078f28ff */
[----:B------:R-:W-:Y:S01]  /*8110*/  IMAD.IADD R2, R18, 0x1, -R17 ;  /* 0x0000000112027824 */ /* 0x000fe200078e0a11 */
[----:B------:R-:W-:Y:S01]  /*8120*/  LOP3.LUT R41, R41, 0xfffffe0, RZ, 0xc0, !PT ;  /* 0x0fffffe029297812 */ /* 0x000fe200078ec0ff */
[----:B------:R-:W-:Y:S01]  /*8130*/  IMAD.IADD R18, R44, 0x1, -R35 ;  /* 0x000000012c127824 */ /* 0x000fe200078e0a23 */
[----:B------:R-:W-:Y:S01]  /*8140*/  LOP3.LUT R43, R43, 0xfffffe0, RZ, 0xc0, !PT ;  /* 0x0fffffe02b2b7812 */ /* 0x000fe200078ec0ff */
[C---:B------:R-:W-:Y:S01]  /*8150*/  VIADD R17, R11.reuse, 0xd ;  /* 0x0000000d0b117836 */ /* 0x040fe20000000000 */
[----:B------:R-:W-:Y:S01]  /*8160*/  LEA R30, R30, UR5, 0x2 ;  /* 0x000000051e1e7c11 */ /* 0x000fe2000f8e10ff */
[----:B------:R-:W-:-:S02]  /*8170*/  VIADD R35, R11, 0xe ;  /* 0x0000000e0b237836 */ /* 0x000fc40000000000 */
[----:B------:R-:W-:Y:S02]  /*8180*/  VIADD R11, R11, 0xf ;  /* 0x0000000f0b0b7836 */ /* 0x000fe40000000000 */
[----:B------:R-:W-:Y:S01]  /*8190*/  IMAD.IADD R8, R40, 0x1, -R41 ;  /* 0x0000000128087824 */ /* 0x000fe200078e0a29 */
[----:B------:R-:W-:Y:S01]  /*81a0*/  SHF.R.S32.HI R40, RZ, 0x1f, R39 ;  /* 0x0000001fff287819 */ /* 0x000fe20000011427 */
[----:B------:R-:W-:Y:S01]  /*81b0*/  IMAD.IADD R6, R42, 0x1, -R43 ;  /* 0x000000012a067824 */ /* 0x000fe200078e0a2b */
[----:B------:R-:W-:Y:S01]  /*81c0*/  SHF.R.S32.HI R44, RZ, 0x1f, R35 ;  /* 0x0000001fff2c7819 */ /* 0x000fe20000011423 */
[----:B------:R-:W-:Y:S01]  /*81d0*/  IMAD R8, R8, 0x4, R33 ;  /* 0x0000000408087824 */ /* 0x000fe200078e0221 */
[----:B------:R-:W-:Y:S01]  /*81e0*/  SHF.R.S32.HI R46, RZ, 0x1f, R11 ;  /* 0x0000001fff2e7819 */ /* 0x000fe2000001140b */
[----:B------:R-:W-:Y:S01]  /*81f0*/  IMAD R6, R6, 0x4, R33 ;  /* 0x0000000406067824 */ /* 0x000fe200078e0221 */
[----:B------:R-:W-:Y:S01]  /*8200*/  SHF.R.S32.HI R42, RZ, 0x1f, R17 ;  /* 0x0000001fff2a7819 */ /* 0x000fe20000011411 */
[----:B------:R-:W-:Y:S01]  /*8210*/  IMAD R18, R18, 0x4, R33 ;  /* 0x0000000412127824 */ /* 0x000fe200078e0221 */
[----:B------:R-:W-:-:S02]  /*8220*/  LEA.HI R40, R40, R39, RZ, 0x5 ;  /* 0x0000002728287211 */ /* 0x000fc400078f28ff */
[----:B------:R-:W-:Y:S02]  /*8230*/  LEA.HI R44, R44, R35, RZ, 0x5 ;  /* 0x000000232c2c7211 */ /* 0x000fe400078f28ff */
[----:B------:R-:W-:Y:S02]  /*8240*/  LEA.HI R46, R46, R11, RZ, 0x5 ;  /* 0x0000000b2e2e7211 */ /* 0x000fe400078f28ff */
[----:B------:R-:W-:Y:S02]  /*8250*/  LEA.HI R42, R42, R17, RZ, 0x5 ;  /* 0x000000112a2a7211 */ /* 0x000fe400078f28ff */
[----:B------:R-:W-:Y:S02]  /*8260*/  LOP3.LUT R40, R40, 0xfffffe0, RZ, 0xc0, !PT ;  /* 0x0fffffe028287812 */ /* 0x000fe400078ec0ff */
[----:B------:R-:W-:Y:S02]  /*8270*/  LOP3.LUT R44, R44, 0xfffffe0, RZ, 0xc0, !PT ;  /* 0x0fffffe02c2c7812 */ /* 0x000fe400078ec0ff */
[----:B------:R-:W-:Y:S01]  /*8280*/  LOP3.LUT R46, R46, 0xfffffe0, RZ, 0xc0, !PT ;  /* 0x0fffffe02e2e7812 */ /* 0x000fe200078ec0ff */
[----:B------:R-:W-:Y:S01]  /*8290*/  IMAD.IADD R40, R39, 0x1, -R40 ;  /* 0x0000000127287824 */ /* 0x000fe200078e0a28 */
[----:B------:R-:W-:Y:S01]  /*82a0*/  LOP3.LUT R42, R42, 0xfffffe0, RZ, 0xc0, !PT ;  /* 0x0fffffe02a2a7812 */ /* 0x000fe200078ec0ff */
[----:B------:R-:W-:Y:S01]  /*82b0*/  IMAD.IADD R44, R35, 0x1, -R44 ;  /* 0x00000001232c7824 */ /* 0x000fe200078e0a2c */
[----:B------:R-:W-:Y:S01]  /*82c0*/  LEA R8, R8, UR5, 0x2 ;  /* 0x0000000508087c11 */ /* 0x000fe2000f8e10ff */
[----:B------:R-:W-:Y:S01]  /*82d0*/  IMAD.IADD R46, R11, 0x1, -R46 ;  /* 0x000000010b2e7824 */ /* 0x000fe200078e0a2e */
[----:B------:R-:W-:Y:S01]  /*82e0*/  LEA R11, R16, UR5, 0x2 ;  /* 0x00000005100b7c11 */ /* 0x000fe2000f8e10ff */
[----:B------:R-:W-:Y:S01]  /*82f0*/  IMAD.IADD R42, R17, 0x1, -R42 ;  /* 0x00000001112a7824 */ /* 0x000fe200078e0a2a */
[----:B------:R-:W-:Y:S01]  /*8300*/  LEA R17, R32, UR5, 0x2 ;  /* 0x0000000520117c11 */ /* 0x000fe2000f8e10ff */
[--C-:B------:R-:W-:Y:S01]  /*8310*/  IMAD R35, R2, 0x4, R33.reuse ;  /* 0x0000000402237824 */ /* 0x100fe200078e0221 */
[----:B------:R-:W-:Y:S01]  /*8320*/  LEA R2, R19, UR5, 0x2 ;  /* 0x0000000513027c11 */ /* 0x000fe2000f8e10ff */
[--C-:B------:R-:W-:Y:S01]  /*8330*/  IMAD R40, R40, 0x4, R33.reuse ;  /* 0x0000000428287824 */ /* 0x100fe200078e0221 */
[----:B------:R1:W-:Y:S01]  /*8340*/  STS [R11], R4 ;  /* 0x000000040b007388 */ /* 0x0003e20000000800 */
[--C-:B------:R-:W-:Y:S01]  /*8350*/  IMAD R42, R42, 0x4, R33.reuse ;  /* 0x000000042a2a7824 */ /* 0x100fe200078e0221 */
[----:B------:R-:W-:Y:S01]  /*8360*/  LEA R6, R6, UR5, 0x2 ;  /* 0x0000000506067c11 */ /* 0x000fe2000f8e10ff */
[--C-:B------:R-:W-:Y:S01]  /*8370*/  IMAD R44, R44, 0x4, R33.reuse ;  /* 0x000000042c2c7824 */ /* 0x100fe200078e0221 */
[----:B------:R2:W-:Y:S01]  /*8380*/  STS [R2], R5 ;  /* 0x0000000502007388 */ /* 0x0005e20000000800 */
[----:B------:R-:W-:Y:S01]  /*8390*/  IMAD R46, R46, 0x4, R33 ;  /* 0x000000042e2e7824 */ /* 0x000fe200078e0221 */
[----:B------:R-:W-:-:S02]  /*83a0*/  LEA R16, R35, UR5, 0x2 ;  /* 0x0000000523107c11 */ /* 0x000fc4000f8e10ff */
[----:B------:R3:W-:Y:S01]  /*83b0*/  STS [R30], R7 ;  /* 0x000000071e007388 */ /* 0x0007e20000000800 */
[----:B0-----:R-:W-:Y:S02]  /*83c0*/  LEA R3, R18, UR5, 0x2 ;  /* 0x0000000512037c11 */ /* 0x001fe4000f8e10ff */
[----:B------:R-:W-:Y:S01]  /*83d0*/  LEA R42, R42, UR5, 0x2 ;  /* 0x000000052a2a7c11 */ /* 0x000fe2000f8e10ff */
[----:B------:R3:W-:Y:S01]  /*83e0*/  STS [R17], R12 ;  /* 0x0000000c11007388 */ /* 0x0007e20000000800 */
[----:B-1----:R-:W-:Y:S02]  /*83f0*/  LEA R11, R44, UR5, 0x2 ;  /* 0x000000052c0b7c11 */ /* 0x002fe4000f8e10ff */
[----:B--2---:R-:W-:Y:S01]  /*8400*/  LEA R5, R40, UR5, 0x2 ;  /* 0x0000000528057c11 */ /* 0x004fe2000f8e10ff */
[----:B------:R3:W-:Y:S01]  /*8410*/  STS [R8], R9 ;  /* 0x0000000908007388 */ /* 0x0007e20000000800 */
[----:B------:R-:W-:-:S03]  /*8420*/  LEA R46, R46, UR5, 0x2 ;  /* 0x000000052e2e7c11 */ /* 0x000fc6000f8e10ff */
[----:B------:R3:W-:Y:S04]  /*8430*/  STS [R6], R13 ;  /* 0x0000000d06007388 */ /* 0x0007e80000000800 */
[----:B------:R3:W-:Y:S04]  /*8440*/  STS [R16], R31 ;  /* 0x0000001f10007388 */ /* 0x0007e80000000800 */
[----:B------:R3:W-:Y:S04]  /*8450*/  STS [R3], R34 ;  /* 0x0000002203007388 */ /* 0x0007e80000000800 */
[----:B------:R3:W-:Y:S04]  /*8460*/  STS [R5], R10 ;  /* 0x0000000a05007388 */ /* 0x0007e80000000800 */
[----:B------:R3:W-:Y:S04]  /*8470*/  STS [R42], R37 ;  /* 0x000000252a007388 */ /* 0x0007e80000000800 */
[----:B------:R3:W-:Y:S04]  /*8480*/  STS [R11], R38 ;  /* 0x000000260b007388 */ /* 0x0007e80000000800 */
[----:B------:R3:W-:Y:S02]  /*8490*/  STS [R46], R15 ;  /* 0x0000000f2e007388 */ /* 0x0007e40000000800 */
.L_x_877:
[----:B------:R-:W-:Y:S05]  /*84a0*/  BSYNC B0 ;  /* 0x0000000000007941 */ /* 0x000fea0003800000 */
.L_x_876:
[----:B------:R-:W-:Y:S06]  /*84b0*/  BAR.SYNC.DEFER_BLOCKING 0x0 ;  /* 0x0000000000007b1d */ /* 0x000fec0000010000 */
[----:B------:R-:W-:Y:S02]  /*84c0*/  ULDC UR5, c[0x0][0x0] ;  /* 0x0000000000057ab9 */ /* 0x000fe40000000800 */
[----:B------:R-:W-:Y:S01]  /*84d0*/  IMAD R28, R29, UR5, R28 ;  /* 0x000000051d1c7c24 */ /* 0x000fe2000f8e021c */
[----:B------:R-:W-:Y:S06]  /*84e0*/  @!P2 EXIT ;  /* 0x000000000000a94d */ /* 0x000fec0003800000 */
[----:B---3--:R-:W-:Y:S01]  /*84f0*/  IMAD.SHL.U32 R12, R0, 0x20, RZ ;  /* 0x00000020000c7824 */ /* 0x008fe200078e00ff */
[----:B------:R-:W-:Y:S01]  /*8500*/  ULDC UR4, c[0x0][0x4] ;  /* 0x0000010000047ab9 */ /* 0x000fe20000000800 */
[----:B------:R-:W-:Y:S01]  /*8510*/  BSSY B0, `(.L_x_1070) ;  /* 0x0000010000007945 */ /* 0x000fe20003800000 */
[----:B------:R-:W-:Y:S01]  /*8520*/  UIMAD UR4, UR5, UR4, URZ ;  /* 0x00000004050472a4 */ /* 0x000fe2000f8e023f */
[----:B------:R-:W-:Y:S02]  /*8530*/  ISETP.GE.AND P2, PT, R36, 0x2, PT ;  /* 0x000000022400780c */ /* 0x000fe40003f46270 */
[----:B------:R-:W-:-:S13]  /*8540*/  ISETP.GE.AND P0, PT, R28, R12, PT ;  /* 0x0000000c1c00720c */ /* 0x000fda0003f06270 */
[----:B------:R-:W-:Y:S05]  /*8550*/  @P0 BRA `(.L_x_1071) ;  /* 0x00000000002c0947 */ /* 0x000fea0003800000 */
[----:B------:R-:W0:Y:S01]  /*8560*/  S2R R3, SR_CgaCtaId ;  /* 0x0000000000037919 */ /* 0x000e220000008800 */
[----:B------:R-:W-:Y:S01]  /*8570*/  MOV R2, 0x400 ;  /* 0x0000040000027802 */ /* 0x000fe20000000f00 */
[----:B------:R-:W-:-:S03]  /*8580*/  IMAD.MOV.U32 R9, RZ, RZ, R28 ;  /* 0x000000ffff097224 */ /* 0x000fc600078e001c */
[----:B0-----:R-:W-:-:S07]  /*8590*/  LEA R8, R3, R2, 0x18 ;  /* 0x0000000203087211 */ /* 0x001fce00078ec0ff */
.L_x_1072:
[C---:B0-----:R-:W-:Y:S02]  /*85a0*/  IMAD R4, R9.reuse, 0x10, R8 ;  /* 0x0000001009047824 */ /* 0x041fe400078e0208 */
[----:B------:R-:W-:-:S04]  /*85b0*/  IMAD.WIDE R2, R9, 0x10, R20 ;  /* 0x0000001009027825 */ /* 0x000fc800078e0214 */
[----:B------:R-:W0:Y:S01]  /*85c0*/  LDS.128 R4, [R4] ;  /* 0x0000000004047984 */ /* 0x000e220000000c00 */
[----:B------:R-:W-:-:S05]  /*85d0*/  VIADD R9, R9, UR4 ;  /* 0x0000000409097c36 */ /* 0x000fca0008000000 */
[----:B------:R-:W-:Y:S01]  /*85e0*/  ISETP.GE.AND P1, PT, R9, R12, PT ;  /* 0x0000000c0900720c */ /* 0x000fe20003f26270 */
[----:B0-----:R0:W-:-:S12]  /*85f0*/  STG.E.128 desc[UR8][R2.64], R4 ;  /* 0x0000000402007986 */ /* 0x0011d8000c101d08 */
[----:B------:R-:W-:Y:S05]  /*8600*/  @!P1 BRA `(.L_x_1072) ;  /* 0xfffffffc00e49947 */ /* 0x000fea000383ffff */
.L_x_1071:
[----:B------:R-:W-:Y:S05]  /*8610*/  BSYNC B0 ;  /* 0x0000000000007941 */ /* 0x000fea0003800000 */
.L_x_1070:
[----:B------:R-:W-:Y:S05]  /*8620*/  @!P2 EXIT ;  /* 0x000000000000a94d */ /* 0x000fea0003800000 */
[----:B------:R-:W-:Y:S01]  /*8630*/  BSSY B0, `(.L_x_1073) ;  /* 0x000000f000007945 */ /* 0x000fe20003800000 */
[----:B------:R-:W-:-:S03]  /*8640*/  ISETP.GE.AND P2, PT, R36, 0x3, PT ;  /* 0x000000032400780c */ /* 0x000fc60003f46270 */
[----:B------:R-:W-:Y:S10]  /*8650*/  @P0 BRA `(.L_x_1074) ;  /* 0x0000000000300947 */ /* 0x000ff40003800000 */
[----:B------:R-:W1:Y:S01]  /*8660*/  S2UR UR6, SR_CgaCtaId ;  /* 0x00000000000679c3 */ /* 0x000e620000008800 */
[----:B------:R-:W-:Y:S01]  /*8670*/  UMOV UR5, 0x400 ;  /* 0x0000040000057882 */ /* 0x000fe20000000000 */
[----:B0-----:R-:W-:Y:S01]  /*8680*/  IMAD.MOV.U32 R5, RZ, RZ, R28 ;  /* 0x000000ffff057224 */ /* 0x001fe200078e001c */
[----:B-1----:R-:W-:-:S06]  /*8690*/  ULEA UR5, UR6, UR5, 0x18 ;  /* 0x0000000506057291 */ /* 0x002fcc000f8ec03f */
[----:B------:R-:W-:-:S07]  /*86a0*/  LEA R6, R0, UR5, 0x9 ;  /* 0x0000000500067c11 */ /* 0x000fce000f8e48ff */
.L_x_1075:
[C---:B------:R-:W-:Y:S02]  /*86b0*/  IMAD R4, R5.reuse, 0x10, R6 ;  /* 0x0000001005047824 */ /* 0x040fe400078e0206 */
[----:B-1----:R-:W-:-:S03]  /*86c0*/  IMAD.WIDE R2, R5, 0x10, R22 ;  /* 0x0000001005027825 */ /* 0x002fc600078e0216 */
[----:B------:R-:W0:Y:S01]  /*86d0*/  LDS.128 R8, [R4] ;  /* 0x0000000004087984 */ /* 0x000e220000000c00 */
[----:B------:R-:W-:-:S05]  /*86e0*/  VIADD R5, R5, UR4 ;  /* 0x0000000405057c36 */ /* 0x000fca0008000000 */
[----:B------:R-:W-:Y:S01]  /*86f0*/  ISETP.GE.AND P1, PT, R5, R12, PT ;  /* 0x0000000c0500720c */ /* 0x000fe20003f26270 */
[----:B0-----:R1:W-:-:S12]  /*8700*/  STG.E.128 desc[UR8][R2.64], R8 ;  /* 0x0000000802007986 */ /* 0x0013d8000c101d08 */
[----:B------:R-:W-:Y:S05]  /*8710*/  @!P1 BRA `(.L_x_1075) ;  /* 0xfffffffc00e49947 */ /* 0x000fea000383ffff */
.L_x_1074:
[----:B------:R-:W-:Y:S05]  /*8720*/  BSYNC B0 ;  /* 0x0000000000007941 */ /* 0x000fea0003800000 */
.L_x_1073:
[----:B------:R-:W-:Y:S05]  /*8730*/  @!P2 EXIT ;  /* 0x000000000000a94d */ /* 0x000fea0003800000 */
[----:B------:R-:W-:Y:S01]  /*8740*/  BSSY B0, `(.L_x_1076) ;  /* 0x000000f000007945 */ /* 0x000fe20003800000 */
[----:B------:R-:W-:-:S03]  /*8750*/  ISETP.GE.AND P2, PT, R36, 0x4, PT ;  /* 0x000000042400780c */ /* 0x000fc60003f46270 */
[----:B------:R-:W-:Y:S10]  /*8760*/  @P0 BRA `(.L_x_1077) ;  /* 0x0000000000300947 */ /* 0x000ff40003800000 */
[----:B------:R-:W2:Y:S01]  /*8770*/  S2UR UR6, SR_CgaCtaId ;  /* 0x00000000000679c3 */ /* 0x000ea20000008800 */
[----:B------:R-:W-:Y:S01]  /*8780*/  UMOV UR5, 0x400 ;  /* 0x0000040000057882 */ /* 0x000fe20000000000 */
[----:B0-----:R-:W-:Y:S01]  /*8790*/  IMAD.MOV.U32 R5, RZ, RZ, R28 ;  /* 0x000000ffff057224 */ /* 0x001fe200078e001c */
[----:B--2---:R-:W-:-:S06]  /*87a0*/  ULEA UR5, UR6, UR5, 0x18 ;  /* 0x0000000506057291 */ /* 0x004fcc000f8ec03f */
[----:B------:R-:W-:-:S07]  /*87b0*/  LEA R6, R0, UR5, 0xa ;  /* 0x0000000500067c11 */ /* 0x000fce000f8e50ff */
.L_x_1078:
[C---:B------:R-:W-:Y:S02]  /*87c0*/  IMAD R4, R5.reuse, 0x10, R6 ;  /* 0x0000001005047824 */ /* 0x040fe400078e0206 */
[----:B-12---:R-:W-:-:S03]  /*87d0*/  IMAD.WIDE R2, R5, 0x10, R24 ;  /* 0x0000001005027825 */ /* 0x006fc600078e0218 */
[----:B------:R-:W0:Y:S01]  /*87e0*/  LDS.128 R8, [R4] ;  /* 0x0000000004087984 */ /* 0x000e220000000c00 */
[----:B------:R-:W-:-:S05]  /*87f0*/  VIADD R5, R5, UR4 ;  /* 0x0000000405057c36 */ /* 0x000fca0008000000 */
[----:B------:R-:W-:Y:S01]  /*8800*/  ISETP.GE.AND P1, PT, R5, R12, PT ;  /* 0x0000000c0500720c */ /* 0x000fe20003f26270 */
[----:B0-----:R2:W-:-:S12]  /*8810*/  STG.E.128 desc[UR8][R2.64], R8 ;  /* 0x0000000802007986 */ /* 0x0015d8000c101d08 */
[----:B------:R-:W-:Y:S05]  /*8820*/  @!P1 BRA `(.L_x_1078) ;  /* 0xfffffffc00e49947 */ /* 0x000fea000383ffff */
.L_x_1077:
[----:B------:R-:W-:Y:S05]  /*8830*/  BSYNC B0 ;  /* 0x0000000000007941 */ /* 0x000fea0003800000 */
.L_x_1076:
[----:B------:R-:W-:Y:S05]  /*8840*/  @!P2 EXIT ;  /* 0x000000000000a94d */ /* 0x000fea0003800000 */
[----:B------:R-:W-:Y:S05]  /*8850*/  @P0 EXIT ;  /* 0x000000000000094d */ /* 0x000fea0003800000 */
[----:B012---:R-:W0:Y:S01]  /*8860*/  S2R R3, SR_CgaCtaId ;  /* 0x0000000000037919 */ /* 0x007e220000008800 */
[----:B------:R-:W-:-:S04]  /*8870*/  MOV R2, 0x400 ;  /* 0x0000040000027802 */ /* 0x000fc80000000f00 */
[----:B0-----:R-:W-:-:S05]  /*8880*/  LEA R3, R3, R2, 0x18 ;  /* 0x0000000203037211 */ /* 0x001fca00078ec0ff */
[----:B------:R-:W-:-:S07]  /*8890*/  IMAD R9, R0, 0x600, R3 ;  /* 0x0000060000097824 */ /* 0x000fce00078e0203 */
.L_x_1079:
[C---:B------:R-:W-:Y:S02]  /*88a0*/  IMAD R0, R28.reuse, 0x10, R9 ;  /* 0x000000101c007824 */ /* 0x040fe400078e0209 */
[----:B0-----:R-:W-:-:S03]  /*88b0*/  IMAD.WIDE R2, R28, 0x10, R26 ;  /* 0x000000101c027825 */ /* 0x001fc600078e021a */
[----:B------:R-:W0:Y:S01]  /*88c0*/  LDS.128 R4, [R0] ;  /* 0x0000000000047984 */ /* 0x000e220000000c00 */
[----:B------:R-:W-:-:S05]  /*88d0*/  VIADD R28, R28, UR4 ;  /* 0x000000041c1c7c36 */ /* 0x000fca0008000000 */
[----:B------:R-:W-:Y:S01]  /*88e0*/  ISETP.GE.AND P0, PT, R28, R12, PT ;  /* 0x0000000c1c00720c */ /* 0x000fe20003f06270 */
[----:B0-----:R0:W-:-:S12]  /*88f0*/  STG.E.128 desc[UR8][R2.64], R4 ;  /* 0x0000000402007986 */ /* 0x0011d8000c101d08 */
[----:B------:R-:W-:Y:S05]  /*8900*/  @!P0 BRA `(.L_x_1079) ;  /* 0xfffffffc00e48947 */ /* 0x000fea000383ffff */
[----:B------:R-:W-:Y:S05]  /*8910*/  EXIT ;  /* 0x000000000000794d */ /* 0x000fea0003800000 */
.L_x_1080:
        /* <DEDUP_REMOVED lines=14> */
.L_x_1437:


//--------------------- .text._ZN18transformer_engine43_GLOBAL__N__603fe5ac_10_swizzle_cu_2a895db426swizzle_row_scaling_kernelIiLi128ELi4EEEvPKvPviiii --------------------------
	.section	.text._ZN18transformer_engine43_GLOBAL__N__603fe5ac_10_swizzle_cu_2a895db426swizzle_row_scaling_kernelIiLi128ELi4EEEvPKvPviiii,"ax",@progbits
	.align	128
.text._ZN18transformer_engine43_GLOBAL__N__603fe5ac_10_swizzle_cu_2a895db426swizzle_row_scaling_kernelIiLi128ELi4EEEvPKvPviiii:
        .type           _ZN18transformer_engine43_GLOBAL__N__603fe5ac_10_swizzle_cu_2a895db426swizzle_row_scaling_kernelIiLi128ELi4EEEvPKvPviiii,@function
        .size           _ZN18transformer_engine43_GLOBAL__N__603fe5ac_10_swizzle_cu_2a895db426swizzle_row_scaling_kernelIiLi128ELi4EEEvPKvPviiii,(.L_x_1438 - _ZN18transformer_engine43_GLOBAL__N__603fe5ac_10_swizzle_cu_2a895db426swizzle_row_scaling_kernelIiLi128ELi4EEEvPKvPviiii)
        .other          _ZN18transformer_engine43_GLOBAL__N__603fe5ac_10_swizzle_cu_2a895db426swizzle_row_scaling_kernelIiLi128ELi4EEEvPKvPviiii,@"STO_CUDA_ENTRY STV_DEFAULT"
_ZN18transformer_engine43_GLOBAL__N__603fe5ac_10_swizzle_cu_2a895db426swizzle_row_scaling_kernelIiLi128ELi4EEEvPKvPviiii:
[----:B------:R-:W-:Y:S01]  /*0000*/  LDC R1, c[0x0][0x28] ;  /* 0x00000a00ff017b82 */ /* 0x000fe20000000800 */
[----:B------:R-:W0:Y:S07]  /*0010*/  S2R R15, SR_CTAID.X ;  /* 0x00000000000f7919 */ /* 0x000e2e0000002500 */
[----:B------:R-:W1:Y:S01]  /*0020*/  LDC R0, c[0x0][0xc] ;  /* 0x00000300ff007b82 */ /* 0x000e620000000800 */
[----:B------:R-:W-:Y:S01]  /*0030*/  IMAD.MOV.U32 R10, RZ, RZ, 0x20 ;  /* 0x00000020ff0a7424 */ /* 0x000fe200078e00ff */
[----:B------:R-:W-:Y:S01]  /*0040*/  ULDC UR4, c[0x0][0x10] ;  /* 0x0000040000047ab9 */ /* 0x000fe20000000800 */
[----:B------:R-:W2:Y:S01]  /*0050*/  S2R R13, SR_TID.X ;  /* 0x00000000000d7919 */ /* 0x000ea20000002100 */
[----:B------:R-:W-:Y:S01]  /*0060*/  ULDC UR5, c[0x0][0x220] ;  /* 0x0000880000057ab9 */ /* 0x000fe20000000800 */
[----:B------:R-:W-:Y:S01]  /*0070*/  UIADD3 UR4, UR4, -0x1, URZ ;  /* 0xffffffff04047890 */ /* 0x000fe2000fffe03f */
[----:B------:R-:W-:Y:S01]  /*0080*/  BSSY B0, `(.L_x_1081) ;  /* 0x000021f000007945 */ /* 0x000fe20003800000 */
[----:B------:R-:W3:Y:S01]  /*0090*/  S2R R8, SR_CTAID.Y ;  /* 0x0000000000087919 */ /* 0x000ee20000002600 */
[----:B------:R-:W4:Y:S01]  /*00a0*/  LDC R12, c[0x0][0x224] ;  /* 0x00008900ff0c7b82 */ /* 0x000f220000000800 */
[----:B------:R-:W-:-:S07]  /*00b0*/  ULDC.64 UR8, c[0x0][0x208] ;  /* 0x0000820000087ab9 */ /* 0x000fce0000000a00 */
[----:B------:R-:W5:Y:S01]  /*00c0*/  LDC.64 R2, c[0x0][0x228] ;  /* 0x00008a00ff027b82 */ /* 0x000f620000000a00 */
[----:B-1----:R-:W-:-:S05]  /*00d0*/  VIADD R0, R0, 0xffffffff ;  /* 0xffffffff00007836 */ /* 0x002fca0000000000 */
[----:B0-----:R-:W-:Y:S01]  /*00e0*/  ISETP.NE.AND P2, PT, R0, R15, PT ;  /* 0x0000000f0000720c */ /* 0x001fe20003f45270 */
[----:B------:R-:W-:Y:S01]  /*00f0*/  IMAD.SHL.U32 R9, R15, 0x1000, RZ ;  /* 0x000010000f097824 */ /* 0x000fe200078e00ff */
[----:B----4-:R-:W-:-:S04]  /*0100*/  SHF.R.S32.HI R5, RZ, 0x1f, R12 ;  /* 0x0000001fff057819 */ /* 0x010fc8000001140c */
[-C--:B------:R-:W-:Y:S02]  /*0110*/  LEA.HI R5, R5, R12.reuse, RZ, 0x2 ;  /* 0x0000000c05057211 */ /* 0x080fe400078f10ff */
[----:B-----5:R-:W-:Y:S02]  /*0120*/  ISETP.GE.AND P1, PT, R2, UR5, PT ;  /* 0x0000000502007c0c */ /* 0x020fe4000bf26270 */
[----:B------:R-:W-:Y:S02]  /*0130*/  SHF.R.S32.HI R5, RZ, 0x2, R5 ;  /* 0x00000002ff057819 */ /* 0x000fe40000011405 */
[----:B------:R-:W-:Y:S02]  /*0140*/  ISETP.GE.AND P0, PT, R3, R12, PT ;  /* 0x0000000c0300720c */ /* 0x000fe40003f06270 */
[----:B---3--:R-:W-:Y:S01]  /*0150*/  ISETP.EQ.AND P1, PT, R8, UR4, !P1 ;  /* 0x0000000408007c0c */ /* 0x008fe2000cf22270 */
[C---:B------:R-:W-:Y:S01]  /*0160*/  @!P2 VIADD R4, R5.reuse, 0xffffffff ;  /* 0xffffffff0504a836 */ /* 0x040fe20000000000 */
[----:B------:R-:W-:Y:S01]  /*0170*/  ISETP.EQ.AND P0, PT, R0, R15, !P0 ;  /* 0x0000000f0000720c */ /* 0x000fe20004702270 */
[----:B------:R-:W-:-:S03]  /*0180*/  IMAD R6, R5, R8, RZ ;  /* 0x0000000805067224 */ /* 0x000fc600078e02ff */
[----:B------:R-:W-:Y:S01]  /*0190*/  @!P2 SHF.R.S32.HI R7, RZ, 0x1f, R4 ;  /* 0x0000001fff07a819 */ /* 0x000fe20000011404 */
[----:B------:R-:W-:-:S03]  /*01a0*/  IMAD.SHL.U32 R6, R6, 0x80, RZ ;  /* 0x0000008006067824 */ /* 0x000fc600078e00ff */
[----:B------:R-:W-:Y:S02]  /*01b0*/  @!P2 LEA.HI R7, R7, R4, RZ, 0x5 ;  /* 0x000000040707a211 */ /* 0x000fe400078f28ff */
[----:B------:R-:W-:Y:S02]  /*01c0*/  IADD3 R11, P3, R6, R9, RZ ;  /* 0x00000009060b7210 */ /* 0x000fe40007f7e0ff */
[----:B------:R-:W-:-:S04]  /*01d0*/  @!P2 LOP3.LUT R7, R7, 0xffffffe0, RZ, 0xc0, !PT ;  /* 0xffffffe00707a812 */ /* 0x000fc800078ec0ff */
[----:B------:R-:W-:Y:S02]  /*01e0*/  @!P2 IADD3 R10, R4, 0x1, -R7 ;  /* 0x00000001040aa810 */ /* 0x000fe40007ffe807 */
[----:B------:R-:W-:Y:S01]  /*01f0*/  SHF.R.S32.HI R7, RZ, 0x1f, R9 ;  /* 0x0000001fff077819 */ /* 0x000fe20000011409 */
[----:B------:R-:W-:Y:S01]  /*0200*/  IMAD R9, R15, 0x20, R6 ;  /* 0x000000200f097824 */ /* 0x000fe200078e0206 */
[----:B--2---:R-:W-:Y:S02]  /*0210*/  ISETP.GE.U32.AND P2, PT, R13, R10, PT ;  /* 0x0000000a0d00720c */ /* 0x004fe40003f46070 */
[----:B------:R-:W-:-:S11]  /*0220*/  LEA.HI.X.SX32 R8, R6, R7, 0x1, P3 ;  /* 0x0000000706087211 */ /* 0x000fd600018f0eff */
[----:B------:R-:W-:Y:S05]  /*0230*/  @P2 BRA `(.L_x_1082) ;  /* 0x00000020000c2947 */ /* 0x000fea0003800000 */
[----:B------:R-:W0:Y:S01]  /*0240*/  S2R R0, SR_TID.Y ;  /* 0x0000000000007919 */ /* 0x000e220000002200 */
[----:B------:R-:W-:Y:S01]  /*0250*/  ULDC.64 UR4, c[0x0][0x210] ;  /* 0x0000840000047ab9 */ /* 0x000fe20000000a00 */
[----:B0-----:R-:W-:-:S05]  /*0260*/  IMAD R16, R5, R0, R13 ;  /* 0x0000000005107224 */ /* 0x001fca00078e020d */
        /* <DEDUP_REMOVED lines=16> */
[----:B------:R-:W0:Y:S02]  /*0370*/  F2I.FTZ.U32.TRUNC.NTZ R15, R15 ;  /* 0x0000000f000f7305 */ /* 0x000e24000021f000 */
[----:B0-----:R-:W-:-:S04]  /*0380*/  IMAD.MOV R14, RZ, RZ, -R15 ;  /* 0x000000ffff0e7224 */ /* 0x001fc800078e0a0f */
[----:B------:R-:W-:Y:S02]  /*0390*/  IMAD R21, R14, R17, RZ ;  /* 0x000000110e157224 */ /* 0x000fe400078e02ff */
[----:B------:R-:W-:-:S04]  /*03a0*/  IMAD.MOV.U32 R14, RZ, RZ, RZ ;  /* 0x000000ffff0e7224 */ /* 0x000fc800078e00ff */
[----:B------:R-:W-:-:S06]  /*03b0*/  IMAD.HI.U32 R14, R15, R21, R14 ;  /* 0x000000150f0e7227 */ /* 0x000fcc00078e000e */
        /* <DEDUP_REMOVED lines=24> */
.L_x_1085:
[----:B-----5:R-:W-:-:S07]  /*0540*/  LOP3.LUT R4, R4, 0xffffff00, RZ, 0xc0, !PT ;  /* 0xffffff0004047812 */ /* 0x020fce00078ec0ff */
.L_x_1086:
[----:B------:R-:W-:Y:S05]  /*0550*/  BSYNC B1 ;  /* 0x0000000000017941 */ /* 0x000fea0003800000 */
.L_x_1084:
        /* <DEDUP_REMOVED lines=25> */
.L_x_1088:
[----:B-----5:R-:W-:-:S07]  /*06f0*/  LOP3.LUT R4, R4, 0xffff00ff, RZ, 0xc0, !PT ;  /* 0xffff00ff04047812 */ /* 0x020fce00078ec0ff */
.L_x_1089:
[----:B------:R-:W-:Y:S05]  /*0700*/  BSYNC B1 ;  /* 0x0000000000017941 */ /* 0x000fea0003800000 */
.L_x_1087:
        /* <DEDUP_REMOVED lines=25> */
.L_x_1091:
[----:B-----5:R-:W-:-:S07]  /*08a0*/  LOP3.LUT R4, R4, 0xff00ffff, RZ, 0xc0, !PT ;  /* 0xff00ffff04047812 */ /* 0x020fce00078ec0ff */
.L_x_1092:
[----:B------:R-:W-:Y:S05]  /*08b0*/  BSYNC B1 ;  /* 0x0000000000017941 */ /* 0x000fea0003800000 */
.L_x_1090:
        /* <DEDUP_REMOVED lines=25> */
.L_x_1093:
[----:B-----5:R-:W-:-:S07]  /*0a50*/  LOP3.LUT R4, R4, 0xffffff, RZ, 0xc0, !PT ;  /* 0x00ffffff04047812 */ /* 0x020fce00078ec0ff */
.L_x_1094:
[----:B------:R-:W-:Y:S05]  /*0a60*/  BSYNC B1 ;  /* 0x0000000000017941 */ /* 0x000fea0003800000 */
.L_x_1083:
[----:B------:R-:W-:-:S04]  /*0a70*/  IMAD.SHL.U32 R15, R5, 0x20, RZ ;  /* 0x00000020050f7824 */ /* 0x000fc800078e00ff */
[----:B------:R-:W-:-:S05]  /*0a80*/  IMAD.WIDE R6, R15, 0x4, R6 ;  /* 0x000000040f067825 */ /* 0x000fca00078e0206 */
[----:B------:R0:W5:Y:S01]  /*0a90*/  LDG.E.CONSTANT R5, desc[UR8][R6.64] ;  /* 0x0000000806057981 */ /* 0x000162000c1e9900 */
[----:B------:R-:W-:Y:S01]  /*0aa0*/  IMAD.IADD R14, R16, 0x1, R15 ;  /* 0x00000001100e7824 */ /* 0x000fe200078e020f */
[----:B------:R-:W-:Y:S06]  /*0ab0*/  @!P0 BRA `(.L_x_1095) ;  /* 0x0000000400e88947 */ /* 0x000fec0003800000 */
[----:B------:R-:W-:Y:S01]  /*0ac0*/  IABS R18, R12 ;  /* 0x0000000c00127213 */ /* 0x000fe20000000000 */
[----:B------:R-:W-:Y:S01]  /*0ad0*/  IMAD.IADD R19, R9, 0x1, R14 ;  /* 0x0000000109137824 */ /* 0x000fe200078e020e */
        /* <DEDUP_REMOVED lines=37> */
.L_x_1097:
[----:B-----5:R-:W-:-:S07]  /*0d30*/  LOP3.LUT R5, R5, 0xffffff00, RZ, 0xc0, !PT ;  /* 0xffffff0005057812 */ /* 0x020fce00078ec0ff */
.L_x_1098:
[----:B------:R-:W-:Y:S05]  /*0d40*/  BSYNC B1 ;  /* 0x0000000000017941 */ /* 0x000fea0003800000 */
.L_x_1096:
        /* <DEDUP_REMOVED lines=25> */
.L_x_1100:
[----:B-----5:R-:W-:-:S07]  /*0ee0*/  LOP3.LUT R5, R5, 0xffff00ff, RZ, 0xc0, !PT ;  /* 0xffff00ff05057812 */ /* 0x020fce00078ec0ff */
.L_x_1101:
[----:B------:R-:W-:Y:S05]  /*0ef0*/  BSYNC B1 ;  /* 0x0000000000017941 */ /* 0x000fea0003800000 */
.L_x_1099:
        /* <DEDUP_REMOVED lines=25> */
.L_x_1103:
[----:B-----5:R-:W-:-:S07]  /*1090*/  LOP3.LUT R5, R5, 0xff00ffff, RZ, 0xc0, !PT ;  /* 0xff00ffff05057812 */ /* 0x020fce00078ec0ff */
.L_x_1104:
[----:B------:R-:W-:Y:S05]  /*10a0*/  BSYNC B1 ;  /* 0x0000000000017941 */ /* 0x000fea0003800000 */
.L_x_1102:
        /* <DEDUP_REMOVED lines=25> */
.L_x_1105:
[----:B-----5:R-:W-:-:S07]  /*1240*/  LOP3.LUT R5, R5, 0xffffff, RZ, 0xc0, !PT ;  /* 0x00ffffff05057812 */ /* 0x020fce00078ec0ff */
.L_x_1106:
[----:B------:R-:W-:Y:S05]  /*1250*/  BSYNC B1 ;  /* 0x0000000000017941 */ /* 0x000fea0003800000 */
.L_x_1095:
[----:B------:R-:W-:-:S05]  /*1260*/  IMAD.WIDE R16, R15, 0x4, R6 ;  /* 0x000000040f107825 */ /* 0x000fca00078e0206 */
[----:B0-----:R0:W5:Y:S01]  /*1270*/  LDG.E.CONSTANT R6, desc[UR8][R16.64] ;  /* 0x0000000810067981 */ /* 0x001162000c1e9900 */
[----:B------:R-:W-:Y:S01]  /*1280*/  IMAD.IADD R14, R15, 0x1, R14 ;  /* 0x000000010f0e7824 */ /* 0x000fe200078e020e */
[----:B------:R-:W-:Y:S06]  /*1290*/  @!P0 BRA `(.L_x_1107) ;  /* 0x0000000400e48947 */ /* 0x000fec0003800000 */
[----:B------:R-:W-:Y:S01]  /*12a0*/  IABS R7, R12 ;  /* 0x0000000c00077213 */ /* 0x000fe20000000000 */
[----:B------:R-:W-:Y:S01]  /*12b0*/  IMAD.IADD R21, R9, 0x1, R14 ;  /* 0x0000000109157824 */ /* 0x000fe200078e020e */
[----:B------:R-:W-:Y:S02]  /*12c0*/  BSSY B1, `(.L_x_1108) ;  /* 0x0000025000017945 */ /* 0x000fe40003800000 */
[----:B------:R-:W1:Y:S01]  /*12d0*/  I2F.RP R20, R7 ;  /* 0x0000000700147306 */ /* 0x000e620000209400 */
[----:B------:R-:W-:-:S07]  /*12e0*/  IMAD.SHL.U32 R21, R21, 0x4, RZ ;  /* 0x0000000415157824 */ /* 0x000fce00078e00ff */
[----:B-1----:R-:W1:Y:S02]  /*12f0*/  MUFU.RCP R20, R20 ;  /* 0x0000001400147308 */ /* 0x002e640000001000 */
[----:B-1----:R-:W-:Y:S01]  /*1300*/  VIADD R22, R20, 0xffffffe ;  /* 0x0ffffffe14167836 */ /* 0x002fe20000000000 */
[----:B------:R-:W-:-:S05]  /*1310*/  IABS R20, R21 ;  /* 0x0000001500147213 */ /* 0x000fca0000000000 */
[----:B------:R-:W1:Y:S02]  /*1320*/  F2I.FTZ.U32.TRUNC.NTZ R19, R22 ;  /* 0x0000001600137305 */ /* 0x000e64000021f000 */
[----:B-1----:R-:W-:-:S04]  /*1330*/  IMAD.MOV R18, RZ, RZ, -R19 ;  /* 0x000000ffff127224 */ /* 0x002fc800078e0a13 */
        /* <DEDUP_REMOVED lines=28> */
.L_x_1109:
[----:B-----5:R-:W-:-:S07]  /*1500*/  LOP3.LUT R6, R6, 0xffffff00, RZ, 0xc0, !PT ;  /* 0xffffff0006067812 */ /* 0x020fce00078ec0ff */
.L_x_1110:
[----:B------:R-:W-:Y:S05]  /*1510*/  BSYNC B1 ;  /* 0x0000000000017941 */ /* 0x000fea0003800000 */
.L_x_1108:
        /* <DEDUP_REMOVED lines=25> */
.L_x_1112:
[----:B-----5:R-:W-:-:S07]  /*16b0*/  LOP3.LUT R6, R6, 0xffff00ff, RZ, 0xc0, !PT ;  /* 0xffff00ff06067812 */ /* 0x020fce00078ec0ff */
.L_x_1113:
[----:B------:R-:W-:Y:S05]  /*16c0*/  BSYNC B1 ;  /* 0x0000000000017941 */ /* 0x000fea0003800000 */
.L_x_1111:
        /* <DEDUP_REMOVED lines=25> */
.L_x_1115:
[----:B-----5:R-:W-:-:S07]  /*1860*/  LOP3.LUT R6, R6, 0xff00ffff, RZ, 0xc0, !PT ;  /* 0xff00ffff06067812 */ /* 0x020fce00078ec0ff */
.L_x_1116:
[----:B------:R-:W-:Y:S05]  /*1870*/  BSYNC B1 ;  /* 0x0000000000017941 */ /* 0x000fea0003800000 */
.L_x_1114:
        /* <DEDUP_REMOVED lines=25> */
.L_x_1117:
[----:B-----5:R-:W-:-:S07]  /*1a10*/  LOP3.LUT R6, R6, 0xffffff, RZ, 0xc0, !PT ;  /* 0x00ffffff06067812 */ /* 0x020fce00078ec0ff */
.L_x_1118:
[----:B------:R-:W-:Y:S05]  /*1a20*/  BSYNC B1 ;  /* 0x0000000000017941 */ /* 0x000fea0003800000 */
.L_x_1107:
        /* <DEDUP_REMOVED lines=43> */
.L_x_1121:
[----:B-----5:R-:W-:-:S07]  /*1ce0*/  LOP3.LUT R7, R7, 0xffffff00, RZ, 0xc0, !PT ;  /* 0xffffff0007077812 */ /* 0x020fce00078ec0ff */
.L_x_1122:
[----:B------:R-:W-:Y:S05]  /*1cf0*/  BSYNC B1 ;  /* 0x0000000000017941 */ /* 0x000fea0003800000 */
.L_x_1120:
        /* <DEDUP_REMOVED lines=25> */
.L_x_1124:
[----:B-----5:R-:W-:-:S07]  /*1e90*/  LOP3.LUT R7, R7, 0xffff00ff, RZ, 0xc0, !PT ;  /* 0xffff00ff07077812 */ /* 0x020fce00078ec0ff */
.L_x_1125:
[----:B------:R-:W-:Y:S05]  /*1ea0*/  BSYNC B1 ;  /* 0x0000000000017941 */ /* 0x000fea0003800000 */
.L_x_1123:
        /* <DEDUP_REMOVED lines=25> */
.L_x_1127:
[----:B-----5:R-:W-:-:S07]  /*2040*/  LOP3.LUT R7, R7, 0xff00ffff, RZ, 0xc0, !PT ;  /* 0xff00ffff07077812 */ /* 0x020fce00078ec0ff */
.L_x_1128:
[----:B------:R-:W-:Y:S05]  /*2050*/  BSYNC B1 ;  /* 0x0000000000017941 */ /* 0x000fea0003800000 */
.L_x_1126:
        /* <DEDUP_REMOVED lines=25> */
.L_x_1129:
[----:B-----5:R-:W-:-:S07]  /*21f0*/  LOP3.LUT R7, R7, 0xffffff, RZ, 0xc0, !PT ;  /* 0x00ffffff07077812 */ /* 0x020fce00078ec0ff */
.L_x_1130:
[----:B------:R-:W-:Y:S05]  /*2200*/  BSYNC B1 ;  /* 0x0000000000017941 */ /* 0x000fea0003800000 */
.L_x_1119:
[----:B------:R-:W1:Y:S01]  /*2210*/  S2UR UR5, SR_CgaCtaId ;  /* 0x00000000000579c3 */ /* 0x000e620000008800 */
[----:B------:R-:W-:Y:S01]  /*2220*/  UMOV UR4, 0x400 ;  /* 0x0000040000047882 */ /* 0x000fe20000000000 */
[----:B------:R-:W-:Y:S01]  /*2230*/  IMAD R0, R13, 0x20, R0 ;  /* 0x000000200d007824 */ /* 0x000fe200078e0200 */
[----:B-1----:R-:W-:-:S06]  /*2240*/  ULEA UR4, UR5, UR4, 0x18 ;  /* 0x0000000405047291 */ /* 0x002fcc000f8ec03f */
[----:B------:R-:W-:-:S05]  /*2250*/  LEA R0, R0, UR4, 0x4 ;  /* 0x0000000400007c11 */ /* 0x000fca000f8e20ff */
[----:B-----5:R1:W-:Y:S02]  /*2260*/  STS.128 [R0], R4 ;  /* 0x0000000400007388 */ /* 0x0203e40000000c00 */
.L_x_1082:
[----:B------:R-:W-:Y:S05]  /*2270*/  BSYNC B0 ;  /* 0x0000000000007941 */ /* 0x000fea0003800000 */
.L_x_1081:
[----:B-1----:R-:W1:Y:S01]  /*2280*/  S2R R0, SR_TID.Y ;  /* 0x0000000000007919 */ /* 0x002e620000002200 */
[----:B------:R-:W-:Y:S01]  /*2290*/  ULDC UR4, c[0x0][0x0] ;  /* 0x0000000000047ab9 */ /* 0x000fe20000000800 */
[----:B------:R-:W-:Y:S01]  /*22a0*/  IMAD.SHL.U32 R6, R10, 0x20, RZ ;  /* 0x000000200a067824 */ /* 0x000fe200078e00ff */
[----:B------:R-:W-:Y:S01]  /*22b0*/  BAR.SYNC.DEFER_BLOCKING 0x0 ;  /* 0x0000000000007b1d */ /* 0x000fe20000010000 */
[----:B-1----:R-:W-:-:S05]  /*22c0*/  IMAD R13, R0, UR4, R13 ;  /* 0x00000004000d7c24 */ /* 0x002fca000f8e020d */
[----:B------:R-:W-:-:S13]  /*22d0*/  ISETP.GE.AND P0, PT, R13, R6, PT ;  /* 0x000000060d00720c */ /* 0x000fda0003f06270 */
[----:B------:R-:W-:Y:S05]  /*22e0*/  @P0 EXIT ;  /* 0x000000000000094d */ /* 0x000fea0003800000 */
[----:B------:R-:W1:Y:S01]  /*22f0*/  LDC.64 R4, c[0x0][0x218] ;  /* 0x00008600ff047b82 */ /* 0x000e620000000a00 */
[----:B------:R-:W-:Y:S01]  /*2300*/  ULDC UR5, c[0x0][0x4] ;  /* 0x0000010000057ab9 */ /* 0x000fe20000000800 */
[----:B------:R-:W-:Y:S01]  /*2310*/  UMOV UR6, 0x400 ;  /* 0x0000040000067882 */ /* 0x000fe20000000000 */
[----:B------:R-:W-:-:S05]  /*2320*/  UIMAD UR4, UR4, UR5, URZ ;  /* 0x00000005040472a4 */ /* 0x000fca000f8e023f */
[----:B------:R-:W2:Y:S01]  /*2330*/  S2UR UR7, SR_CgaCtaId ;  /* 0x00000000000779c3 */ /* 0x000ea20000008800 */
[----:B-1----:R-:W-:-:S04]  /*2340*/  LEA R4, P0, R11, R4, 0x2 ;  /* 0x000000040b047211 */ /* 0x002fc800078010ff */
[----:B------:R-:W-:Y:S01]  /*2350*/  LEA.HI.X R5, R11, R5, R8, 0x2, P0 ;  /* 0x000000050b057211 */ /* 0x000fe200000f1408 */
[----:B--2---:R-:W-:-:S12]  /*2360*/  ULEA UR6, UR7, UR6, 0x18 ;  /* 0x0000000607067291 */ /* 0x004fd8000f8ec03f */
.L_x_1131:
        /* <DEDUP_REMOVED lines=8> */
.L_x_1132:
        /* <DEDUP_REMOVED lines=9> */
.L_x_1438:


//--------------------- .text._ZN18transformer_engine43_GLOBAL__N__603fe5ac_10_swizzle_cu_2a895db426swizzle_row_scaling_kernelI4int2Li128ELi4EEEvPKvPviiii --------------------------
	.section	.text._ZN18transformer_engine43_GLOBAL__N__603fe5ac_10_swizzle_cu_2a895db426swizzle_row_scaling_kernelI4int2Li128ELi4EEEvPKvPviiii,"ax",@progbits
	.align	128
.text._ZN18transformer_engine43_GLOBAL__N__603fe5ac_10_swizzle_cu_2a895db426swizzle_row_scaling_kernelI4int2Li128ELi4EEEvPKvPviiii:
        .type           _ZN18transformer_engine43_GLOBAL__N__603fe5ac_10_swizzle_cu_2a895db426swizzle_row_scaling_kernelI4int2Li128ELi4EEEvPKvPviiii,@function
        .size           _ZN18transformer_engine43_GLOBAL__N__603fe5ac_10_swizzle_cu_2a895db426swizzle_row_scaling_kernelI4int2Li128ELi4EEEvPKvPviiii,(.L_x_1439 - _ZN18transformer_engine43_GLOBAL__N__603fe5ac_10_swizzle_cu_2a895db426swizzle_row_scaling_kernelI4int2Li128ELi4EEEvPKvPviiii)
        .other          _ZN18transformer_engine43_GLOBAL__N__603fe5ac_10_swizzle_cu_2a895db426swizzle_row_scaling_kernelI4int2Li128ELi4EEEvPKvPviiii,@"STO_CUDA_ENTRY STV_DEFAULT"
_ZN18transformer_engine43_GLOBAL__N__603fe5ac_10_swizzle_cu_2a895db426swizzle_row_scaling_kernelI4int2Li128ELi4EEEvPKvPviiii:
[----:B------:R-:W-:Y:S08]  /*0000*/  LDC R1, c[0x0][0x28] ;  /* 0x00000a00ff017b82 */ /* 0x000ff00000000800 */
[----:B------:R-:W0:Y:S01]  /*0010*/  S2UR UR10, SR_CTAID.X ;  /* 0x00000000000a79c3 */ /* 0x000e220000002500 */
[----:B------:R-:W-:Y:S01]  /*0020*/  ULDC UR5, c[0x0][0xc] ;  /* 0x0000030000057ab9 */ /* 0x000fe20000000800 */
[----:B------:R-:W1:Y:S01]  /*0030*/  S2R R0, SR_TID.X ;  /* 0x0000000000007919 */ /* 0x000e620000002100 */
[----:B------:R-:W-:Y:S01]  /*0040*/  UIADD3 UR5, UR5, -0x1, URZ ;  /* 0xffffffff05057890 */ /* 0x000fe2000fffe03f */
[----:B------:R-:W-:Y:S01]  /*0050*/  BSSY B0, `(.L_x_1133) ;  /* 0x00003e0000007945 */ /* 0x000fe20003800000 */
[----:B------:R-:W-:Y:S01]  /*0060*/  ULDC UR16, c[0x0][0x224] ;  /* 0x0000890000107ab9 */ /* 0x000fe20000000800 */
[----:B------:R-:W-:Y:S01]  /*0070*/  ULDC UR6, c[0x0][0x220] ;  /* 0x0000880000067ab9 */ /* 0x000fe20000000800 */
[----:B------:R-:W-:Y:S01]  /*0080*/  USHF.R.S32.HI UR4, URZ, 0x1f, UR16 ;  /* 0x0000001f3f047899 */ /* 0x000fe20008011410 */
[----:B------:R-:W2:Y:S01]  /*0090*/  S2UR UR14, SR_CTAID.Y ;  /* 0x00000000000e79c3 */ /* 0x000ea20000002600 */
[----:B------:R-:W-:Y:S01]  /*00a0*/  ULDC.64 UR18, c[0x0][0x228] ;  /* 0x00008a0000127ab9 */ /* 0x000fe20000000a00 */
[----:B------:R-:W-:Y:S01]  /*00b0*/  UMOV UR12, 0x40 ;  /* 0x00000040000c7882 */ /* 0x000fe20000000000 */
[----:B------:R-:W-:-:S02]  /*00c0*/  ULEA.HI UR4, UR4, UR16, URZ, 0x2 ;  /* 0x0000001004047291 */ /* 0x000fc4000f8f103f */
[----:B------:R-:W-:Y:S02]  /*00d0*/  UISETP.GE.AND UP0, UPT, UR18, UR6, UPT ;  /* 0x000000061200728c */ /* 0x000fe4000bf06270 */
[----:B------:R-:W-:Y:S01]  /*00e0*/  USHF.R.S32.HI UR4, URZ, 0x2, UR4 ;  /* 0x000000023f047899 */ /* 0x000fe20008011404 */
[----:B------:R-:W-:Y:S01]  /*00f0*/  ULDC UR7, c[0x0][0x10] ;  /* 0x0000040000077ab9 */ /* 0x000fe20000000800 */
[----:B------:R-:W-:Y:S02]  /*0100*/  UISETP.GE.AND UP1, UPT, UR19, UR16, UPT ;  /* 0x000000101300728c */ /* 0x000fe4000bf26270 */
[----:B------:R-:W-:Y:S02]  /*0110*/  UIADD3 UR7, UR7, -0x1, URZ ;  /* 0xffffffff07077890 */ /* 0x000fe4000fffe03f */
[----:B0-----:R-:W-:Y:S02]  /*0120*/  UISETP.NE.AND UP2, UPT, UR5, UR10, UPT ;  /* 0x0000000a0500728c */ /* 0x001fe4000bf45270 */
[----:B------:R-:W-:-:S02]  /*0130*/  USHF.L.U32 UR9, UR10, 0xd, URZ ;  /* 0x0000000d0a097899 */ /* 0x000fc4000800063f */
[----:B------:R-:W-:Y:S02]  /*0140*/  UISETP.EQ.AND UP1, UPT, UR5, UR10, !UP1 ;  /* 0x0000000a0500728c */ /* 0x000fe4000cf22270 */
[----:B------:R-:W-:Y:S02]  /*0150*/  USHF.R.S32.HI UR11, URZ, 0x1f, UR9 ;  /* 0x0000001f3f0b7899 */ /* 0x000fe40008011409 */
[----:B--2---:R-:W-:Y:S01]  /*0160*/  UIMAD UR8, UR4, UR14, URZ ;  /* 0x0000000e040872a4 */ /* 0x004fe2000f8e023f */
[----:B-1----:R-:W-:Y:S02]  /*0170*/  IMAD.SHL.U32 R2, R0, 0x2, RZ ;  /* 0x0000000200027824 */ /* 0x002fe400078e00ff */
[----:B------:R-:W-:Y:S02]  /*0180*/  @!UP2 UIADD3 UR13, UR4, -0x1, URZ ;  /* 0xffffffff040da890 */ /* 0x000fe4000fffe03f */
[----:B------:R-:W-:Y:S02]  /*0190*/  USHF.L.U32 UR8, UR8, 0x7, URZ ;  /* 0x0000000708087899 */ /* 0x000fe4000800063f */
[----:B------:R-:W-:-:S02]  /*01a0*/  @!UP2 USHF.R.S32.HI UR6, URZ, 0x1f, UR13 ;  /* 0x0000001f3f06a899 */ /* 0x000fc4000801140d */
[----:B------:R-:W-:Y:S02]  /*01b0*/  UISETP.EQ.AND UP0, UPT, UR7, UR14, !UP0 ;  /* 0x0000000e0700728c */ /* 0x000fe4000c702270 */
[----:B------:R-:W-:Y:S02]  /*01c0*/  @!UP2 ULEA.HI UR6, UR6, UR13, URZ, 0x6 ;  /* 0x0000000d0606a291 */ /* 0x000fe4000f8f303f */
[----:B------:R-:W-:Y:S02]  /*01d0*/  ULEA UR5, UR10, UR8, 0x6 ;  /* 0x000000080a057291 */ /* 0x000fe4000f8e303f */
[----:B------:R-:W-:Y:S01]  /*01e0*/  @!UP2 ULOP3.LUT UR6, UR6, 0xffffffc0, URZ, 0xc0, !UPT ;  /* 0xffffffc00606a892 */ /* 0x000fe2000f8ec03f */
[----:B------:R-:W-:-:S03]  /*01f0*/  ULDC.64 UR14, c[0x0][0x208] ;  /* 0x00008200000e7ab9 */ /* 0x000fc60000000a00 */
[----:B------:R-:W-:Y:S02]  /*0200*/  @!UP2 UIADD3 UR12, UR13, 0x1, -UR6 ;  /* 0x000000010d0ca890 */ /* 0x000fe4000fffe806 */
[----:B------:R-:W-:-:S04]  /*0210*/  UIADD3 UR9, UP2, UR8, UR9, URZ ;  /* 0x0000000908097290 */ /* 0x000fc8000ff5e03f */
[----:B------:R-:W-:Y:S01]  /*0220*/  ISETP.GE.U32.AND P0, PT, R2, UR12, PT ;  /* 0x0000000c02007c0c */ /* 0x000fe2000bf06070 */
[----:B------:R-:W-:-:S12]  /*0230*/  ULEA.HI.X.SX32 UR11, UR8, UR11, 0x1, UP2 ;  /* 0x0000000b080b7291 */ /* 0x000fd800090f0e3f */
[----:B------:R-:W-:Y:S05]  /*0240*/  @P0 BRA `(.L_x_1134) ;  /* 0x0000003c00000947 */ /* 0x000fea0003800000 */
[----:B------:R-:W0:Y:S01]  /*0250*/  S2R R7, SR_TID.Y ;  /* 0x0000000000077919 */ /* 0x000e220000002200 */
[----:B------:R-:W-:Y:S01]  /*0260*/  IMAD.U32 R5, RZ, RZ, UR5 ;  /* 0x00000005ff057e24 */ /* 0x000fe2000f8e00ff */
[----:B------:R-:W-:Y:S01]  /*0270*/  ULDC.64 UR6, c[0x0][0x210] ;  /* 0x0000840000067ab9 */ /* 0x000fe20000000a00 */
[----:B0-----:R-:W-:-:S05]  /*0280*/  IMAD R9, R7, UR4, R2 ;  /* 0x0000000407097c24 */ /* 0x001fca000f8e0202 */
[----:B------:R-:W-:Y:S02]  /*0290*/  SHF.R.S32.HI R2, RZ, 0x1f, R9 ;  /* 0x0000001fff027819 */ /* 0x000fe40000011409 */
[----:B------:R-:W-:-:S04]  /*02a0*/  IADD3 R3, P0, R9, UR5, RZ ;  /* 0x0000000509037c10 */ /* 0x000fc8000ff1e0ff */
[----:B------:R-:W-:Y:S02]  /*02b0*/  LEA.HI.X.SX32 R2, R5, R2, 0x1, P0 ;  /* 0x0000000205027211 */ /* 0x000fe400000f0eff */
        /* <DEDUP_REMOVED lines=44> */
.L_x_1137:
[----:B-----5:R-:W-:-:S07]  /*0580*/  LOP3.LUT R2, R2, 0xffffff00, RZ, 0xc0, !PT ;  /* 0xffffff0002027812 */ /* 0x020fce00078ec0ff */
.L_x_1138:
[----:B------:R-:W-:Y:S05]  /*0590*/  BSYNC B1 ;  /* 0x0000000000017941 */ /* 0x000fea0003800000 */
.L_x_1136:
        /* <DEDUP_REMOVED lines=25> */
.L_x_1140:
[----:B-----5:R-:W-:-:S07]  /*0730*/  LOP3.LUT R2, R2, 0xffff00ff, RZ, 0xc0, !PT ;  /* 0xffff00ff02027812 */ /* 0x020fce00078ec0ff */
.L_x_1141:
[----:B------:R-:W-:Y:S05]  /*0740*/  BSYNC B1 ;  /* 0x0000000000017941 */ /* 0x000fea0003800000 */
.L_x_1139:
        /* <DEDUP_REMOVED lines=25> */
.L_x_1143:
[----:B-----5:R-:W-:-:S07]  /*08e0*/  LOP3.LUT R2, R2, 0xff00ffff, RZ, 0xc0, !PT ;  /* 0xff00ffff02027812 */ /* 0x020fce00078ec0ff */
.L_x_1144:
[----:B------:R-:W-:Y:S05]  /*08f0*/  BSYNC B1 ;  /* 0x0000000000017941 */ /* 0x000fea0003800000 */
.L_x_1142:
        /* <DEDUP_REMOVED lines=25> */
.L_x_1146:
[----:B-----5:R-:W-:-:S07]  /*0a90*/  LOP3.LUT R2, R2, 0xffffff, RZ, 0xc0, !PT ;  /* 0x00ffffff02027812 */ /* 0x020fce00078ec0ff */
.L_x_1147:
[----:B------:R-:W-:Y:S05]  /*0aa0*/  BSYNC B1 ;  /* 0x0000000000017941 */ /* 0x000fea0003800000 */
.L_x_1145:
        /* <DEDUP_REMOVED lines=25> */
.L_x_1149:
[----:B-----5:R-:W-:-:S07]  /*0c40*/  LOP3.LUT R3, R3, 0xffffff00, RZ, 0xc0, !PT ;  /* 0xffffff0003037812 */ /* 0x020fce00078ec0ff */
.L_x_1150:
[----:B------:R-:W-:Y:S05]  /*0c50*/  BSYNC B1 ;  /* 0x0000000000017941 */ /* 0x000fea0003800000 */
.L_x_1148:
        /* <DEDUP_REMOVED lines=25> */
.L_x_1152:
[----:B-----5:R-:W-:-:S07]  /*0df0*/  LOP3.LUT R3, R3, 0xffff00ff, RZ, 0xc0, !PT ;  /* 0xffff00ff03037812 */ /* 0x020fce00078ec0ff */
.L_x_1153:
[----:B------:R-:W-:Y:S05]  /*0e00*/  BSYNC B1 ;  /* 0x0000000000017941 */ /* 0x000fea0003800000 */
.L_x_1151:
        /* <DEDUP_REMOVED lines=25> */
.L_x_1155:
[----:B-----5:R-:W-:-:S07]  /*0fa0*/  LOP3.LUT R3, R3, 0xff00ffff, RZ, 0xc0, !PT ;  /* 0xff00ffff03037812 */ /* 0x020fce00078ec0ff */
.L_x_1156:
[----:B------:R-:W-:Y:S05]  /*0fb0*/  BSYNC B1 ;  /* 0x0000000000017941 */ /* 0x000fea0003800000 */
.L_x_1154:
        /* <DEDUP_REMOVED lines=25> */
.L_x_1157:
[----:B-----5:R-:W-:-:S07]  /*1150*/  LOP3.LUT R3, R3, 0xffffff, RZ, 0xc0, !PT ;  /* 0x00ffffff03037812 */ /* 0x020fce00078ec0ff */
.L_x_1158:
[----:B------:R-:W-:Y:S05]  /*1160*/  BSYNC B1 ;  /* 0x0000000000017941 */ /* 0x000fea0003800000 */
.L_x_1135:
        /* <DEDUP_REMOVED lines=45> */
.L_x_1161:
[----:B-----5:R-:W-:-:S07]  /*1440*/  LOP3.LUT R4, R4, 0xffffff00, RZ, 0xc0, !PT ;  /* 0xffffff0004047812 */ /* 0x020fce00078ec0ff */
.L_x_1162:
[----:B------:R-:W-:Y:S05]  /*1450*/  BSYNC B1 ;  /* 0x0000000000017941 */ /* 0x000fea0003800000 */
.L_x_1160:
        /* <DEDUP_REMOVED lines=25> */
.L_x_1164:
[----:B-----5:R-:W-:-:S07]  /*15f0*/  LOP3.LUT R4, R4, 0xffff00ff, RZ, 0xc0, !PT ;  /* 0xffff00ff04047812 */ /* 0x020fce00078ec0ff */
.L_x_1165:
[----:B------:R-:W-:Y:S05]  /*1600*/  BSYNC B1 ;  /* 0x0000000000017941 */ /* 0x000fea0003800000 */
.L_x_1163:
        /* <DEDUP_REMOVED lines=25> */
.L_x_1167:
[----:B-----5:R-:W-:-:S07]  /*17a0*/  LOP3.LUT R4, R4, 0xff00ffff, RZ, 0xc0, !PT ;  /* 0xff00ffff04047812 */ /* 0x020fce00078ec0ff */
.L_x_1168:
[----:B------:R-:W-:Y:S05]  /*17b0*/  BSYNC B1 ;  /* 0x0000000000017941 */ /* 0x000fea0003800000 */
.L_x_1166:
        /* <DEDUP_REMOVED lines=25> */
.L_x_1170:
[----:B-----5:R-:W-:-:S07]  /*1950*/  LOP3.LUT R4, R4, 0xffffff, RZ, 0xc0, !PT ;  /* 0x00ffffff04047812 */ /* 0x020fce00078ec0ff */
.L_x_1171:
[----:B------:R-:W-:Y:S05]  /*1960*/  BSYNC B1 ;  /* 0x0000000000017941 */ /* 0x000fea0003800000 */
.L_x_1169:
        /* <DEDUP_REMOVED lines=25> */
.L_x_1173:
[----:B-----5:R-:W-:-:S07]  /*1b00*/  LOP3.LUT R5, R5, 0xffffff00, RZ, 0xc0, !PT ;  /* 0xffffff0005057812 */ /* 0x020fce00078ec0ff */
.L_x_1174:
[----:B------:R-:W-:Y:S05]  /*1b10*/  BSYNC B1 ;  /* 0x0000000000017941 */ /* 0x000fea0003800000 */
.L_x_1172:
        /* <DEDUP_REMOVED lines=25> */
.L_x_1176:
[----:B-----5:R-:W-:-:S07]  /*1cb0*/  LOP3.LUT R5, R5, 0xffff00ff, RZ, 0xc0, !PT ;  /* 0xffff00ff05057812 */ /* 0x020fce00078ec0ff */
.L_x_1177:
[----:B------:R-:W-:Y:S05]  /*1cc0*/  BSYNC B1 ;  /* 0x0000000000017941 */ /* 0x000fea0003800000 */
.L_x_1175:
        /* <DEDUP_REMOVED lines=25> */
.L_x_1179:
[----:B-----5:R-:W-:-:S07]  /*1e60*/  LOP3.LUT R5, R5, 0xff00ffff, RZ, 0xc0, !PT ;  /* 0xff00ffff05057812 */ /* 0x020fce00078ec0ff */
.L_x_1180:
[----:B------:R-:W-:Y:S05]  /*1e70*/  BSYNC B1 ;  /* 0x0000000000017941 */ /* 0x000fea0003800000 */
.L_x_1178:
        /* <DEDUP_REMOVED lines=25> */
.L_x_1181:
[----:B-----5:R-:W-:-:S07]  /*2010*/  LOP3.LUT R5, R5, 0xffffff, RZ, 0xc0, !PT ;  /* 0x00ffffff05057812 */ /* 0x020fce00078ec0ff */
.L_x_1182:
[----:B------:R-:W-:Y:S05]  /*2020*/  BSYNC B1 ;  /* 0x0000000000017941 */ /* 0x000fea0003800000 */
.L_x_1159:
[----:B0-----:R-:W-:-:S05]  /*2030*/  IMAD.WIDE R10, R6, 0x4, R10 ;  /* 0x00000004060a7825 */ /* 0x001fca00078e020a */
        /* <DEDUP_REMOVED lines=8> */
[----:B------:R-:W-:-:S07]  /*20c0*/  IMAD.SHL.U32 R12, R12, 0x4, RZ ;  /* 0x000000040c0c7824 */ /* 0x000fce00078e00ff */
[----:B-1----:R-:W1:Y:S02]  /*20d0*/  MUFU.RCP R17, R17 ;  /* 0x0000001100117308 */ /* 0x002e640000001000 */
[----:B-1----:R-:W-:Y:S01]  /*20e0*/  VIADD R18, R17, 0xffffffe ;  /* 0x0ffffffe11127836 */ /* 0x002fe20000000000 */
[----:B------:R-:W-:-:S05]  /*20f0*/  IABS R17, R12 ;  /* 0x0000000c00117213 */ /* 0x000fca0000000000 */
[----:B------:R-:W1:Y:S02]  /*2100*/  F2I.FTZ.U32.TRUNC.NTZ R15, R18 ;  /* 0x00000012000f7305 */ /* 0x000e64000021f000 */
[----:B-1----:R-:W-:-:S04]  /*2110*/  IMAD.MOV R19, RZ, RZ, -R15 ;  /* 0x000000ffff137224 */ /* 0x002fc800078e0a0f */
[----:B------:R-:W-:-:S04]  /*2120*/  IMAD R19, R19, R16, RZ ;  /* 0x0000001013137224 */ /* 0x000fc800078e02ff */
[----:B------:R-:W-:-:S06]  /*2130*/  IMAD.HI.U32 R14, R15, R19, R14 ;  /* 0x000000130f0e7227 */ /* 0x000fcc00078e000e */
        /* <DEDUP_REMOVED lines=25> */
.L_x_1185:
[----:B-----5:R-:W-:-:S07]  /*22d0*/  LOP3.LUT R8, R8, 0xffffff00, RZ, 0xc0, !PT ;  /* 0xffffff0008087812 */ /* 0x020fce00078ec0ff */
.L_x_1186:
[----:B------:R-:W-:Y:S05]  /*22e0*/  BSYNC B1 ;  /* 0x0000000000017941 */ /* 0x000fea0003800000 */
.L_x_1184:
[----:B------:R-:W-:Y:S01]  /*22f0*/  VIADD R20, R12, 0x1 ;  /* 0x000000010c147836 */ /* 0x000fe20000000000 */
[----:B------:R-:W-:Y:S04]  /*2300*/  BSSY B1, `(.L_x_1187) ;  /* 0x000001a000017945 */ /* 0x000fe80003800000 */
[----:B------:R-:W-:-:S05]  /*2310*/  IABS R19, R20 ;  /* 0x0000001400137213 */ /* 0x000fca0000000000 */
[----:B------:R-:W-:-:S04]  /*2320*/  IMAD.HI.U32 R17, R14, R19, RZ ;  /* 0x000000130e117227 */ /* 0x000fc800078e00ff */
[----:B------:R-:W-:-:S04]  /*2330*/  IMAD.MOV R18, RZ, RZ, -R17 ;  /* 0x000000ffff127224 */ /* 0x000fc800078e0a11 */
        /* <DEDUP_REMOVED lines=21> */
.L_x_1188:
[----:B-----5:R-:W-:-:S07]  /*2490*/  LOP3.LUT R8, R8, 0xffff00ff, RZ, 0xc0, !PT ;  /* 0xffff00ff08087812 */ /* 0x020fce00078ec0ff */
.L_x_1189:
[----:B------:R-:W-:Y:S05]  /*24a0*/  BSYNC B1 ;  /* 0x0000000000017941 */ /* 0x000fea0003800000 */
.L_x_1187:
        /* <DEDUP_REMOVED lines=25> */
.L_x_1191:
[----:B-----5:R-:W-:-:S07]  /*2640*/  LOP3.LUT R8, R8, 0xff00ffff, RZ, 0xc0, !PT ;  /* 0xff00ffff08087812 */ /* 0x020fce00078ec0ff */
.L_x_1192:
[----:B------:R-:W-:Y:S05]  /*2650*/  BSYNC B1 ;  /* 0x0000000000017941 */ /* 0x000fea0003800000 */
.L_x_1190:
        /* <DEDUP_REMOVED lines=25> */
.L_x_1194:
[----:B-----5:R-:W-:-:S07]  /*27f0*/  LOP3.LUT R8, R8, 0xffffff, RZ, 0xc0, !PT ;  /* 0x00ffffff08087812 */ /* 0x020fce00078ec0ff */
.L_x_1195:
[----:B------:R-:W-:Y:S05]  /*2800*/  BSYNC B1 ;  /* 0x0000000000017941 */ /* 0x000fea0003800000 */
.L_x_1193:
        /* <DEDUP_REMOVED lines=25> */
.L_x_1197:
[----:B-----5:R-:W-:-:S07]  /*29a0*/  LOP3.LUT R9, R9, 0xffffff00, RZ, 0xc0, !PT ;  /* 0xffffff0009097812 */ /* 0x020fce00078ec0ff */
.L_x_1198:
[----:B------:R-:W-:Y:S05]  /*29b0*/  BSYNC B1 ;  /* 0x0000000000017941 */ /* 0x000fea0003800000 */
.L_x_1196:
        /* <DEDUP_REMOVED lines=25> */
.L_x_1200:
[----:B-----5:R-:W-:-:S07]  /*2b50*/  LOP3.LUT R9, R9, 0xffff00ff, RZ, 0xc0, !PT ;  /* 0xffff00ff09097812 */ /* 0x020fce00078ec0ff */
.L_x_1201:
[----:B------:R-:W-:Y:S05]  /*2b60*/  BSYNC B1 ;  /* 0x0000000000017941 */ /* 0x000fea0003800000 */
.L_x_1199:
        /* <DEDUP_REMOVED lines=25> */
.L_x_1203:
[----:B-----5:R-:W-:-:S07]  /*2d00*/  LOP3.LUT R9, R9, 0xff00ffff, RZ, 0xc0, !PT ;  /* 0xff00ffff09097812 */ /* 0x020fce00078ec0ff */
.L_x_1204:
[----:B------:R-:W-:Y:S05]  /*2d10*/  BSYNC B1 ;  /* 0x0000000000017941 */ /* 0x000fea0003800000 */
.L_x_1202:
        /* <DEDUP_REMOVED lines=25> */
.L_x_1205:
[----:B-----5:R-:W-:-:S07]  /*2eb0*/  LOP3.LUT R9, R9, 0xffffff, RZ, 0xc0, !PT ;  /* 0x00ffffff09097812 */ /* 0x020fce00078ec0ff */
.L_x_1206:
[----:B------:R-:W-:Y:S05]  /*2ec0*/  BSYNC B1 ;  /* 0x0000000000017941 */ /* 0x000fea0003800000 */
.L_x_1183:
[----:B0-----:R-:W-:-:S06]  /*2ed0*/  IMAD.WIDE R10, R6, 0x4, R10 ;  /* 0x00000004060a7825 */ /* 0x001fcc00078e020a */
[----:B------:R-:W5:Y:S01]  /*2ee0*/  LDG.E.64.CONSTANT R10, desc[UR14][R10.64] ;  /* 0x0000000e0a0a7981 */ /* 0x000f62000c1e9b00 */
[----:B------:R-:W-:Y:S05]  /*2ef0*/  @!P0 BRA `(.L_x_1207) ;  /* 0x0000000c009c8947 */ /* 0x000fea0003800000 */
[----:B------:R-:W-:Y:S01]  /*2f00*/  IABS R12, UR16 ;  /* 0x00000010000c7c13 */ /* 0x000fe20008000000 */
[----:B------:R-:W-:Y:S01]  /*2f10*/  BSSY B1, `(.L_x_1208) ;  /* 0x0000028000017945 */ /* 0x000fe20003800000 */
[----:B------:R-:W-:Y:S02]  /*2f20*/  IADD3 R6, R13, UR5, R6 ;  /* 0x000000050d067c10 */ /* 0x000fe4000fffe006 */
[----:B------:R-:W0:Y:S03]  /*2f30*/  I2F.RP R16, R12 ;  /* 0x0000000c00107306 */ /* 0x000e260000209400 */
[----:B------:R-:W-:-:S05]  /*2f40*/  IMAD.SHL.U32 R6, R6, 0x4, RZ ;  /* 0x0000000406067824 */ /* 0x000fca00078e00ff */
[----:B------:R-:W-:Y:S01]  /*2f50*/  IABS R18, R6 ;  /* 0x0000000600127213 */ /* 0x000fe20000000000 */
[----:B0-----:R-:W0:Y:S02]  /*2f60*/  MUFU.RCP R16, R16 ;  /* 0x0000001000107308 */ /* 0x001e240000001000 */
        /* <DEDUP_REMOVED lines=33> */
.L_x_1209:
[----:B-----5:R-:W-:-:S07]  /*3180*/  LOP3.LUT R10, R10, 0xffffff00, RZ, 0xc0, !PT ;  /* 0xffffff000a0a7812 */ /* 0x020fce00078ec0ff */
.L_x_1210:
[----:B------:R-:W-:Y:S05]  /*3190*/  BSYNC B1 ;  /* 0x0000000000017941 */ /* 0x000fea0003800000 */
.L_x_1208:
        /* <DEDUP_REMOVED lines=25> */
.L_x_1212:
[----:B-----5:R-:W-:-:S07]  /*3330*/  LOP3.LUT R10, R10, 0xffff00ff, RZ, 0xc0, !PT ;  /* 0xffff00ff0a0a7812 */ /* 0x020fce00078ec0ff */
.L_x_1213:
[----:B------:R-:W-:Y:S05]  /*3340*/  BSYNC B1 ;  /* 0x0000000000017941 */ /* 0x000fea0003800000 */
.L_x_1211:
        /* <DEDUP_REMOVED lines=25> */
.L_x_1215:
[----:B-----5:R-:W-:-:S07]  /*34e0*/  LOP3.LUT R10, R10, 0xff00ffff, RZ, 0xc0, !PT ;  /* 0xff00ffff0a0a7812 */ /* 0x020fce00078ec0ff */
.L_x_1216:
[----:B------:R-:W-:Y:S05]  /*34f0*/  BSYNC B1 ;  /* 0x0000000000017941 */ /* 0x000fea0003800000 */
.L_x_1214:
        /* <DEDUP_REMOVED lines=25> */
.L_x_1218:
[----:B-----5:R-:W-:-:S07]  /*3690*/  LOP3.LUT R10, R10, 0xffffff, RZ, 0xc0, !PT ;  /* 0x00ffffff0a0a7812 */ /* 0x020fce00078ec0ff */
.L_x_1219:
[----:B------:R-:W-:Y:S05]  /*36a0*/  BSYNC B1 ;  /* 0x0000000000017941 */ /* 0x000fea0003800000 */
.L_x_1217:
        /* <DEDUP_REMOVED lines=25> */
.L_x_1221:
[----:B-----5:R-:W-:-:S07]  /*3840*/  LOP3.LUT R11, R11, 0xffffff00, RZ, 0xc0, !PT ;  /* 0xffffff000b0b7812 */ /* 0x020fce00078ec0ff */
.L_x_1222:
[----:B------:R-:W-:Y:S05]  /*3850*/  BSYNC B1 ;  /* 0x0000000000017941 */ /* 0x000fea0003800000 */
.L_x_1220:
        /* <DEDUP_REMOVED lines=25> */
.L_x_1224:
[----:B-----5:R-:W-:-:S07]  /*39f0*/  LOP3.LUT R11, R11, 0xffff00ff, RZ, 0xc0, !PT ;  /* 0xffff00ff0b0b7812 */ /* 0x020fce00078ec0ff */
.L_x_1225:
[----:B------:R-:W-:Y:S05]  /*3a00*/  BSYNC B1 ;  /* 0x0000000000017941 */ /* 0x000fea0003800000 */
.L_x_1223:
        /* <DEDUP_REMOVED lines=25> */
.L_x_1227:
[----:B-----5:R-:W-:-:S07]  /*3ba0*/  LOP3.LUT R11, R11, 0xff00ffff, RZ, 0xc0, !PT ;  /* 0xff00ffff0b0b7812 */ /* 0x020fce00078ec0ff */
.L_x_1228:
[----:B------:R-:W-:Y:S05]  /*3bb0*/  BSYNC B1 ;  /* 0x0000000000017941 */ /* 0x000fea0003800000 */
.L_x_1226:
        /* <DEDUP_REMOVED lines=25> */
.L_x_1229:
[----:B-----5:R-:W-:-:S07]  /*3d50*/  LOP3.LUT R11, R11, 0xffffff, RZ, 0xc0, !PT ;  /* 0x00ffffff0b0b7812 */ /* 0x020fce00078ec0ff */
.L_x_1230:
[----:B------:R-:W-:Y:S05]  /*3d60*/  BSYNC B1 ;  /* 0x0000000000017941 */ /* 0x000fea0003800000 */
.L_x_1207:
        /* <DEDUP_REMOVED lines=14> */
.L_x_1134:
[----:B------:R-:W-:Y:S05]  /*3e50*/  BSYNC B0 ;  /* 0x0000000000007941 */ /* 0x000fea0003800000 */
.L_x_1133:
        /* <DEDUP_REMOVED lines=8> */
[----:B------:R-:W-:Y:S01]  /*3ee0*/  ULDC.64 UR12, c[0x0][0x218] ;  /* 0x00008600000c7ab9 */ /* 0x000fe20000000a00 */
[----:B------:R-:W-:Y:S01]  /*3ef0*/  ULDC UR4, c[0x0][0x4] ;  /* 0x0000010000047ab9 */ /* 0x000fe20000000800 */
[----:B------:R-:W-:Y:S01]  /*3f00*/  ULEA UR5, UP0, UR9, UR12, 0x2 ;  /* 0x0000000c09057291 */ /* 0x000fe2000f80103f */
[----:B------:R-:W-:Y:S01]  /*3f10*/  UMOV UR8, 0x400 ;  /* 0x0000040000087882 */ /* 0x000fe20000000000 */
[----:B------:R-:W-:Y:S02]  /*3f20*/  UIMAD UR4, UR6, UR4, URZ ;  /* 0x00000004060472a4 */ /* 0x000fe4000f8e023f */
[----:B------:R-:W-:Y:S02]  /*3f30*/  ULEA.HI.X UR7, UR9, UR13, UR11, 0x2, UP0 ;  /* 0x0000000d09077291 */ /* 0x000fe400080f140b */
[----:B0-----:R-:W-:-:S04]  /*3f40*/  IMAD.U32 R4, RZ, RZ, UR5 ;  /* 0x00000005ff047e24 */ /* 0x001fc8000f8e00ff */
[----:B------:R-:W-:Y:S01]  /*3f50*/  IMAD.U32 R5, RZ, RZ, UR7 ;  /* 0x00000007ff057e24 */ /* 0x000fe2000f8e00ff */
[----:B-1----:R-:W-:-:S12]  /*3f60*/  ULEA UR8, UR10, UR8, 0x18 ;  /* 0x000000080a087291 */ /* 0x002fd8000f8ec03f */
.L_x_1231:
        /* <DEDUP_REMOVED lines=8> */
.L_x_1232:
        /* <DEDUP_REMOVED lines=9> */
.L_x_1439:


//--------------------- .text._ZN18transformer_engine43_GLOBAL__N__603fe5ac_10_swizzle_cu_2a895db426swizzle_row_scaling_kernelI4int4Li128ELi4EEEvPKvPviiii --------------------------
	.section	.text._ZN18transformer_engine43_GLOBAL__N__603fe5ac_10_swizzle_cu_2a895db426swizzle_row_scaling_kernelI4int4Li128ELi4EEEvPKvPviiii,"ax",@progbits
	.align	128
.text._ZN18transformer_engine43_GLOBAL__N__603fe5ac_10_swizzle_cu_2a895db426swizzle_row_scaling_kernelI4int4Li128ELi4EEEvPKvPviiii:
        .type           _ZN18transformer_engine43_GLOBAL__N__603fe5ac_10_swizzle_cu_2a895db426swizzle_row_scaling_kernelI4int4Li128ELi4EEEvPKvPviiii,@function
        .size           _ZN18transformer_engine43_GLOBAL__N__603fe5ac_10_swizzle_cu_2a895db426swizzle_row_scaling_kernelI4int4Li128ELi4EEEvPKvPviiii,(.L_x_1440 - _ZN18transformer_engine43_GLOBAL__N__603fe5ac_10_swizzle_cu_2a895db426swizzle_row_scaling_kernelI4int4Li128ELi4EEEvPKvPviiii)
        .other          _ZN18transformer_engine43_GLOBAL__N__603fe5ac_10_swizzle_cu_2a895db426swizzle_row_scaling_kernelI4int4Li128ELi4EEEvPKvPviiii,@"STO_CUDA_ENTRY STV_DEFAULT"
_ZN18transformer_engine43_GLOBAL__N__603fe5ac_10_swizzle_cu_2a895db426swizzle_row_scaling_kernelI4int4Li128ELi4EEEvPKvPviiii:
        /* <DEDUP_REMOVED lines=88> */
.L_x_1237:
[----:B-----5:R-:W-:-:S07]  /*0580*/  LOP3.LUT R28, R28, 0xffffff00, RZ, 0xc0, !PT ;  /* 0xffffff001c1c7812 */ /* 0x020fce00078ec0ff */
.L_x_1238:
[----:B------:R-:W-:Y:S05]  /*0590*/  BSYNC B1 ;  /* 0x0000000000017941 */ /* 0x000fea0003800000 */
.L_x_1236:
        /* <DEDUP_REMOVED lines=25> */
.L_x_1240:
[----:B-----5:R-:W-:-:S07]  /*0730*/  LOP3.LUT R28, R28, 0xffff00ff, RZ, 0xc0, !PT ;  /* 0xffff00ff1c1c7812 */ /* 0x020fce00078ec0ff */
.L_x_1241:
[----:B------:R-:W-:Y:S05]  /*0740*/  BSYNC B1 ;  /* 0x0000000000017941 */ /* 0x000fea0003800000 */
.L_x_1239:
        /* <DEDUP_REMOVED lines=25> */
.L_x_1243:
[----:B-----5:R-:W-:-:S07]  /*08e0*/  LOP3.LUT R28, R28, 0xff00ffff, RZ, 0xc0, !PT ;  /* 0xff00ffff1c1c7812 */ /* 0x020fce00078ec0ff */
.L_x_1244:
[----:B------:R-:W-:Y:S05]  /*08f0*/  BSYNC B1 ;  /* 0x0000000000017941 */ /* 0x000fea0003800000 */
.L_x_1242:
        /* <DEDUP_REMOVED lines=25> */
.L_x_1246:
[----:B-----5:R-:W-:-:S07]  /*0a90*/  LOP3.LUT R28, R28, 0xffffff, RZ, 0xc0, !PT ;  /* 0x00ffffff1c1c7812 */ /* 0x020fce00078ec0ff */
.L_x_1247:
[----:B------:R-:W-:Y:S05]  /*0aa0*/  BSYNC B1 ;  /* 0x0000000000017941 */ /* 0x000fea0003800000 */
.L_x_1245:
        /* <DEDUP_REMOVED lines=25> */
.L_x_1249:
[----:B-----5:R-:W-:-:S07]  /*0c40*/  LOP3.LUT R29, R29, 0xffffff00, RZ, 0xc0, !PT ;  /* 0xffffff001d1d7812 */ /* 0x020fce00078ec0ff */
.L_x_1250:
[----:B------:R-:W-:Y:S05]  /*0c50*/  BSYNC B1 ;  /* 0x0000000000017941 */ /* 0x000fea0003800000 */
.L_x_1248:
        /* <DEDUP_REMOVED lines=25> */
.L_x_1252:
[----:B-----5:R-:W-:-:S07]  /*0df0*/  LOP3.LUT R29, R29, 0xffff00ff, RZ, 0xc0, !PT ;  /* 0xffff00ff1d1d7812 */ /* 0x020fce00078ec0ff */
.L_x_1253:
[----:B------:R-:W-:Y:S05]  /*0e00*/  BSYNC B1 ;  /* 0x0000000000017941 */ /* 0x000fea0003800000 */
.L_x_1251:
        /* <DEDUP_REMOVED lines=25> */
.L_x_1255:
[----:B-----5:R-:W-:-:S07]  /*0fa0*/  LOP3.LUT R29, R29, 0xff00ffff, RZ, 0xc0, !PT ;  /* 0xff00ffff1d1d7812 */ /* 0x020fce00078ec0ff */
.L_x_1256:
[----:B------:R-:W-:Y:S05]  /*0fb0*/  BSYNC B1 ;  /* 0x0000000000017941 */ /* 0x000fea0003800000 */
.L_x_1254:
        /* <DEDUP_REMOVED lines=25> */
.L_x_1258:
[----:B-----5:R-:W-:-:S07]  /*1150*/  LOP3.LUT R29, R29, 0xffffff, RZ, 0xc0, !PT ;  /* 0x00ffffff1d1d7812 */ /* 0x020fce00078ec0ff */
.L_x_1259:
[----:B------:R-:W-:Y:S05]  /*1160*/  BSYNC B1 ;  /* 0x0000000000017941 */ /* 0x000fea0003800000 */
.L_x_1257:
        /* <DEDUP_REMOVED lines=25> */
.L_x_1261:
[----:B-----5:R-:W-:-:S07]  /*1300*/  LOP3.LUT R30, R30, 0xffffff00, RZ, 0xc0, !PT ;  /* 0xffffff001e1e7812 */ /* 0x020fce00078ec0ff */
.L_x_1262:
[----:B------:R-:W-:Y:S05]  /*1310*/  BSYNC B1 ;  /* 0x0000000000017941 */ /* 0x000fea0003800000 */
.L_x_1260:
        /* <DEDUP_REMOVED lines=25> */
.L_x_1264:
[----:B-----5:R-:W-:-:S07]  /*14b0*/  LOP3.LUT R30, R30, 0xffff00ff, RZ, 0xc0, !PT ;  /* 0xffff00ff1e1e7812 */ /* 0x020fce00078ec0ff */
.L_x_1265:
[----:B------:R-:W-:Y:S05]  /*14c0*/  BSYNC B1 ;  /* 0x0000000000017941 */ /* 0x000fea0003800000 */
.L_x_1263:
        /* <DEDUP_REMOVED lines=25> */
.L_x_1267:
[----:B-----5:R-:W-:-:S07]  /*1660*/  LOP3.LUT R30, R30, 0xff00ffff, RZ, 0xc0, !PT ;  /* 0xff00ffff1e1e7812 */ /* 0x020fce00078ec0ff */
.L_x_1268:
[----:B------:R-:W-:Y:S05]  /*1670*/  BSYNC B1 ;  /* 0x0000000000017941 */ /* 0x000fea0003800000 */
.L_x_1266:
        /* <DEDUP_REMOVED lines=25> */
.L_x_1270:
[----:B-----5:R-:W-:-:S07]  /*1810*/  LOP3.LUT R30, R30, 0xffffff, RZ, 0xc0, !PT ;  /* 0x00ffffff1e1e7812 */ /* 0x020fce00078ec0ff */
.L_x_1271:
[----:B------:R-:W-:Y:S05]  /*1820*/  BSYNC B1 ;  /* 0x0000000000017941 */ /* 0x000fea0003800000 */
.L_x_1269:
        /* <DEDUP_REMOVED lines=25> */
.L_x_1273:
[----:B-----5:R-:W-:-:S07]  /*19c0*/  LOP3.LUT R31, R31, 0xffffff00, RZ, 0xc0, !PT ;  /* 0xffffff001f1f7812 */ /* 0x020fce00078ec0ff */
.L_x_1274:
[----:B------:R-:W-:Y:S05]  /*19d0*/  BSYNC B1 ;  /* 0x0000000000017941 */ /* 0x000fea0003800000 */
.L_x_1272:
        /* <DEDUP_REMOVED lines=25> */
.L_x_1276:
[----:B-----5:R-:W-:-:S07]  /*1b70*/  LOP3.LUT R31, R31, 0xffff00ff, RZ, 0xc0, !PT ;  /* 0xffff00ff1f1f7812 */ /* 0x020fce00078ec0ff */
.L_x_1277:
[----:B------:R-:W-:Y:S05]  /*1b80*/  BSYNC B1 ;  /* 0x0000000000017941 */ /* 0x000fea0003800000 */
.L_x_1275:
        /* <DEDUP_REMOVED lines=25> */
.L_x_1279:
[----:B-----5:R-:W-:-:S07]  /*1d20*/  LOP3.LUT R31, R31, 0xff00ffff, RZ, 0xc0, !PT ;  /* 0xff00ffff1f1f7812 */ /* 0x020fce00078ec0ff */
.L_x_1280:
[----:B------:R-:W-:Y:S05]  /*1d30*/  BSYNC B1 ;  /* 0x0000000000017941 */ /* 0x000fea0003800000 */
.L_x_1278:
        /* <DEDUP_REMOVED lines=25> */
.L_x_1281:
[----:B-----5:R-:W-:-:S07]  /*1ed0*/  LOP3.LUT R31, R31, 0xffffff, RZ, 0xc0, !PT ;  /* 0x00ffffff1f1f7812 */ /* 0x020fce00078ec0ff */
.L_x_1282:
[----:B------:R-:W-:Y:S05]  /*1ee0*/  BSYNC B1 ;  /* 0x0000000000017941 */ /* 0x000fea0003800000 */
.L_x_1235:
[----:B------:R-:W-:-:S04]  /*1ef0*/  IMAD.U32 R2, RZ, RZ, UR4 ;  /* 0x00000004ff027e24 */ /* 0x000fc8000f8e00ff */
[----:B------:R-:W-:-:S04]  /*1f00*/  IMAD.SHL.U32 R2, R2, 0x20, RZ ;  /* 0x0000002002027824 */ /* 0x000fc800078e00ff */
[----:B------:R-:W-:-:S05]  /*1f10*/  IMAD.WIDE R4, R2, 0x4, R4 ;  /* 0x0000000402047825 */ /* 0x000fca00078e0204 */
[----:B------:R0:W5:Y:S01]  /*1f20*/  LDG.E.128.CONSTANT R16, desc[UR16][R4.64] ;  /* 0x0000001004107981 */ /* 0x000162000c1e9d00 */
        /* <DEDUP_REMOVED lines=41> */
.L_x_1285:
[----:B-----5:R-:W-:-:S07]  /*21c0*/  LOP3.LUT R16, R16, 0xffffff00, RZ, 0xc0, !PT ;  /* 0xffffff0010107812 */ /* 0x020fce00078ec0ff */
.L_x_1286:
[----:B------:R-:W-:Y:S05]  /*21d0*/  BSYNC B1 ;  /* 0x0000000000017941 */ /* 0x000fea0003800000 */
.L_x_1284:
        /* <DEDUP_REMOVED lines=25> */
.L_x_1288:
[----:B-----5:R-:W-:-:S07]  /*2370*/  LOP3.LUT R16, R16, 0xffff00ff, RZ, 0xc0, !PT ;  /* 0xffff00ff10107812 */ /* 0x020fce00078ec0ff */
.L_x_1289:
[----:B------:R-:W-:Y:S05]  /*2380*/  BSYNC B1 ;  /* 0x0000000000017941 */ /* 0x000fea0003800000 */
.L_x_1287:
        /* <DEDUP_REMOVED lines=25> */
.L_x_1291:
[----:B-----5:R-:W-:-:S07]  /*2520*/  LOP3.LUT R16, R16, 0xff00ffff, RZ, 0xc0, !PT ;  /* 0xff00ffff10107812 */ /* 0x020fce00078ec0ff */
.L_x_1292:
[----:B------:R-:W-:Y:S05]  /*2530*/  BSYNC B1 ;  /* 0x0000000000017941 */ /* 0x000fea0003800000 */
.L_x_1290:
        /* <DEDUP_REMOVED lines=25> */
.L_x_1294:
[----:B-----5:R-:W-:-:S07]  /*26d0*/  LOP3.LUT R16, R16, 0xffffff, RZ, 0xc0, !PT ;  /* 0x00ffffff10107812 */ /* 0x020fce00078ec0ff */
.L_x_1295:
[----:B------:R-:W-:Y:S05]  /*26e0*/  BSYNC B1 ;  /* 0x0000000000017941 */ /* 0x000fea0003800000 */
.L_x_1293:
        /* <DEDUP_REMOVED lines=25> */
.L_x_1297:
[----:B-----5:R-:W-:-:S07]  /*2880*/  LOP3.LUT R17, R17, 0xffffff00, RZ, 0xc0, !PT ;  /* 0xffffff0011117812 */ /* 0x020fce00078ec0ff */
.L_x_1298:
[----:B------:R-:W-:Y:S05]  /*2890*/  BSYNC B1 ;  /* 0x0000000000017941 */ /* 0x000fea0003800000 */
.L_x_1296:
        /* <DEDUP_REMOVED lines=25> */
.L_x_1300:
[----:B-----5:R-:W-:-:S07]  /*2a30*/  LOP3.LUT R17, R17, 0xffff00ff, RZ, 0xc0, !PT ;  /* 0xffff00ff11117812 */ /* 0x020fce00078ec0ff */
.L_x_1301:
[----:B------:R-:W-:Y:S05]  /*2a40*/  BSYNC B1 ;  /* 0x0000000000017941 */ /* 0x000fea0003800000 */
.L_x_1299:
        /* <DEDUP_REMOVED lines=25> */
.L_x_1303:
[----:B-----5:R-:W-:-:S07]  /*2be0*/  LOP3.LUT R17, R17, 0xff00ffff, RZ, 0xc0, !PT ;  /* 0xff00ffff11117812 */ /* 0x020fce00078ec0ff */
.L_x_1304:
[----:B------:R-:W-:Y:S05]  /*2bf0*/  BSYNC B1 ;  /* 0x0000000000017941 */ /* 0x000fea0003800000 */
.L_x_1302:
        /* <DEDUP_REMOVED lines=25> */
.L_x_1306:
[----:B-----5:R-:W-:-:S07]  /*2d90*/  LOP3.LUT R17, R17, 0xffffff, RZ, 0xc0, !PT ;  /* 0x00ffffff11117812 */ /* 0x020fce00078ec0ff */
.L_x_1307:
[----:B------:R-:W-:Y:S05]  /*2da0*/  BSYNC B1 ;  /* 0x0000000000017941 */ /* 0x000fea0003800000 */
.L_x_1305:
        /* <DEDUP_REMOVED lines=25> */
.L_x_1309:
[----:B-----5:R-:W-:-:S07]  /*2f40*/  LOP3.LUT R18, R18, 0xffffff00, RZ, 0xc0, !PT ;  /* 0xffffff0012127812 */ /* 0x020fce00078ec0ff */
.L_x_1310:
[----:B------:R-:W-:Y:S05]  /*2f50*/  BSYNC B1 ;  /* 0x0000000000017941 */ /* 0x000fea0003800000 */
.L_x_1308:
        /* <DEDUP_REMOVED lines=25> */
.L_x_1312:
[----:B-----5:R-:W-:-:S07]  /*30f0*/  LOP3.LUT R18, R18, 0xffff00ff, RZ, 0xc0, !PT ;  /* 0xffff00ff12127812 */ /* 0x020fce00078ec0ff */
.L_x_1313:
[----:B------:R-:W-:Y:S05]  /*3100*/  BSYNC B1 ;  /* 0x0000000000017941 */ /* 0x000fea0003800000 */
.L_x_1311:
        /* <DEDUP_REMOVED lines=25> */
.L_x_1315:
[----:B-----5:R-:W-:-:S07]  /*32a0*/  LOP3.LUT R18, R18, 0xff00ffff, RZ, 0xc0, !PT ;  /* 0xff00ffff12127812 */ /* 0x020fce00078ec0ff */
.L_x_1316:
[----:B------:R-:W-:Y:S05]  /*32b0*/  BSYNC B1 ;  /* 0x0000000000017941 */ /* 0x000fea0003800000 */
.L_x_1314:
        /* <DEDUP_REMOVED lines=25> */
.L_x_1318:
[----:B-----5:R-:W-:-:S07]  /*3450*/  LOP3.LUT R18, R18, 0xffffff, RZ, 0xc0, !PT ;  /* 0x00ffffff12127812 */ /* 0x020fce00078ec0ff */
.L_x_1319:
[----:B------:R-:W-:Y:S05]  /*3460*/  BSYNC B1 ;  /* 0x0000000000017941 */ /* 0x000fea0003800000 */
.L_x_1317:
        /* <DEDUP_REMOVED lines=25> */
.L_x_1321:
[----:B-----5:R-:W-:-:S07]  /*3600*/  LOP3.LUT R19, R19, 0xffffff00, RZ, 0xc0, !PT ;  /* 0xffffff0013137812 */ /* 0x020fce00078ec0ff */
.L_x_1322:
[----:B------:R-:W-:Y:S05]  /*3610*/  BSYNC B1 ;  /* 0x0000000000017941 */ /* 0x000fea0003800000 */
.L_x_1320:
        /* <DEDUP_REMOVED lines=25> */
.L_x_1324:
[----:B-----5:R-:W-:-:S07]  /*37b0*/  LOP3.LUT R19, R19, 0xffff00ff, RZ, 0xc0, !PT ;  /* 0xffff00ff13137812 */ /* 0x020fce00078ec0ff */
.L_x_1325:
[----:B------:R-:W-:Y:S05]  /*37c0*/  BSYNC B1 ;  /* 0x0000000000017941 */ /* 0x000fea0003800000 */
.L_x_1323:
        /* <DEDUP_REMOVED lines=25> */
.L_x_1327:
[----:B-----5:R-:W-:-:S07]  /*3960*/  LOP3.LUT R19, R19, 0xff00ffff, RZ, 0xc0, !PT ;  /* 0xff00ffff13137812 */ /* 0x020fce00078ec0ff */
.L_x_1328:
[----:B------:R-:W-:Y:S05]  /*3970*/  BSYNC B1 ;  /* 0x0000000000017941 */ /* 0x000fea0003800000 */
.L_x_1326:
        /* <DEDUP_REMOVED lines=25> */
.L_x_1329:
[----:B-----5:R-:W-:-:S07]  /*3b10*/  LOP3.LUT R19, R19, 0xffffff, RZ, 0xc0, !PT ;  /* 0x00ffffff13137812 */ /* 0x020fce00078ec0ff */
.L_x_1330:
[----:B------:R-:W-:Y:S05]  /*3b20*/  BSYNC B1 ;  /* 0x0000000000017941 */ /* 0x000fea0003800000 */
.L_x_1283:
[----:B0-----:R-:W-:-:S05]  /*3b30*/  IMAD.WIDE R4, R2, 0x4, R4 ;  /* 0x0000000402047825 */ /* 0x001fca00078e0204 */
[----:B------:R0:W5:Y:S01]  /*3b40*/  LDG.E.128.CONSTANT R20, desc[UR16][R4.64] ;  /* 0x0000001004147981 */ /* 0x000162000c1e9d00 */
[----:B------:R-:W-:Y:S01]  /*3b50*/  IMAD.IADD R6, R2, 0x1, R7 ;  /* 0x0000000102067824 */ /* 0x000fe200078e0207 */
[----:B------:R-:W-:Y:S06]  /*3b60*/  @!P0 BRA `(.L_x_1331) ;  /* 0x0000001800f88947 */ /* 0x000fec0003800000 */
[----:B------:R-:W-:Y:S01]  /*3b70*/  IABS R8, UR18 ;  /* 0x0000001200087c13 */ /* 0x000fe20008000000 */
[----:B------:R-:W-:Y:S01]  /*3b80*/  VIADD R6, R6, UR5 ;  /* 0x0000000506067c36 */ /* 0x000fe20008000000 */
[----:B------:R-:W-:Y:S02]  /*3b90*/  BSSY B1, `(.L_x_1332) ;  /* 0x0000026000017945 */ /* 0x000fe40003800000 */
[----:B------:R-:W1:Y:S01]  /*3ba0*/  I2F.RP R10, R8 ;  /* 0x00000008000a7306 */ /* 0x000e620000209400 */
[----:B------:R-:W-:Y:S02]  /*3bb0*/  IMAD.SHL.U32 R9, R6, 0x4, RZ ;  /* 0x0000000406097824 */ /* 0x000fe400078e00ff */
[----:B------:R-:W-:-:S03]  /*3bc0*/  IMAD.MOV.U32 R6, RZ, RZ, RZ ;  /* 0x000000ffff067224 */ /* 0x000fc600078e00ff */
        /* <DEDUP_REMOVED lines=33> */
.L_x_1333:
[----:B-----5:R-:W-:-:S07]  /*3de0*/  LOP3.LUT R20, R20, 0xffffff00, RZ, 0xc0, !PT ;  /* 0xffffff0014147812 */ /* 0x020fce00078ec0ff */
.L_x_1334:
[----:B------:R-:W-:Y:S05]  /*3df0*/  BSYNC B1 ;  /* 0x0000000000017941 */ /* 0x000fea0003800000 */
.L_x_1332:
        /* <DEDUP_REMOVED lines=25> */
.L_x_1336:
[----:B-----5:R-:W-:-:S07]  /*3f90*/  LOP3.LUT R20, R20, 0xffff00ff, RZ, 0xc0, !PT ;  /* 0xffff00ff14147812 */ /* 0x020fce00078ec0ff */
.L_x_1337:
[----:B------:R-:W-:Y:S05]  /*3fa0*/  BSYNC B1 ;  /* 0x0000000000017941 */ /* 0x000fea0003800000 */
.L_x_1335:
        /* <DEDUP_REMOVED lines=25> */
.L_x_1339:
[----:B-----5:R-:W-:-:S07]  /*4140*/  LOP3.LUT R20, R20, 0xff00ffff, RZ, 0xc0, !PT ;  /* 0xff00ffff14147812 */ /* 0x020fce00078ec0ff */
.L_x_1340:
[----:B------:R-:W-:Y:S05]  /*4150*/  BSYNC B1 ;  /* 0x0000000000017941 */ /* 0x000fea0003800000 */
.L_x_1338:
        /* <DEDUP_REMOVED lines=25> */
.L_x_1342:
[----:B-----5:R-:W-:-:S07]  /*42f0*/  LOP3.LUT R20, R20, 0xffffff, RZ, 0xc0, !PT ;  /* 0x00ffffff14147812 */ /* 0x020fce00078ec0ff */
.L_x_1343:
[----:B------:R-:W-:Y:S05]  /*4300*/  BSYNC B1 ;  /* 0x0000000000017941 */ /* 0x000fea0003800000 */
.L_x_1341:
        /* <DEDUP_REMOVED lines=25> */
.L_x_1345:
[----:B-----5:R-:W-:-:S07]  /*44a0*/  LOP3.LUT R21, R21, 0xffffff00, RZ, 0xc0, !PT ;  /* 0xffffff0015157812 */ /* 0x020fce00078ec0ff */
.L_x_1346:
[----:B------:R-:W-:Y:S05]  /*44b0*/  BSYNC B1 ;  /* 0x0000000000017941 */ /* 0x000fea0003800000 */
.L_x_1344:
        /* <DEDUP_REMOVED lines=25> */
.L_x_1348:
[----:B-----5:R-:W-:-:S07]  /*4650*/  LOP3.LUT R21, R21, 0xffff00ff, RZ, 0xc0, !PT ;  /* 0xffff00ff15157812 */ /* 0x020fce00078ec0ff */
.L_x_1349:
[----:B------:R-:W-:Y:S05]  /*4660*/  BSYNC B1 ;  /* 0x0000000000017941 */ /* 0x000fea0003800000 */
.L_x_1347:
        /* <DEDUP_REMOVED lines=25> */
.L_x_1351:
[----:B-----5:R-:W-:-:S07]  /*4800*/  LOP3.LUT R21, R21, 0xff00ffff, RZ, 0xc0, !PT ;  /* 0xff00ffff15157812 */ /* 0x020fce00078ec0ff */
.L_x_1352:
[----:B------:R-:W-:Y:S05]  /*4810*/  BSYNC B1 ;  /* 0x0000000000017941 */ /* 0x000fea0003800000 */
.L_x_1350:
        /* <DEDUP_REMOVED lines=25> */
.L_x_1354:
[----:B-----5:R-:W-:-:S07]  /*49b0*/  LOP3.LUT R21, R21, 0xffffff, RZ, 0xc0, !PT ;  /* 0x00ffffff15157812 */ /* 0x020fce00078ec0ff */
.L_x_1355:
[----:B------:R-:W-:Y:S05]  /*49c0*/  BSYNC B1 ;  /* 0x0000000000017941 */ /* 0x000fea0003800000 */
.L_x_1353:
        /* <DEDUP_REMOVED lines=25> */
.L_x_1357:
[----:B-----5:R-:W-:-:S07]  /*4b60*/  LOP3.LUT R22, R22, 0xffffff00, RZ, 0xc0, !PT ;  /* 0xffffff0016167812 */ /* 0x020fce00078ec0ff */
.L_x_1358:
[----:B------:R-:W-:Y:S05]  /*4b70*/  BSYNC B1 ;  /* 0x0000000000017941 */ /* 0x000fea0003800000 */
.L_x_1356:
        /* <DEDUP_REMOVED lines=25> */
.L_x_1360:
[----:B-----5:R-:W-:-:S07]  /*4d10*/  LOP3.LUT R22, R22, 0xffff00ff, RZ, 0xc0, !PT ;  /* 0xffff00ff16167812 */ /* 0x020fce00078ec0ff */
.L_x_1361:
[----:B------:R-:W-:Y:S05]  /*4d20*/  BSYNC B1 ;  /* 0x0000000000017941 */ /* 0x000fea0003800000 */
.L_x_1359:
        /* <DEDUP_REMOVED lines=25> */
.L_x_1363:
[----:B-----5:R-:W-:-:S07]  /*4ec0*/  LOP3.LUT R22, R22, 0xff00ffff, RZ, 0xc0, !PT ;  /* 0xff00ffff16167812 */ /* 0x020fce00078ec0ff */
.L_x_1364:
[----:B------:R-:W-:Y:S05]  /*4ed0*/  BSYNC B1 ;  /* 0x0000000000017941 */ /* 0x000fea0003800000 */
.L_x_1362:
        /* <DEDUP_REMOVED lines=25> */
.L_x_1366:
[----:B-----5:R-:W-:-:S07]  /*5070*/  LOP3.LUT R22, R22, 0xffffff, RZ, 0xc0, !PT ;  /* 0x00ffffff16167812 */ /* 0x020fce00078ec0ff */
.L_x_1367:
[----:B------:R-:W-:Y:S05]  /*5080*/  BSYNC B1 ;  /* 0x0000000000017941 */ /* 0x000fea0003800000 */
.L_x_1365:
        /* <DEDUP_REMOVED lines=25> */
.L_x_1369:
[----:B-----5:R-:W-:-:S07]  /*5220*/  LOP3.LUT R23, R23, 0xffffff00, RZ, 0xc0, !PT ;  /* 0xffffff0017177812 */ /* 0x020fce00078ec0ff */
.L_x_1370:
[----:B------:R-:W-:Y:S05]  /*5230*/  BSYNC B1 ;  /* 0x0000000000017941 */ /* 0x000fea0003800000 */
.L_x_1368:
        /* <DEDUP_REMOVED lines=25> */
.L_x_1372:
[----:B-----5:R-:W-:-:S07]  /*53d0*/  LOP3.LUT R23, R23, 0xffff00ff, RZ, 0xc0, !PT ;  /* 0xffff00ff17177812 */ /* 0x020fce00078ec0ff */
.L_x_1373:
[----:B------:R-:W-:Y:S05]  /*53e0*/  BSYNC B1 ;  /* 0x0000000000017941 */ /* 0x000fea0003800000 */
.L_x_1371:
        /* <DEDUP_REMOVED lines=25> */
.L_x_1375:
[----:B-----5:R-:W-:-:S07]  /*5580*/  LOP3.LUT R23, R23, 0xff00ffff, RZ, 0xc0, !PT ;  /* 0xff00ffff17177812 */ /* 0x020fce00078ec0ff */
.L_x_1376:
[----:B------:R-:W-:Y:S05]  /*5590*/  BSYNC B1 ;  /* 0x0000000000017941 */ /* 0x000fea0003800000 */
.L_x_1374:
        /* <DEDUP_REMOVED lines=25> */
.L_x_1377:
[----:B-----5:R-:W-:-:S07]  /*5730*/  LOP3.LUT R23, R23, 0xffffff, RZ, 0xc0, !PT ;  /* 0x00ffffff17177812 */ /* 0x020fce00078ec0ff */
.L_x_1378:
[----:B------:R-:W-:Y:S05]  /*5740*/  BSYNC B1 ;  /* 0x0000000000017941 */ /* 0x000fea0003800000 */
.L_x_1331:
[----:B0-----:R-:W-:-:S05]  /*5750*/  IMAD.WIDE R4, R2, 0x4, R4 ;  /* 0x0000000402047825 */ /* 0x001fca00078e0204 */
[----:B------:R0:W5:Y:S01]  /*5760*/  LDG.E.128.CONSTANT R24, desc[UR16][R4.64] ;  /* 0x0000001004187981 */ /* 0x000162000c1e9d00 */
[----:B------:R-:W-:Y:S05]  /*5770*/  @!P0 BRA `(.L_x_1379) ;  /* 0x0000001c00148947 */ /* 0x000fea0003800000 */
[----:B------:R-:W-:Y:S01]  /*5780*/  IABS R6, UR18 ;  /* 0x0000001200067c13 */ /* 0x000fe20008000000 */
[----:B------:R-:W-:Y:S01]  /*5790*/  USHF.R.S32.HI UR6, URZ, 0x1f, UR18 ;  /* 0x0000001f3f067899 */ /* 0x000fe20008011412 */
[----:B------:R-:W-:Y:S01]  /*57a0*/  IMAD.SHL.U32 R8, R0, 0x4, RZ ;  /* 0x0000000400087824 */ /* 0x000fe200078e00ff */
[----:B------:R-:W-:Y:S01]  /*57b0*/  BSSY B1, `(.L_x_1380) ;  /* 0x000002c000017945 */ /* 0x000fe20003800000 */
[----:B------:R-:W1:Y:S01]  /*57c0*/  I2F.RP R7, R6 ;  /* 0x0000000600077306 */ /* 0x000e620000209400 */
[----:B------:R-:W-:-:S04]  /*57d0*/  ULEA.HI UR6, UR6, UR18, URZ, 0x2 ;  /* 0x0000001206067291 */ /* 0x000fc8000f8f103f */
[----:B------:R-:W-:-:S06]  /*57e0*/  USHF.R.S32.HI UR6, URZ, 0x2, UR6 ;  /* 0x000000023f067899 */ /* 0x000fcc0008011406 */
[----:B------:R-:W-:Y:S01]  /*57f0*/  IMAD R9, R3, UR6, R8 ;  /* 0x0000000603097c24 */ /* 0x000fe2000f8e0208 */
[----:B-1----:R-:W0:Y:S03]  /*5800*/  MUFU.RCP R7, R7 ;  /* 0x0000000700077308 */ /* 0x002e260000001000 */
[----:B------:R-:W-:-:S04]  /*5810*/  IMAD.IADD R9, R9, 0x1, R2 ;  /* 0x0000000109097824 */ /* 0x000fc800078e0202 */
[----:B------:R-:W-:-:S05]  /*5820*/  IMAD.IADD R9, R2, 0x1, R9 ;  /* 0x0000000102097824 */ /* 0x000fca00078e0209 */
[----:B------:R-:W-:-:S05]  /*5830*/  IADD3 R2, R9, UR5, R2 ;  /* 0x0000000509027c10 */ /* 0x000fca000fffe002 */
[----:B------:R-:W-:Y:S02]  /*5840*/  IMAD.SHL.U32 R2, R2, 0x4, RZ ;  /* 0x0000000402027824 */ /* 0x000fe400078e00ff */
[----:B0-----:R-:W-:-:S03]  /*5850*/  VIADD R4, R7, 0xffffffe ;  /* 0x0ffffffe07047836 */ /* 0x001fc60000000000 */
[----:B------:R-:W-:Y:S01]  /*5860*/  IABS R8, R2 ;  /* 0x0000000200087213 */ /* 0x000fe20000000000 */
        /* <DEDUP_REMOVED lines=31> */
.L_x_1381:
[----:B-----5:R-:W-:-:S07]  /*5a60*/  LOP3.LUT R24, R24, 0xffffff00, RZ, 0xc0, !PT ;  /* 0xffffff0018187812 */ /* 0x020fce00078ec0ff */
.L_x_1382:
[----:B------:R-:W-:Y:S05]  /*5a70*/  BSYNC B1 ;  /* 0x0000000000017941 */ /* 0x000fea0003800000 */
.L_x_1380:
[----:B------:R-:W-:Y:S01]  /*5a80*/  VIADD R10, R2, 0x1 ;  /* 0x00000001020a7836 */ /* 0x000fe20000000000 */
[----:B------:R-:W-:Y:S04]  /*5a90*/  BSSY B1, `(.L_x_1383) ;  /* 0x0000019000017945 */ /* 0x000fe80003800000 */
[----:B------:R-:W-:Y:S02]  /*5aa0*/  IABS R9, R10 ;  /* 0x0000000a00097213 */ /* 0x000fe40000000000 */
[----:B------:R-:W-:-:S03]  /*5ab0*/  LOP3.LUT R8, R10, UR18, RZ, 0x3c, !PT ;  /* 0x000000120a087c12 */ /* 0x000fc6000f8e3cff */
        /* <DEDUP_REMOVED lines=21> */
.L_x_1384:
[----:B-----5:R-:W-:-:S07]  /*5c10*/  LOP3.LUT R24, R24, 0xffff00ff, RZ, 0xc0, !PT ;  /* 0xffff00ff18187812 */ /* 0x020fce00078ec0ff */
.L_x_1385:
[----:B------:R-:W-:Y:S05]  /*5c20*/  BSYNC B1 ;  /* 0x0000000000017941 */ /* 0x000fea0003800000 */
.L_x_1383:
        /* <DEDUP_REMOVED lines=25> */
.L_x_1387:
[----:B-----5:R-:W-:-:S07]  /*5dc0*/  LOP3.LUT R24, R24, 0xff00ffff, RZ, 0xc0, !PT ;  /* 0xff00ffff18187812 */ /* 0x020fce00078ec0ff */
.L_x_1388:
[----:B------:R-:W-:Y:S05]  /*5dd0*/  BSYNC B1 ;  /* 0x0000000000017941 */ /* 0x000fea0003800000 */
.L_x_1386:
        /* <DEDUP_REMOVED lines=25> */
.L_x_1390:
[----:B-----5:R-:W-:-:S07]  /*5f70*/  LOP3.LUT R24, R24, 0xffffff, RZ, 0xc0, !PT ;  /* 0x00ffffff18187812 */ /* 0x020fce00078ec0ff */
.L_x_1391:
[----:B------:R-:W-:Y:S05]  /*5f80*/  BSYNC B1 ;  /* 0x0000000000017941 */ /* 0x000fea0003800000 */
.L_x_1389:
        /* <DEDUP_REMOVED lines=25> */
.L_x_1393:
[----:B-----5:R-:W-:-:S07]  /*6120*/  LOP3.LUT R25, R25, 0xffffff00, RZ, 0xc0, !PT ;  /* 0xffffff0019197812 */ /* 0x020fce00078ec0ff */
.L_x_1394:
[----:B------:R-:W-:Y:S05]  /*6130*/  BSYNC B1 ;  /* 0x0000000000017941 */ /* 0x000fea0003800000 */
.L_x_1392:
        /* <DEDUP_REMOVED lines=25> */
.L_x_1396:
[----:B-----5:R-:W-:-:S07]  /*62d0*/  LOP3.LUT R25, R25, 0xffff00ff, RZ, 0xc0, !PT ;  /* 0xffff00ff19197812 */ /* 0x020fce00078ec0ff */
.L_x_1397:
[----:B------:R-:W-:Y:S05]  /*62e0*/  BSYNC B1 ;  /* 0x0000000000017941 */ /* 0x000fea0003800000 */
.L_x_1395:
        /* <DEDUP_REMOVED lines=25> */
.L_x_1399:
[----:B-----5:R-:W-:-:S07]  /*6480*/  LOP3.LUT R25, R25, 0xff00ffff, RZ, 0xc0, !PT ;  /* 0xff00ffff19197812 */ /* 0x020fce00078ec0ff */
.L_x_1400:
[----:B------:R-:W-:Y:S05]  /*6490*/  BSYNC B1 ;  /* 0x0000000000017941 */ /* 0x000fea0003800000 */
.L_x_1398:
        /* <DEDUP_REMOVED lines=25> */
.L_x_1402:
[----:B-----5:R-:W-:-:S07]  /*6630*/  LOP3.LUT R25, R25, 0xffffff, RZ, 0xc0, !PT ;  /* 0x00ffffff19197812 */ /* 0x020fce00078ec0ff */
.L_x_1403:
[----:B------:R-:W-:Y:S05]  /*6640*/  BSYNC B1 ;  /* 0x0000000000017941 */ /* 0x000fea0003800000 */
.L_x_1401:
        /* <DEDUP_REMOVED lines=25> */
.L_x_1405:
[----:B-----5:R-:W-:-:S07]  /*67e0*/  LOP3.LUT R26, R26, 0xffffff00, RZ, 0xc0, !PT ;  /* 0xffffff001a1a7812 */ /* 0x020fce00078ec0ff */
.L_x_1406:
[----:B------:R-:W-:Y:S05]  /*67f0*/  BSYNC B1 ;  /* 0x0000000000017941 */ /* 0x000fea0003800000 */
.L_x_1404:
        /* <DEDUP_REMOVED lines=25> */
.L_x_1408:
[----:B-----5:R-:W-:-:S07]  /*6990*/  LOP3.LUT R26, R26, 0xffff00ff, RZ, 0xc0, !PT ;  /* 0xffff00ff1a1a7812 */ /* 0x020fce00078ec0ff */
.L_x_1409:
[----:B------:R-:W-:Y:S05]  /*69a0*/  BSYNC B1 ;  /* 0x0000000000017941 */ /* 0x000fea0003800000 */
.L_x_1407:
        /* <DEDUP_REMOVED lines=25> */
.L_x_1411:
[----:B-----5:R-:W-:-:S07]  /*6b40*/  LOP3.LUT R26, R26, 0xff00ffff, RZ, 0xc0, !PT ;  /* 0xff00ffff1a1a7812 */ /* 0x020fce00078ec0ff */
.L_x_1412:
[----:B------:R-:W-:Y:S05]  /*6b50*/  BSYNC B1 ;  /* 0x0000000000017941 */ /* 0x000fea0003800000 */
.L_x_1410:
        /* <DEDUP_REMOVED lines=25> */
.L_x_1414:
[----:B-----5:R-:W-:-:S07]  /*6cf0*/  LOP3.LUT R26, R26, 0xffffff, RZ, 0xc0, !PT ;  /* 0x00ffffff1a1a7812 */ /* 0x020fce00078ec0ff */
.L_x_1415:
[----:B------:R-:W-:Y:S05]  /*6d00*/  BSYNC B1 ;  /* 0x0000000000017941 */ /* 0x000fea0003800000 */
.L_x_1413:
        /* <DEDUP_REMOVED lines=25> */
.L_x_1417:
[----:B-----5:R-:W-:-:S07]  /*6ea0*/  LOP3.LUT R27, R27, 0xffffff00, RZ, 0xc0, !PT ;  /* 0xffffff001b1b7812 */ /* 0x020fce00078ec0ff */
.L_x_1418:
[----:B------:R-:W-:Y:S05]  /*6eb0*/  BSYNC B1 ;  /* 0x0000000000017941 */ /* 0x000fea0003800000 */
.L_x_1416:
        /* <DEDUP_REMOVED lines=25> */
.L_x_1420:
[----:B-----5:R-:W-:-:S07]  /*7050*/  LOP3.LUT R27, R27, 0xffff00ff, RZ, 0xc0, !PT ;  /* 0xffff00ff1b1b7812 */ /* 0x020fce00078ec0ff */
.L_x_1421:
[----:B------:R-:W-:Y:S05]  /*7060*/  BSYNC B1 ;  /* 0x0000000000017941 */ /* 0x000fea0003800000 */
.L_x_1419:
        /* <DEDUP_REMOVED lines=25> */
.L_x_1423:
[----:B-----5:R-:W-:-:S07]  /*7200*/  LOP3.LUT R27, R27, 0xff00ffff, RZ, 0xc0, !PT ;  /* 0xff00ffff1b1b7812 */ /* 0x020fce00078ec0ff */
.L_x_1424:
[----:B------:R-:W-:Y:S05]  /*7210*/  BSYNC B1 ;  /* 0x0000000000017941 */ /* 0x000fea0003800000 */
.L_x_1422:
        /* <DEDUP_REMOVED lines=25> */
.L_x_1425:
[----:B-----5:R-:W-:-:S07]  /*73b0*/  LOP3.LUT R27, R27, 0xffffff, RZ, 0xc0, !PT ;  /* 0x00ffffff1b1b7812 */ /* 0x020fce00078ec0ff */
.L_x_1426:
[----:B------:R-:W-:Y:S05]  /*73c0*/  BSYNC B1 ;  /* 0x0000000000017941 */ /* 0x000fea0003800000 */
.L_x_1379:
[----:B------:R-:W1:Y:S01]  /*73d0*/  S2UR UR7, SR_CgaCtaId ;  /* 0x00000000000779c3 */ /* 0x000e620000008800 */
        /* <DEDUP_REMOVED lines=11> */
[----:B0-----:R-:W-:Y:S01]  /*7490*/  IMAD.MOV.U32 R4, RZ, RZ, R30 ;  /* 0x000000ffff047224 */ /* 0x001fe200078e001e */
[----:B-1----:R-:W-:Y:S01]  /*74a0*/  ULEA UR6, UR7, UR6, 0x18 ;  /* 0x0000000607067291 */ /* 0x002fe2000f8ec03f */
        /* <DEDUP_REMOVED lines=10> */
.L_x_1234:
[----:B------:R-:W-:Y:S05]  /*7550*/  BSYNC B0 ;  /* 0x0000000000007941 */ /* 0x000fea0003800000 */
.L_x_1233:
        /* <DEDUP_REMOVED lines=17> */
.L_x_1427:
        /* <DEDUP_REMOVED lines=8> */
.L_x_1428:
        /* <DEDUP_REMOVED lines=9> */
.L_x_1440:


//--------------------- .nv.global.init           --------------------------
	.section	.nv.global.init,"aw",@progbits
	.align	4
.nv.global.init:
	.type		_ZN41_INTERNAL_603fe5ac_10_swizzle_cu_2a895db418transformer_engine43_GLOBAL__N__603fe5ac_10_swizzle_cu_2a895db46TB_DIME,@object
	.size		_ZN41_INTERNAL_603fe5ac_10_swizzle_cu_2a895db418transformer_engine43_GLOBAL__N__603fe5ac_10_swizzle_cu_2a895db46TB_DIME,(_ZN41_INTERNAL_603fe5ac_10_swizzle_cu_2a895db418transformer_engine43_GLOBAL__N__603fe5ac_10_swizzle_cu_2a895db421NEW_SF_TILE_DIM_M_I32E - _ZN41_INTERNAL_603fe5ac_10_swizzle_cu_2a895db418transformer_engine43_GLOBAL__N__603fe5ac_10_swizzle_cu_2a895db46TB_DIME)
_ZN41_INTERNAL_603fe5ac_10_swizzle_cu_2a895db418transformer_engine43_GLOBAL__N__603fe5ac_10_swizzle_cu_2a895db46TB_DIME:
        /*0000*/ 	.byte	0x20, 0x00, 0x00, 0x00
	.type		_ZN41_INTERNAL_603fe5ac_10_swizzle_cu_2a895db418transformer_engine43_GLOBAL__N__603fe5ac_10_swizzle_cu_2a895db421NEW_SF_TILE_DIM_M_I32E,@object
	.size		_ZN41_INTERNAL_603fe5ac_10_swizzle_cu_2a895db418transformer_engine43_GLOBAL__N__603fe5ac_10_swizzle_cu_2a895db421NEW_SF_TILE_DIM_M_I32E,(_ZN41_INTERNAL_603fe5ac_10_swizzle_cu_2a895db418transformer_engine43_GLOBAL__N__603fe5ac_10_swizzle_cu_2a895db420N_SF_PER_TD_PER_TILEE - _ZN41_INTERNAL_603fe5ac_10_swizzle_cu_2a895db418transformer_engine43_GLOBAL__N__603fe5ac_10_swizzle_cu_2a895db421NEW_SF_TILE_DIM_M_I32E)
_ZN41_INTERNAL_603fe5ac_10_swizzle_cu_2a895db418transformer_engine43_GLOBAL__N__603fe5ac_10_swizzle_cu_2a895db421NEW_SF_TILE_DIM_M_I32E:
        /*0004*/ 	.byte	0x20, 0x00, 0x00, 0x00
	.type		_ZN41_INTERNAL_603fe5ac_10_swizzle_cu_2a895db418transformer_engine43_GLOBAL__N__603fe5ac_10_swizzle_cu_2a895db420N_SF_PER_TD_PER_TILEE,@object
	.size		_ZN41_INTERNAL_603fe5ac_10_swizzle_cu_2a895db418transformer_engine43_GLOBAL__N__603fe5ac_10_swizzle_cu_2a895db420N_SF_PER_TD_PER_TILEE,(_ZN41_INTERNAL_603fe5ac_10_swizzle_cu_2a895db418transformer_engine43_GLOBAL__N__603fe5ac_10_swizzle_cu_2a895db421NEW_SF_TILE_DIM_K_I32E - _ZN41_INTERNAL_603fe5ac_10_swizzle_cu_2a895db418transformer_engine43_GLOBAL__N__603fe5ac_10_swizzle_cu_2a895db420N_SF_PER_TD_PER_TILEE)
_ZN41_INTERNAL_603fe5ac_10_swizzle_cu_2a895db418transformer_engine43_GLOBAL__N__603fe5ac_10_swizzle_cu_2a895db420N_SF_PER_TD_PER_TILEE:
        /*0008*/ 	.byte	0x04, 0x00, 0x00, 0x00
	.type		_ZN41_INTERNAL_603fe5ac_10_swizzle_cu_2a895db418transformer_engine43_GLOBAL__N__603fe5ac_10_swizzle_cu_2a895db421NEW_SF_TILE_DIM_K_I32E,@object
	.size		_ZN41_INTERNAL_603fe5ac_10_swizzle_cu_2a895db418transformer_engine43_GLOBAL__N__603fe5ac_10_swizzle_cu_2a895db421NEW_SF_TILE_DIM_K_I32E,(_ZN41_INTERNAL_603fe5ac_10_swizzle_cu_2a895db418transformer_engine43_GLOBAL__N__603fe5ac_10_swizzle_cu_2a895db417NEW_SF_TILE_DIM_KE - _ZN41_INTERNAL_603fe5ac_10_swizzle_cu_2a895db418transformer_engine43_GLOBAL__N__603fe5ac_10_swizzle_cu_2a895db421NEW_SF_TILE_DIM_K_I32E)
_ZN41_INTERNAL_603fe5ac_10_swizzle_cu_2a895db418transformer_engine43_GLOBAL__N__603fe5ac_10_swizzle_cu_2a895db421NEW_SF_TILE_DIM_K_I32E:
        /*000c*/ 	.byte	0x04, 0x00, 0x00, 0x00
	.type		_ZN41_INTERNAL_603fe5ac_10_swizzle_cu_2a895db418transformer_engine43_GLOBAL__N__603fe5ac_10_swizzle_cu_2a895db417NEW_SF_TILE_DIM_KE,@object
	.size		_ZN41_INTERNAL_603fe5ac_10_swizzle_cu_2a895db418transformer_engine43_GLOBAL__N__603fe5ac_10_swizzle_cu_2a895db417NEW_SF_TILE_DIM_KE,(.L_1 - _ZN41_INTERNAL_603fe5ac_10_swizzle_cu_2a895db418transformer_engine43_GLOBAL__N__603fe5ac_10_swizzle_cu_2a895db417NEW_SF_TILE_DIM_KE)
_ZN41_INTERNAL_603fe5ac_10_swizzle_cu_2a895db418transformer_engine43_GLOBAL__N__603fe5ac_10_swizzle_cu_2a895db417NEW_SF_TILE_DIM_KE:
        /*0010*/ 	.byte	0x10, 0x00, 0x00, 0x00
.L_1:


//--------------------- .nv.shared._ZN18transformer_engine43_GLOBAL__N__603fe5ac_10_swizzle_cu_2a895db439multi_tensor_swizzle_col_scaling_kernelIiLi128ELi4EEEvNS0_16MultiSwizzleArgsE --------------------------
	.section	.nv.shared._ZN18transformer_engine43_GLOBAL__N__603fe5ac_10_swizzle_cu_2a895db439multi_tensor_swizzle_col_scaling_kernelIiLi128ELi4EEEvNS0_16MultiSwizzleArgsE,"aw",@nobits
	.sectionflags	@""
	.align	16
	.zero		1024


//--------------------- .nv.shared.reserved.0     --------------------------
	.section	.nv.shared.reserved.0,"aw",@nobits
	.weak		__nv_reservedSMEM_offset_0_alias
	.size		__nv_reservedSMEM_offset_0_alias, 0, 0
	.other		__nv_reservedSMEM_offset_0_alias,@"STO_CUDA_RESERVED_SHARED STV_DEFAULT"
__nv_reservedSMEM_offset_0_alias:
	.zero		0


//--------------------- .nv.shared._ZN18transformer_engine43_GLOBAL__N__603fe5ac_10_swizzle_cu_2a895db439multi_tensor_swizzle_col_scaling_kernelI4int2Li128ELi4EEEvNS0_16MultiSwizzleArgsE --------------------------
	.section	.nv.shared._ZN18transformer_engine43_GLOBAL__N__603fe5ac_10_swizzle_cu_2a895db439multi_tensor_swizzle_col_scaling_kernelI4int2Li128ELi4EEEvNS0_16MultiSwizzleArgsE,"aw",@nobits
	.sectionflags	@""
	.align	16
	.zero		1024


//--------------------- .nv.shared._ZN18transformer_engine43_GLOBAL__N__603fe5ac_10_swizzle_cu_2a895db439multi_tensor_swizzle_col_scaling_kernelI4int4Li128ELi4EEEvNS0_16MultiSwizzleArgsE --------------------------
	.section	.nv.shared._ZN18transformer_engine43_GLOBAL__N__603fe5ac_10_swizzle_cu_2a895db439multi_tensor_swizzle_col_scaling_kernelI4int4Li128ELi4EEEvNS0_16MultiSwizzleArgsE,"aw",@nobits
	.sectionflags	@""
	.align	16
	.zero		1024


//--------------------- .nv.shared._ZN18transformer_engine43_GLOBAL__N__603fe5ac_10_swizzle_cu_2a895db439multi_tensor_swizzle_row_scaling_kernelIiLi128ELi4EEEvNS0_16MultiSwizzleArgsE --------------------------
	.section	.nv.shared._ZN18transformer_engine43_GLOBAL__N__603fe5ac_10_swizzle_cu_2a895db439multi_tensor_swizzle_row_scaling_kernelIiLi128ELi4EEEvNS0_16MultiSwizzleArgsE,"aw",@nobits
	.sectionflags	@""
	.align	16
	.zero		1024


//--------------------- .nv.shared._ZN18transformer_engine43_GLOBAL__N__603fe5ac_10_swizzle_cu_2a895db439multi_tensor_swizzle_row_scaling_kernelI4int2Li128ELi4EEEvNS0_16MultiSwizzleArgsE --------------------------
	.section	.nv.shared._ZN18transformer_engine43_GLOBAL__N__603fe5ac_10_swizzle_cu_2a895db439multi_tensor_swizzle_row_scaling_kernelI4int2Li128ELi4EEEvNS0_16MultiSwizzleArgsE,"aw",@nobits
	.sectionflags	@""
	.align	16
	.zero		1024


//--------------------- .nv.shared._ZN18transformer_engine43_GLOBAL__N__603fe5ac_10_swizzle_cu_2a895db439multi_tensor_swizzle_row_scaling_kernelI4int4Li128ELi4EEEvNS0_16MultiSwizzleArgsE --------------------------
	.section	.nv.shared._ZN18transformer_engine43_GLOBAL__N__603fe5ac_10_swizzle_cu_2a895db439multi_tensor_swizzle_row_scaling_kernelI4int4Li128ELi4EEEvNS0_16MultiSwizzleArgsE,"aw",@nobits
	.sectionflags	@""
	.align	16
	.zero		1024


//--------------------- .nv.shared._ZN18transformer_engine43_GLOBAL__N__603fe5ac_10_swizzle_cu_2a895db426swizzle_col_scaling_kernelIiLi128ELi4EEEvPKvPviiii --------------------------
	.section	.nv.shared._ZN18transformer_engine43_GLOBAL__N__603fe5ac_10_swizzle_cu_2a895db426swizzle_col_scaling_kernelIiLi128ELi4EEEvPKvPviiii,"aw",@nobits
	.sectionflags	@""
	.align	16
	.zero		1024


//--------------------- .nv.shared._ZN18transformer_engine43_GLOBAL__N__603fe5ac_10_swizzle_cu_2a895db426swizzle_col_scaling_kernelI4int2Li128ELi4EEEvPKvPviiii --------------------------
	.section	.nv.shared._ZN18transformer_engine43_GLOBAL__N__603fe5ac_10_swizzle_cu_2a895db426swizzle_col_scaling_kernelI4int2Li128ELi4EEEvPKvPviiii,"aw",@nobits
	.sectionflags	@""
	.align	16
	.zero		1024


//--------------------- .nv.shared._ZN18transformer_engine43_GLOBAL__N__603fe5ac_10_swizzle_cu_2a895db426swizzle_col_scaling_kernelI4int4Li128ELi4EEEvPKvPviiii --------------------------
	.section	.nv.shared._ZN18transformer_engine43_GLOBAL__N__603fe5ac_10_swizzle_cu_2a895db426swizzle_col_scaling_kernelI4int4Li128ELi4EEEvPKvPviiii,"aw",@nobits
	.sectionflags	@""
	.align	16
	.zero		1024


//--------------------- .nv.shared._ZN18transformer_engine43_GLOBAL__N__603fe5ac_10_swizzle_cu_2a895db426swizzle_row_scaling_kernelIiLi128ELi4EEEvPKvPviiii --------------------------
	.section	.nv.shared._ZN18transformer_engine43_GLOBAL__N__603fe5ac_10_swizzle_cu_2a895db426swizzle_row_scaling_kernelIiLi128ELi4EEEvPKvPviiii,"aw",@nobits
	.sectionflags	@""
	.align	16
	.zero		1024


//--------------------- .nv.shared._ZN18transformer_engine43_GLOBAL__N__603fe5ac_10_swizzle_cu_2a895db426swizzle_row_scaling_kernelI4int2Li128ELi4EEEvPKvPviiii --------------------------
	.section	.nv.shared._ZN18transformer_engine43_GLOBAL__N__603fe5ac_10_swizzle_cu_2a895db426swizzle_row_scaling_kernelI4int2Li128ELi4EEEvPKvPviiii,"aw",@nobits
	.sectionflags	@""
	.align	16
	.zero		1024


//--------------------- .nv.shared._ZN18transformer_engine43_GLOBAL__N__603fe5ac_10_swizzle_cu_2a895db426swizzle_row_scaling_kernelI4int4Li128ELi4EEEvPKvPviiii --------------------------
	.section	.nv.shared._ZN18transformer_engine43_GLOBAL__N__603fe5ac_10_swizzle_cu_2a895db426swizzle_row_scaling_kernelI4int4Li128ELi4EEEvPKvPviiii,"aw",@nobits
	.sectionflags	@""
	.align	16
	.zero		1024


//--------------------- .nv.constant0._ZN18transformer_engine43_GLOBAL__N__603fe5ac_10_swizzle_cu_2a895db439multi_tensor_swizzle_col_scaling_kernelIiLi128ELi4EEEvNS0_16MultiSwizzleArgsE --------------------------
	.section	.nv.constant0._ZN18transformer_engine43_GLOBAL__N__603fe5ac_10_swizzle_cu_2a895db439multi_tensor_swizzle_col_scaling_kernelIiLi128ELi4EEEvNS0_16MultiSwizzleArgsE,"a",@progbits
	.sectionflags	@""
	.align	4
.nv.constant0._ZN18transformer_engine43_GLOBAL__N__603fe5ac_10_swizzle_cu_2a895db439multi_tensor_swizzle_col_scaling_kernelIiLi128ELi4EEEvNS0_16MultiSwizzleArgsE:
	.zero		2840


//--------------------- .nv.constant0._ZN18transformer_engine43_GLOBAL__N__603fe5ac_10_swizzle_cu_2a895db439multi_tensor_swizzle_col_scaling_kernelI4int2Li128ELi4EEEvNS0_16MultiSwizzleArgsE --------------------------
	.section	.nv.constant0._ZN18transformer_engine43_GLOBAL__N__603fe5ac_10_swizzle_cu_2a895db439multi_tensor_swizzle_col_scaling_kernelI4int2Li128ELi4EEEvNS0_16MultiSwizzleArgsE,"a",@progbits
	.sectionflags	@""
	.align	4
.nv.constant0._ZN18transformer_engine43_GLOBAL__N__603fe5ac_10_swizzle_cu_2a895db439multi_tensor_swizzle_col_scaling_kernelI4int2Li128ELi4EEEvNS0_16MultiSwizzleArgsE:
	.zero		2840


//--------------------- .nv.constant0._ZN18transformer_engine43_GLOBAL__N__603fe5ac_10_swizzle_cu_2a895db439multi_tensor_swizzle_col_scaling_kernelI4int4Li128ELi4EEEvNS0_16MultiSwizzleArgsE --------------------------
	.section	.nv.constant0._ZN18transformer_engine43_GLOBAL__N__603fe5ac_10_swizzle_cu_2a895db439multi_tensor_swizzle_col_scaling_kernelI4int4Li128ELi4EEEvNS0_16MultiSwizzleArgsE,"a",@progbits
	.sectionflags	@""
	.align	4
.nv.constant0._ZN18transformer_engine43_GLOBAL__N__603fe5ac_10_swizzle_cu_2a895db439multi_tensor_swizzle_col_scaling_kernelI4int4Li128ELi4EEEvNS0_16MultiSwizzleArgsE:
	.zero		2840


//--------------------- .nv.constant0._ZN18transformer_engine43_GLOBAL__N__603fe5ac_10_swizzle_cu_2a895db439multi_tensor_swizzle_row_scaling_kernelIiLi128ELi4EEEvNS0_16MultiSwizzleArgsE --------------------------
	.section	.nv.constant0._ZN18transformer_engine43_GLOBAL__N__603fe5ac_10_swizzle_cu_2a895db439multi_tensor_swizzle_row_scaling_kernelIiLi128ELi4EEEvNS0_16MultiSwizzleArgsE,"a",@progbits
	.sectionflags	@""
	.align	4
.nv.constant0._ZN18transformer_engine43_GLOBAL__N__603fe5ac_10_swizzle_cu_2a895db439multi_tensor_swizzle_row_scaling_kernelIiLi128ELi4EEEvNS0_16MultiSwizzleArgsE:
	.zero		2840


//--------------------- .nv.constant0._ZN18transformer_engine43_GLOBAL__N__603fe5ac_10_swizzle_cu_2a895db439multi_tensor_swizzle_row_scaling_kernelI4int2Li128ELi4EEEvNS0_16MultiSwizzleArgsE --------------------------
	.section	.nv.constant0._ZN18transformer_engine43_GLOBAL__N__603fe5ac_10_swizzle_cu_2a895db439multi_tensor_swizzle_row_scaling_kernelI4int2Li128ELi4EEEvNS0_16MultiSwizzleArgsE,"a",@progbits
	.sectionflags	@""
	.align	4
.nv.constant0._ZN18transformer_engine43_GLOBAL__N__603fe5ac_10_swizzle_cu_2a895db439multi_tensor_swizzle_row_scaling_kernelI4int2Li128ELi4EEEvNS0_16MultiSwizzleArgsE:
	.zero		2840


//--------------------- .nv.constant0._ZN18transformer_engine43_GLOBAL__N__603fe5ac_10_swizzle_cu_2a895db439multi_tensor_swizzle_row_scaling_kernelI4int4Li128ELi4EEEvNS0_16MultiSwizzleArgsE --------------------------
	.section	.nv.constant0._ZN18transformer_engine43_GLOBAL__N__603fe5ac_10_swizzle_cu_2a895db439multi_tensor_swizzle_row_scaling_kernelI4int4Li128ELi4EEEvNS0_16MultiSwizzleArgsE,"a",@progbits
	.sectionflags	@""
	.align	4
.nv.constant0._ZN18transformer_engine43_GLOBAL__N__603fe5ac_10_swizzle_cu_2a895db439multi_tensor_swizzle_row_scaling_kernelI4int4Li128ELi4EEEvNS0_16MultiSwizzleArgsE:
	.zero		2840


//--------------------- .nv.constant0._ZN18transformer_engine43_GLOBAL__N__603fe5ac_10_swizzle_cu_2a895db426swizzle_col_scaling_kernelIiLi128ELi4EEEvPKvPviiii --------------------------
	.section	.nv.constant0._ZN18transformer_engine43_GLOBAL__N__603fe5ac_10_swizzle_cu_2a895db426swizzle_col_scaling_kernelIiLi128ELi4EEEvPKvPviiii,"a",@progbits
	.sectionflags	@""
	.align	4
.nv.constant0._ZN18transformer_engine43_GLOBAL__N__603fe5ac_10_swizzle_cu_2a895db426swizzle_col_scaling_kernelIiLi128ELi4EEEvPKvPviiii:
	.zero		560


//--------------------- .nv.constant0._ZN18transformer_engine43_GLOBAL__N__603fe5ac_10_swizzle_cu_2a895db426swizzle_col_scaling_kernelI4int2Li128ELi4EEEvPKvPviiii --------------------------
	.section	.nv.constant0._ZN18transformer_engine43_GLOBAL__N__603fe5ac_10_swizzle_cu_2a895db426swizzle_col_scaling_kernelI4int2Li128ELi4EEEvPKvPviiii,"a",@progbits
	.sectionflags	@""
	.align	4
.nv.constant0._ZN18transformer_engine43_GLOBAL__N__603fe5ac_10_swizzle_cu_2a895db426swizzle_col_scaling_kernelI4int2Li128ELi4EEEvPKvPviiii:
	.zero		560


//--------------------- .nv.constant0._ZN18transformer_engine43_GLOBAL__N__603fe5ac_10_swizzle_cu_2a895db426swizzle_col_scaling_kernelI4int4Li128ELi4EEEvPKvPviiii --------------------------
	.section	.nv.constant0._ZN18transformer_engine43_GLOBAL__N__603fe5ac_10_swizzle_cu_2a895db426swizzle_col_scaling_kernelI4int4Li128ELi4EEEvPKvPviiii,"a",@progbits
	.sectionflags	@""
	.align	4
.nv.constant0._ZN18transformer_engine43_GLOBAL__N__603fe5ac_10_swizzle_cu_2a895db426swizzle_col_scaling_kernelI4int4Li128ELi4EEEvPKvPviiii:
	.zero		560


//--------------------- .nv.constant0._ZN18transformer_engine43_GLOBAL__N__603fe5ac_10_swizzle_cu_2a895db426swizzle_row_scaling_kernelIiLi128ELi4EEEvPKvPviiii --------------------------
	.section	.nv.constant0._ZN18transformer_engine43_GLOBAL__N__603fe5ac_10_swizzle_cu_2a895db426swizzle_row_scaling_kernelIiLi128ELi4EEEvPKvPviiii,"a",@progbits
	.sectionflags	@""
	.align	4
.nv.constant0._ZN18transformer_engine43_GLOBAL__N__603fe5ac_10_swizzle_cu_2a895db426swizzle_row_scaling_kernelIiLi128ELi4EEEvPKvPviiii:
	.zero		560


//--------------------- .nv.constant0._ZN18transformer_engine43_GLOBAL__N__603fe5ac_10_swizzle_cu_2a895db426swizzle_row_scaling_kernelI4int2Li128ELi4EEEvPKvPviiii --------------------------
	.section	.nv.constant0._ZN18transformer_engine43_GLOBAL__N__603fe5ac_10_swizzle_cu_2a895db426swizzle_row_scaling_kernelI4int2Li128ELi4EEEvPKvPviiii,"a",@progbits
	.sectionflags	@""
	.align	4
.nv.constant0._ZN18transformer_engine43_GLOBAL__N__603fe5ac_10_swizzle_cu_2a895db426swizzle_row_scaling_kernelI4int2Li128ELi4EEEvPKvPviiii:
	.zero		560


//--------------------- .nv.constant0._ZN18transformer_engine43_GLOBAL__N__603fe5ac_10_swizzle_cu_2a895db426swizzle_row_scaling_kernelI4int4Li128ELi4EEEvPKvPviiii --------------------------
	.section	.nv.constant0._ZN18transformer_engine43_GLOBAL__N__603fe5ac_10_swizzle_cu_2a895db426swizzle_row_scaling_kernelI4int4Li128ELi4EEEvPKvPviiii,"a",@progbits
	.sectionflags	@""
	.align	4
.nv.constant0._ZN18transformer_engine43_GLOBAL__N__603fe5ac_10_swizzle_cu_2a895db426swizzle_row_scaling_kernelI4int4Li128ELi4EEEvPKvPviiii:
	.zero		560


//--------------------- SYMBOLS --------------------------

	.type		.nv.reservedSmem.offset0,@object
	.size		.nv.reservedSmem.offset0,0x4
